	.target	sm_90a

	.elftype	@"ET_EXEC"


//--------------------- .note.nv.tkinfo           --------------------------
	.section	.note.nv.tkinfo,"",@"SHT_NOTE"
	.sectionflags	@"SHF_NOTE_NV_TKINFO"
	.tkinfo
        /*0018*/ 	.word	0x00000002
        /*0030*/ 	.string	""
        /*0030*/ 	.string	"ptxas"
        /*0030*/ 	.string	"Cuda compilation tools, release 13.0, V13.0.88"
        /*0030*/ 	.string	"Build cuda_13.0.r13.0/compiler.36424714_0"
        /*0030*/ 	.string	"-arch sm_90a -m 64 "



//--------------------- .note.nv.cuinfo           --------------------------
	.section	.note.nv.cuinfo,"",@"SHT_NOTE"
	.sectionflags	@"SHF_NOTE_NV_CUINFO"
        /*0018*/ 	.short	0x0002
        /*001a*/ 	.short	0x005a
        /*001c*/ 	.short	0x0082
	.zero		2


//--------------------- .nv.info                  --------------------------
	.section	.nv.info,"",@"SHT_CUDA_INFO"
	.align	4


	//----- nvinfo : EIATTR_REGCOUNT
	.align		4
        /*0000*/ 	.byte	0x04, 0x2f
        /*0002*/ 	.short	(.L_15 - .L_14)
	.align		4
.L_14:
        /*0004*/ 	.word	index@(_ZN7cutlass13device_kernelINS_4gemm6kernel13GemmUniversalIN4cute5tupleIJiiiiEEENS1_10collective13CollectiveMmaINS1_34MainloopSm90TmaGmmaWarpSpecializedILi9ENS5_IJNS4_1CILi2EEENSA_ILi1EEESC_EEENS1_35KernelTmaWarpSpecializedCooperativeEEENS5_IJNSA_ILi512EEENSA_ILi240EEENSA_ILi16EEEEEENS_6half_tENS5_IJlSC_lEEESK_SL_NS4_8TiledMMAINS4_8MMA_AtomIJNS4_4SM904GMMA25MMA_64x16x16_F32F16F16_SSILNSP_5MajorE0ELSR_0ELNSP_7ScaleInE1ELSS_1EEEEEENS4_6LayoutISD_NS5_IJSC_NSA_ILi0EEESW_EEEEENS5_IJNS4_10UnderscoreESZ_SZ_EEEEENS4_13SM90_TMA_LOADENS4_14ComposedLayoutINS4_7SwizzleILi1ELi4ELi3EEENS4_18smem_ptr_flag_bitsILi16EEENSV_INS5_IJNSA_ILi8EEESI_EEENS5_IJSI_SC_EEEEEEEvNS4_8identityENS4_23SM90_TMA_LOAD_MULTICASTES1C_vS1D_EENS_8epilogue10collective6detail29Sm90TmaWarpSpecializedAdapterINS1H_15DefaultEpilogueISK_SL_SL_NS1G_6thread17LinearCombinationISK_Li1EffLNS1L_9ScaleType4KindE0ELNS_15FloatRoundStyleE2ESK_EENS1_15EpilogueDefaultEEEEEvvEEEEvNT_6ParamsE)
        /*0008*/ 	.word	0x000000a8


	//----- nvinfo : EIATTR_FRAME_SIZE
	.align		4
.L_15:
        /*000c*/ 	.byte	0x04, 0x11
        /*000e*/ 	.short	(.L_17 - .L_16)
	.align		4
.L_16:
        /*0010*/ 	.word	index@(_ZN7cutlass13device_kernelINS_4gemm6kernel13GemmUniversalIN4cute5tupleIJiiiiEEENS1_10collective13CollectiveMmaINS1_34MainloopSm90TmaGmmaWarpSpecializedILi9ENS5_IJNS4_1CILi2EEENSA_ILi1EEESC_EEENS1_35KernelTmaWarpSpecializedCooperativeEEENS5_IJNSA_ILi512EEENSA_ILi240EEENSA_ILi16EEEEEENS_6half_tENS5_IJlSC_lEEESK_SL_NS4_8TiledMMAINS4_8MMA_AtomIJNS4_4SM904GMMA25MMA_64x16x16_F32F16F16_SSILNSP_5MajorE0ELSR_0ELNSP_7ScaleInE1ELSS_1EEEEEENS4_6LayoutISD_NS5_IJSC_NSA_ILi0EEESW_EEEEENS5_IJNS4_10UnderscoreESZ_SZ_EEEEENS4_13SM90_TMA_LOADENS4_14ComposedLayoutINS4_7SwizzleILi1ELi4ELi3EEENS4_18smem_ptr_flag_bitsILi16EEENSV_INS5_IJNSA_ILi8EEESI_EEENS5_IJSI_SC_EEEEEEEvNS4_8identityENS4_23SM90_TMA_LOAD_MULTICASTES1C_vS1D_EENS_8epilogue10collective6detail29Sm90TmaWarpSpecializedAdapterINS1H_15DefaultEpilogueISK_SL_SL_NS1G_6thread17LinearCombinationISK_Li1EffLNS1L_9ScaleType4KindE0ELNS_15FloatRoundStyleE2ESK_EENS1_15EpilogueDefaultEEEEEvvEEEEvNT_6ParamsE)
        /*0014*/ 	.word	0x00000600


	//----- nvinfo : EIATTR_MIN_STACK_SIZE
	.align		4
.L_17:
        /*0018*/ 	.byte	0x04, 0x12
        /*001a*/ 	.short	(.L_19 - .L_18)
	.align		4
.L_18:
        /*001c*/ 	.word	index@(_ZN7cutlass13device_kernelINS_4gemm6kernel13GemmUniversalIN4cute5tupleIJiiiiEEENS1_10collective13CollectiveMmaINS1_34MainloopSm90TmaGmmaWarpSpecializedILi9ENS5_IJNS4_1CILi2EEENSA_ILi1EEESC_EEENS1_35KernelTmaWarpSpecializedCooperativeEEENS5_IJNSA_ILi512EEENSA_ILi240EEENSA_ILi16EEEEEENS_6half_tENS5_IJlSC_lEEESK_SL_NS4_8TiledMMAINS4_8MMA_AtomIJNS4_4SM904GMMA25MMA_64x16x16_F32F16F16_SSILNSP_5MajorE0ELSR_0ELNSP_7ScaleInE1ELSS_1EEEEEENS4_6LayoutISD_NS5_IJSC_NSA_ILi0EEESW_EEEEENS5_IJNS4_10UnderscoreESZ_SZ_EEEEENS4_13SM90_TMA_LOADENS4_14ComposedLayoutINS4_7SwizzleILi1ELi4ELi3EEENS4_18smem_ptr_flag_bitsILi16EEENSV_INS5_IJNSA_ILi8EEESI_EEENS5_IJSI_SC_EEEEEEEvNS4_8identityENS4_23SM90_TMA_LOAD_MULTICASTES1C_vS1D_EENS_8epilogue10collective6detail29Sm90TmaWarpSpecializedAdapterINS1H_15DefaultEpilogueISK_SL_SL_NS1G_6thread17LinearCombinationISK_Li1EffLNS1L_9ScaleType4KindE0ELNS_15FloatRoundStyleE2ESK_EENS1_15EpilogueDefaultEEEEEvvEEEEvNT_6ParamsE)
        /*0020*/ 	.word	0x00000600
.L_19:


//--------------------- .nv.compat                --------------------------
	.section	.nv.compat,"",@"SHT_CUDA_COMPAT_INFO"
	.align	4
        /*0000*/ 	.byte	0x02, 0x09, 0x01, 0x00, 0x02, 0x02, 0x04, 0x00, 0x02, 0x05, 0x05, 0x00, 0x03, 0x07, 0x01, 0x01
        /*0010*/ 	.byte	0x02, 0x03, 0x01, 0x00, 0x02, 0x06, 0x01, 0x00, 0x04, 0x0b, 0x08, 0x00, 0x00, 0x00, 0x00, 0x00
        /*0020*/ 	.byte	0x00, 0x00, 0x00, 0x00


//--------------------- .nv.info._ZN7cutlass13device_kernelINS_4gemm6kernel13GemmUniversalIN4cute5tupleIJiiiiEEENS1_10collective13CollectiveMmaINS1_34MainloopSm90TmaGmmaWarpSpecializedILi9ENS5_IJNS4_1CILi2EEENSA_ILi1EEESC_EEENS1_35KernelTmaWarpSpecializedCooperativeEEENS5_IJNSA_ILi512EEENSA_ILi240EEENSA_ILi16EEEEEENS_6half_tENS5_IJlSC_lEEESK_SL_NS4_8TiledMMAINS4_8MMA_AtomIJNS4_4SM904GMMA25MMA_64x16x16_F32F16F16_SSILNSP_5MajorE0ELSR_0ELNSP_7ScaleInE1ELSS_1EEEEEENS4_6LayoutISD_NS5_IJSC_NSA_ILi0EEESW_EEEEENS5_IJNS4_10UnderscoreESZ_SZ_EEEEENS4_13SM90_TMA_LOADENS4_14ComposedLayoutINS4_7SwizzleILi1ELi4ELi3EEENS4_18smem_ptr_flag_bitsILi16EEENSV_INS5_IJNSA_ILi8EEESI_EEENS5_IJSI_SC_EEEEEEEvNS4_8identityENS4_23SM90_TMA_LOAD_MULTICASTES1C_vS1D_EENS_8epilogue10collective6detail29Sm90TmaWarpSpecializedAdapterINS1H_15DefaultEpilogueISK_SL_SL_NS1G_6thread17LinearCombinationISK_Li1EffLNS1L_9ScaleType4KindE0ELNS_15FloatRoundStyleE2ESK_EENS1_15EpilogueDefaultEEEEEvvEEEEvNT_6ParamsE --------------------------
	.section	.nv.info._ZN7cutlass13device_kernelINS_4gemm6kernel13GemmUniversalIN4cute5tupleIJiiiiEEENS1_10collective13CollectiveMmaINS1_34MainloopSm90TmaGmmaWarpSpecializedILi9ENS5_IJNS4_1CILi2EEENSA_ILi1EEESC_EEENS1_35KernelTmaWarpSpecializedCooperativeEEENS5_IJNSA_ILi512EEENSA_ILi240EEENSA_ILi16EEEEEENS_6half_tENS5_IJlSC_lEEESK_SL_NS4_8TiledMMAINS4_8MMA_AtomIJNS4_4SM904GMMA25MMA_64x16x16_F32F16F16_SSILNSP_5MajorE0ELSR_0ELNSP_7ScaleInE1ELSS_1EEEEEENS4_6LayoutISD_NS5_IJSC_NSA_ILi0EEESW_EEEEENS5_IJNS4_10UnderscoreESZ_SZ_EEEEENS4_13SM90_TMA_LOADENS4_14ComposedLayoutINS4_7SwizzleILi1ELi4ELi3EEENS4_18smem_ptr_flag_bitsILi16EEENSV_INS5_IJNSA_ILi8EEESI_EEENS5_IJSI_SC_EEEEEEEvNS4_8identityENS4_23SM90_TMA_LOAD_MULTICASTES1C_vS1D_EENS_8epilogue10collective6detail29Sm90TmaWarpSpecializedAdapterINS1H_15DefaultEpilogueISK_SL_SL_NS1G_6thread17LinearCombinationISK_Li1EffLNS1L_9ScaleType4KindE0ELNS_15FloatRoundStyleE2ESK_EENS1_15EpilogueDefaultEEEEEvvEEEEvNT_6ParamsE,"",@"SHT_CUDA_INFO"
	.sectionflags	@""
	.align	4


	//----- nvinfo : EIATTR_CUDA_API_VERSION
	.align		4
        /*0000*/ 	.byte	0x04, 0x37
        /*0002*/ 	.short	(.L_21 - .L_20)
.L_20:
        /*0004*/ 	.word	0x00000082


	//----- nvinfo : EIATTR_KPARAM_INFO
	.align		4
.L_21:
        /*0008*/ 	.byte	0x04, 0x17
        /*000a*/ 	.short	(.L_23 - .L_22)
.L_22:
        /*000c*/ 	.word	0x00000000
        /*0010*/ 	.short	0x0000
        /*0012*/ 	.short	0x0070
        /*0014*/ 	.byte	0x00, 0xf0, 0x01, 0x10


	//----- nvinfo : EIATTR_SPARSE_MMA_MASK
	.align		4
.L_23:
        /*0018*/ 	.byte	0x03, 0x50
        /*001a*/ 	.short	0x0000


	//----- nvinfo : EIATTR_MAXREG_COUNT
	.align		4
        /*001c*/ 	.byte	0x03, 0x1b
        /*001e*/ 	.short	0x00a8


	//----- nvinfo : EIATTR_NUM_BARRIERS
	.align		4
        /*0020*/ 	.byte	0x02, 0x4c
        /*0022*/ 	.byte	0x01
	.zero		1


	//----- nvinfo : EIATTR_EXTERNS
	.align		4
        /*0024*/ 	.byte	0x04, 0x0f
        /*0026*/ 	.short	(.L_25 - .L_24)


	//   ....[0]....
	.align		4
.L_24:
        /*0028*/ 	.word	index@(__assertfail)


	//----- nvinfo : EIATTR_ANNOTATIONS
	.align		4
.L_25:
        /*002c*/ 	.byte	0x04, 0x55
        /*002e*/ 	.short	(.L_27 - .L_26)


	//   ....[0]....
.L_26:
        /*0030*/ 	.word	0x00000001
        /*0034*/ 	.byte	0x50, 0x02, 0x00, 0x00, 0x01, 0x00, 0x00, 0x00, 0x00, 0x08, 0x00, 0x00, 0x01, 0x00, 0x00, 0x00
        /* <DEDUP_REMOVED lines=1938> */
        /*7964*/ 	.byte	0x40, 0x36, 0x03, 0x00


	//----- nvinfo : EIATTR_MERCURY_ISA_VERSION
	.align		4
.L_27:
        /*7968*/ 	.byte	0x03, 0x5f
        /*796a*/ 	.short	0x0101


	//----- nvinfo : EIATTR_INT_WARP_WIDE_INSTR_OFFSETS
	.align		4
        /*796c*/ 	.byte	0x04, 0x31
        /*796e*/ 	.short	(.L_29 - .L_28)


	//   ....[0]....
.L_28:
        /*7970*/ 	.word	0x00000640


	//   ....[1]....
        /*7974*/ 	.word	0x00000660


	//   ....[2]....
        /*7978*/ 	.word	0x000007d0


	//----- nvinfo : EIATTR_COOP_GROUP_MASK_REGIDS
	.align		4
.L_29:
        /*797c*/ 	.byte	0x04, 0x29
        /*797e*/ 	.short	(.L_31 - .L_30)


	//   ....[0]....
.L_30:
        /*7980*/ 	.word	0xffffffff


	//   ....[1]....
        /*7984*/ 	.word	0xffffffff


	//   ....[2]....
        /*7988*/ 	.word	0xffffffff


	//   ....[3]....
        /*798c*/ 	.word	0xffffffff


	//   ....[4]....
        /*7990*/ 	.word	0xffffffff


	//   ....[5]....
        /*7994*/ 	.word	0xffffffff


	//----- nvinfo : EIATTR_COOP_GROUP_INSTR_OFFSETS
	.align		4
.L_31:
        /*7998*/ 	.byte	0x04, 0x28
        /*799a*/ 	.short	(.L_33 - .L_32)


	//   ....[0]....
.L_32:
        /*799c*/ 	.word	0x00000070


	//   ....[1]....
        /*79a0*/ 	.word	0x00000080


	//   ....[2]....
        /*79a4*/ 	.word	0x000001b0


	//   ....[3]....
        /*79a8*/ 	.word	0x000004b0


	//   ....[4]....
        /*79ac*/ 	.word	0x00000930


	//   ....[5]....
        /*79b0*/ 	.word	0x000014d0


	//----- nvinfo : EIATTR_REG_RECONFIG
	.align		4
.L_33:
        /*79b4*/ 	.byte	0x01, 0x54
	.zero		2


	//----- nvinfo : EIATTR_SYSCALL_OFFSETS
	.align		4
        /*79b8*/ 	.byte	0x04, 0x46
        /*79ba*/ 	.short	(.L_35 - .L_34)


	//   ....[0]....
.L_34:
        /*79bc*/ 	.word	0x00001680


	//----- nvinfo : EIATTR_MBARRIER_INSTR_OFFSETS
	.align		4
.L_35:
        /*79c0*/ 	.byte	0x04, 0x39
        /*79c2*/ 	.short	(.L_37 - .L_36)


	//   ....[0]....
.L_36:
        /*79c4*/ 	.word	0x00000360
        /*79c8*/ 	.word	0x000000ff
        /*79cc*/ 	.word	0x00000000
        /*79d0*/ 	.short	0x0100
        /*79d2*/ 	.byte	0x09
	.zero		1


	//   ....[1]....
        /*79d4*/ 	.word	0x00000370
        /*79d8*/ 	.word	0x000000ff
        /*79dc*/ 	.word	0x00000048
        /*79e0*/ 	.short	0x0100
        /*79e2*/ 	.byte	0x09
	.zero		1


	//   ....[2]....
        /*79e4*/ 	.word	0x00000380
        /*79e8*/ 	.word	0x000000ff
        /*79ec*/ 	.word	0x00000008
        /*79f0*/ 	.short	0x0100
        /*79f2*/ 	.byte	0x09
	.zero		1


	//   ....[3]....
        /*79f4*/ 	.word	0x00000390
        /*79f8*/ 	.word	0x000000ff
        /*79fc*/ 	.word	0x00000050
        /*7a00*/ 	.short	0x0100
        /*7a02*/ 	.byte	0x09
	.zero		1


	//   ....[4]....
        /*7a04*/ 	.word	0x000003a0
        /*7a08*/ 	.word	0x000000ff
        /*7a0c*/ 	.word	0x00000010
        /*7a10*/ 	.short	0x0100
        /*7a12*/ 	.byte	0x09
	.zero		1


	//   ....[5]....
        /*7a14*/ 	.word	0x000003b0
        /*7a18*/ 	.word	0x000000ff
        /*7a1c*/ 	.word	0x00000058
        /*7a20*/ 	.short	0x0100
        /*7a22*/ 	.byte	0x09
	.zero		1


	//   ....[6]....
        /*7a24*/ 	.word	0x000003c0
        /*7a28*/ 	.word	0x000000ff
        /*7a2c*/ 	.word	0x00000018
        /*7a30*/ 	.short	0x0100
        /*7a32*/ 	.byte	0x09
	.zero		1


	//   ....[7]....
        /*7a34*/ 	.word	0x000003d0
        /*7a38*/ 	.word	0x000000ff
        /*7a3c*/ 	.word	0x00000060
        /*7a40*/ 	.short	0x0100
        /*7a42*/ 	.byte	0x09
	.zero		1


	//   ....[8]....
        /*7a44*/ 	.word	0x000003e0
        /*7a48*/ 	.word	0x000000ff
        /*7a4c*/ 	.word	0x00000020
        /*7a50*/ 	.short	0x0100
        /*7a52*/ 	.byte	0x09
	.zero		1


	//   ....[9]....
        /*7a54*/ 	.word	0x000003f0
        /*7a58*/ 	.word	0x000000ff
        /*7a5c*/ 	.word	0x00000068
        /*7a60*/ 	.short	0x0100
        /*7a62*/ 	.byte	0x09
	.zero		1


	//   ....[10]....
        /*7a64*/ 	.word	0x00000400
        /*7a68*/ 	.word	0x000000ff
        /*7a6c*/ 	.word	0x00000028
        /*7a70*/ 	.short	0x0100
        /*7a72*/ 	.byte	0x09
	.zero		1


	//   ....[11]....
        /*7a74*/ 	.word	0x00000410
        /*7a78*/ 	.word	0x000000ff
        /*7a7c*/ 	.word	0x00000070
        /*7a80*/ 	.short	0x0100
        /*7a82*/ 	.byte	0x09
	.zero		1


	//   ....[12]....
        /*7a84*/ 	.word	0x00000420
        /*7a88*/ 	.word	0x000000ff
        /*7a8c*/ 	.word	0x00000030
        /*7a90*/ 	.short	0x0100
        /*7a92*/ 	.byte	0x09
	.zero		1


	//   ....[13]....
        /*7a94*/ 	.word	0x00000430
        /*7a98*/ 	.word	0x000000ff
        /*7a9c*/ 	.word	0x00000078
        /*7aa0*/ 	.short	0x0100
        /*7aa2*/ 	.byte	0x09
	.zero		1


	//   ....[14]....
        /*7aa4*/ 	.word	0x00000440
        /*7aa8*/ 	.word	0x000000ff
        /*7aac*/ 	.word	0x00000038
        /*7ab0*/ 	.short	0x0100
        /*7ab2*/ 	.byte	0x09
	.zero		1


	//   ....[15]....
        /*7ab4*/ 	.word	0x00000450
        /*7ab8*/ 	.word	0x000000ff
        /*7abc*/ 	.word	0x00000080
        /*7ac0*/ 	.short	0x0100
        /*7ac2*/ 	.byte	0x09
	.zero		1


	//   ....[16]....
        /*7ac4*/ 	.word	0x00000460
        /*7ac8*/ 	.word	0x000000ff
        /*7acc*/ 	.word	0x00000040
        /*7ad0*/ 	.short	0x0100
        /*7ad2*/ 	.byte	0x09
	.zero		1


	//   ....[17]....
        /*7ad4*/ 	.word	0x00000470
        /*7ad8*/ 	.word	0x000000ff
        /*7adc*/ 	.word	0x00000088
        /*7ae0*/ 	.short	0x0100
        /*7ae2*/ 	.byte	0x09
	.zero		1


	//   ....[18]....
        /*7ae4*/ 	.word	0x00000860
        /*7ae8*/ 	.word	0x000000ff
        /*7aec*/ 	.word	0x000000a0
        /*7af0*/ 	.short	0x0100
        /*7af2*/ 	.byte	0x06
	.zero		1


	//   ....[19]....
        /*7af4*/ 	.word	0x000008d0
        /*7af8*/ 	.word	0x000000ff
        /*7afc*/ 	.word	0x000000a8
        /*7b00*/ 	.short	0x0100
        /*7b02*/ 	.byte	0x06
	.zero		1


	//   ....[20]....
        /*7b04*/ 	.word	0x00001790
        /*7b08*/ 	.word	0x00000003
        /*7b0c*/ 	.word	0x00000000
        /*7b10*/ 	.short	0x010a
        /*7b12*/ 	.byte	0x3f
	.zero		1


	//   ....[21]....
        /*7b14*/ 	.word	0x000017d0
        /*7b18*/ 	.word	0x00000003
        /*7b1c*/ 	.word	0x00000000
        /*7b20*/ 	.short	0x010a
        /*7b22*/ 	.byte	0x3f
	.zero		1


	//   ....[22]....
        /*7b24*/ 	.word	0x00003a10
        /*7b28*/ 	.word	0x000000ff
        /*7b2c*/ 	.word	0x00000000
        /*7b30*/ 	.short	0x010a
        /*7b32*/ 	.byte	0x04
	.zero		1


	//   ....[23]....
        /*7b34*/ 	.word	0x00003a50
        /*7b38*/ 	.word	0x000000ff
        /*7b3c*/ 	.word	0x00000000
        /*7b40*/ 	.short	0x010a
        /*7b42*/ 	.byte	0x04
	.zero		1


	//   ....[24]....
        /*7b44*/ 	.word	0x00006820
        /*7b48*/ 	.word	0x00000006
        /*7b4c*/ 	.word	0x00000000
        /*7b50*/ 	.short	0x0101
        /*7b52*/ 	.byte	0x3f
	.zero		1


	//   ....[25]....
        /*7b54*/ 	.word	0x00006a80
        /*7b58*/ 	.word	0x00000000
        /*7b5c*/ 	.word	0x00000000
        /*7b60*/ 	.short	0x0101
        /*7b62*/ 	.byte	0x3f
	.zero		1


	//   ....[26]....
        /*7b64*/ 	.word	0x00032b90
        /*7b68*/ 	.word	0x0000000c
        /*7b6c*/ 	.word	0x00000048
        /*7b70*/ 	.short	0x010a
        /*7b72*/ 	.byte	0x3f
	.zero		1


	//   ....[27]....
        /*7b74*/ 	.word	0x00032f30
        /*7b78*/ 	.word	0x00000002
        /*7b7c*/ 	.word	0x000000a8
        /*7b80*/ 	.short	0x0101
        /*7b82*/ 	.byte	0x3f
	.zero		1


	//   ....[28]....
        /*7b84*/ 	.word	0x00033710
        /*7b88*/ 	.word	0x00000003
        /*7b8c*/ 	.word	0x00000000
        /*7b90*/ 	.short	0x010a
        /*7b92*/ 	.byte	0x3f
	.zero		1


	//   ....[29]....
        /*7b94*/ 	.word	0x000337a0
        /*7b98*/ 	.word	0x00000003
        /*7b9c*/ 	.word	0x00000000
        /*7ba0*/ 	.short	0x010a
        /*7ba2*/ 	.byte	0x3f
	.zero		1


	//   ....[30]....
        /*7ba4*/ 	.word	0x00033830
        /*7ba8*/ 	.word	0x00000003
        /*7bac*/ 	.word	0x00000000
        /*7bb0*/ 	.short	0x010a
        /*7bb2*/ 	.byte	0x3f
	.zero		1


	//   ....[31]....
        /*7bb4*/ 	.word	0x000338c0
        /*7bb8*/ 	.word	0x00000003
        /*7bbc*/ 	.word	0x00000000
        /*7bc0*/ 	.short	0x010a
        /*7bc2*/ 	.byte	0x3f
	.zero		1


	//   ....[32]....
        /*7bc4*/ 	.word	0x00033950
        /*7bc8*/ 	.word	0x00000003
        /*7bcc*/ 	.word	0x00000000
        /*7bd0*/ 	.short	0x010a
        /*7bd2*/ 	.byte	0x3f
	.zero		1


	//   ....[33]....
        /*7bd4*/ 	.word	0x000339e0
        /*7bd8*/ 	.word	0x00000003
        /*7bdc*/ 	.word	0x00000000
        /*7be0*/ 	.short	0x010a
        /*7be2*/ 	.byte	0x3f
	.zero		1


	//   ....[34]....
        /*7be4*/ 	.word	0x00033a70
        /*7be8*/ 	.word	0x00000003
        /*7bec*/ 	.word	0x00000000
        /*7bf0*/ 	.short	0x010a
        /*7bf2*/ 	.byte	0x3f
	.zero		1


	//   ....[35]....
        /*7bf4*/ 	.word	0x00033b00
        /*7bf8*/ 	.word	0x00000003
        /*7bfc*/ 	.word	0x00000000
        /*7c00*/ 	.short	0x010a
        /*7c02*/ 	.byte	0x3f
	.zero		1


	//   ....[36]....
        /*7c04*/ 	.word	0x00033b90
        /*7c08*/ 	.word	0x00000003
        /*7c0c*/ 	.word	0x00000000
        /*7c10*/ 	.short	0x010a
        /*7c12*/ 	.byte	0x3f
	.zero		1


	//   ....[37]....
        /*7c14*/ 	.word	0x00033bf0
        /*7c18*/ 	.word	0x00000003
        /*7c1c*/ 	.word	0x00000000
        /*7c20*/ 	.short	0x010a
        /*7c22*/ 	.byte	0x3f
	.zero		1


	//   ....[38]....
        /*7c24*/ 	.word	0x00033c50
        /*7c28*/ 	.word	0x00000007
        /*7c2c*/ 	.word	0x00000000
        /*7c30*/ 	.short	0x010a
        /*7c32*/ 	.byte	0x3f
	.zero		1


	//   ....[39]....
        /*7c34*/ 	.word	0x00033d20
        /*7c38*/ 	.word	0x0000000c
        /*7c3c*/ 	.word	0x00000048
        /*7c40*/ 	.short	0x010a
        /*7c42*/ 	.byte	0x3f
	.zero		1


	//   ....[40]....
        /*7c44*/ 	.word	0x00033df0
        /*7c48*/ 	.word	0x00000003
        /*7c4c*/ 	.word	0x00000000
        /*7c50*/ 	.short	0x010a
        /*7c52*/ 	.byte	0x3f
	.zero		1


	//   ....[41]....
        /*7c54*/ 	.word	0x00033e40
        /*7c58*/ 	.word	0x00000003
        /*7c5c*/ 	.word	0x00000000
        /*7c60*/ 	.short	0x010a
        /*7c62*/ 	.byte	0x3f
	.zero		1


	//   ....[42]....
        /*7c64*/ 	.word	0x00033e90
        /*7c68*/ 	.word	0x00000003
        /*7c6c*/ 	.word	0x00000000
        /*7c70*/ 	.short	0x010a
        /*7c72*/ 	.byte	0x3f
	.zero		1


	//   ....[43]....
        /*7c74*/ 	.word	0x00033ee0
        /*7c78*/ 	.word	0x00000003
        /*7c7c*/ 	.word	0x00000000
        /*7c80*/ 	.short	0x010a
        /*7c82*/ 	.byte	0x3f
	.zero		1


	//   ....[44]....
        /*7c84*/ 	.word	0x00033f30
        /*7c88*/ 	.word	0x00000003
        /*7c8c*/ 	.word	0x00000000
        /*7c90*/ 	.short	0x010a
        /*7c92*/ 	.byte	0x3f
	.zero		1


	//   ....[45]....
        /*7c94*/ 	.word	0x00033f80
        /*7c98*/ 	.word	0x00000003
        /*7c9c*/ 	.word	0x00000000
        /*7ca0*/ 	.short	0x010a
        /*7ca2*/ 	.byte	0x3f
	.zero		1


	//   ....[46]....
        /*7ca4*/ 	.word	0x00033fd0
        /*7ca8*/ 	.word	0x00000003
        /*7cac*/ 	.word	0x00000000
        /*7cb0*/ 	.short	0x010a
        /*7cb2*/ 	.byte	0x3f
	.zero		1


	//   ....[47]....
        /*7cb4*/ 	.word	0x00034020
        /*7cb8*/ 	.word	0x00000003
        /*7cbc*/ 	.word	0x00000000
        /*7cc0*/ 	.short	0x010a
        /*7cc2*/ 	.byte	0x3f
	.zero		1


	//----- nvinfo : EIATTR_NUM_MBARRIERS
	.align		4
.L_37:
        /*7cc4*/ 	.byte	0x03, 0x38
        /*7cc6*/ 	.short	0x0014


	//----- nvinfo : EIATTR_EXIT_INSTR_OFFSETS
	.align		4
        /*7cc8*/ 	.byte	0x04, 0x1c
        /*7cca*/ 	.short	(.L_39 - .L_38)


	//   ....[0]....
.L_38:
        /*7ccc*/ 	.word	0x00000ac0


	//   ....[1]....
        /*7cd0*/ 	.word	0x00001380


	//   ....[2]....
        /*7cd4*/ 	.word	0x00032270


	//   ....[3]....
        /*7cd8*/ 	.word	0x00032820


	//   ....[4]....
        /*7cdc*/ 	.word	0x00033be0


	//----- nvinfo : EIATTR_MAX_THREADS
	.align		4
.L_39:
        /*7ce0*/ 	.byte	0x04, 0x05
        /*7ce2*/ 	.short	(.L_41 - .L_40)
.L_40:
        /*7ce4*/ 	.word	0x00000180
        /*7ce8*/ 	.word	0x00000001
        /*7cec*/ 	.word	0x00000001


	//----- nvinfo : EIATTR_CRS_STACK_SIZE
	.align		4
.L_41:
        /*7cf0*/ 	.byte	0x04, 0x1e
        /*7cf2*/ 	.short	(.L_43 - .L_42)
.L_42:
        /*7cf4*/ 	.word	0x00000000


	//----- nvinfo : EIATTR_CBANK_PARAM_SIZE
	.align		4
.L_43:
        /*7cf8*/ 	.byte	0x03, 0x19
        /*7cfa*/ 	.short	0x0470


	//----- nvinfo : EIATTR_PARAM_CBANK
	.align		4
        /*7cfc*/ 	.byte	0x04, 0x0a
        /*7cfe*/ 	.short	(.L_45 - .L_44)
	.align		4
.L_44:
        /*7d00*/ 	.word	index@(.nv.constant0._ZN7cutlass13device_kernelINS_4gemm6kernel13GemmUniversalIN4cute5tupleIJiiiiEEENS1_10collective13CollectiveMmaINS1_34MainloopSm90TmaGmmaWarpSpecializedILi9ENS5_IJNS4_1CILi2EEENSA_ILi1EEESC_EEENS1_35KernelTmaWarpSpecializedCooperativeEEENS5_IJNSA_ILi512EEENSA_ILi240EEENSA_ILi16EEEEEENS_6half_tENS5_IJlSC_lEEESK_SL_NS4_8TiledMMAINS4_8MMA_AtomIJNS4_4SM904GMMA25MMA_64x16x16_F32F16F16_SSILNSP_5MajorE0ELSR_0ELNSP_7ScaleInE1ELSS_1EEEEEENS4_6LayoutISD_NS5_IJSC_NSA_ILi0EEESW_EEEEENS5_IJNS4_10UnderscoreESZ_SZ_EEEEENS4_13SM90_TMA_LOADENS4_14ComposedLayoutINS4_7SwizzleILi1ELi4ELi3EEENS4_18smem_ptr_flag_bitsILi16EEENSV_INS5_IJNSA_ILi8EEESI_EEENS5_IJSI_SC_EEEEEEEvNS4_8identityENS4_23SM90_TMA_LOAD_MULTICASTES1C_vS1D_EENS_8epilogue10collective6detail29Sm90TmaWarpSpecializedAdapterINS1H_15DefaultEpilogueISK_SL_SL_NS1G_6thread17LinearCombinationISK_Li1EffLNS1L_9ScaleType4KindE0ELNS_15FloatRoundStyleE2ESK_EENS1_15EpilogueDefaultEEEEEvvEEEEvNT_6ParamsE)
        /*7d04*/ 	.short	0x0210
        /*7d06*/ 	.short	0x0470


	//----- nvinfo : EIATTR_SW_WAR
	.align		4
.L_45:
        /*7d08*/ 	.byte	0x04, 0x36
        /*7d0a*/ 	.short	(.L_47 - .L_46)
.L_46:
        /*7d0c*/ 	.word	0x00000008
.L_47:


//--------------------- .nv.callgraph             --------------------------
	.section	.nv.callgraph,"",@"SHT_CUDA_CALLGRAPH"
	.align	4
	.sectionentsize	8
	.align		4
        /*0000*/ 	.word	0x00000000
	.align		4
        /*0004*/ 	.word	0xffffffff
	.align		4
        /*0008*/ 	.word	index@(_ZN7cutlass13device_kernelINS_4gemm6kernel13GemmUniversalIN4cute5tupleIJiiiiEEENS1_10collective13CollectiveMmaINS1_34MainloopSm90TmaGmmaWarpSpecializedILi9ENS5_IJNS4_1CILi2EEENSA_ILi1EEESC_EEENS1_35KernelTmaWarpSpecializedCooperativeEEENS5_IJNSA_ILi512EEENSA_ILi240EEENSA_ILi16EEEEEENS_6half_tENS5_IJlSC_lEEESK_SL_NS4_8TiledMMAINS4_8MMA_AtomIJNS4_4SM904GMMA25MMA_64x16x16_F32F16F16_SSILNSP_5MajorE0ELSR_0ELNSP_7ScaleInE1ELSS_1EEEEEENS4_6LayoutISD_NS5_IJSC_NSA_ILi0EEESW_EEEEENS5_IJNS4_10UnderscoreESZ_SZ_EEEEENS4_13SM90_TMA_LOADENS4_14ComposedLayoutINS4_7SwizzleILi1ELi4ELi3EEENS4_18smem_ptr_flag_bitsILi16EEENSV_INS5_IJNSA_ILi8EEESI_EEENS5_IJSI_SC_EEEEEEEvNS4_8identityENS4_23SM90_TMA_LOAD_MULTICASTES1C_vS1D_EENS_8epilogue10collective6detail29Sm90TmaWarpSpecializedAdapterINS1H_15DefaultEpilogueISK_SL_SL_NS1G_6thread17LinearCombinationISK_Li1EffLNS1L_9ScaleType4KindE0ELNS_15FloatRoundStyleE2ESK_EENS1_15EpilogueDefaultEEEEEvvEEEEvNT_6ParamsE)
	.align		4
        /*000c*/ 	.word	index@(__assertfail)
	.align		4
        /*0010*/ 	.word	0x00000000
	.align		4
        /*0014*/ 	.word	0xfffffffe
	.align		4
        /*0018*/ 	.word	0x00000000
	.align		4
        /*001c*/ 	.word	0xfffffffd
	.align		4
        /*0020*/ 	.word	0x00000000
	.align		4
        /*0024*/ 	.word	0xfffffffc


//--------------------- .nv.constant4             --------------------------
	.section	.nv.constant4,"a",@progbits
	.align	8
	.align		8
.nv.constant4:
        /*0000*/ 	.dword	__assertfail
	.align		8
        /*0008*/ 	.dword	__unnamed_1
	.align		8
        /*0010*/ 	.dword	_ZN40_INTERNAL_311dcae9_4_k_cu_d0711de1_116094cuda3std3__45__cpo5beginE
	.align		8
        /*0018*/ 	.dword	_ZN40_INTERNAL_311dcae9_4_k_cu_d0711de1_116094cuda3std3__45__cpo3endE
	.align		8
        /*0020*/ 	.dword	_ZN40_INTERNAL_311dcae9_4_k_cu_d0711de1_116094cuda3std3__45__cpo6cbeginE
	.align		8
        /*0028*/ 	.dword	_ZN40_INTERNAL_311dcae9_4_k_cu_d0711de1_116094cuda3std3__45__cpo4cendE
	.align		8
        /*0030*/ 	.dword	_ZN40_INTERNAL_311dcae9_4_k_cu_d0711de1_116094cuda3std3__442_GLOBAL__N__311dcae9_4_k_cu_d0711de1_116096ignoreE
	.align		8
        /*0038*/ 	.dword	_ZN40_INTERNAL_311dcae9_4_k_cu_d0711de1_116094cuda3std3__419piecewise_constructE
	.align		8
        /*0040*/ 	.dword	_ZN40_INTERNAL_311dcae9_4_k_cu_d0711de1_116094cuda3std3__48in_placeE
	.align		8
        /*0048*/ 	.dword	_ZN40_INTERNAL_311dcae9_4_k_cu_d0711de1_116094cuda3std6ranges3__45__cpo4swapE
	.align		8
        /*0050*/ 	.dword	_ZN40_INTERNAL_311dcae9_4_k_cu_d0711de1_116094cuda3std6ranges3__45__cpo9iter_moveE
	.align		8
        /*0058*/ 	.dword	_ZN40_INTERNAL_311dcae9_4_k_cu_d0711de1_116094cute7productE
	.align		8
        /*0060*/ 	.dword	_ZN40_INTERNAL_311dcae9_4_k_cu_d0711de1_116094cute1_E
	.align		8
        /*0068*/ 	.dword	$str$22
	.align		8
        /*0070*/ 	.dword	$str$23


//--------------------- .text._ZN7cutlass13device_kernelINS_4gemm6kernel13GemmUniversalIN4cute5tupleIJiiiiEEENS1_10collective13CollectiveMmaINS1_34MainloopSm90TmaGmmaWarpSpecializedILi9ENS5_IJNS4_1CILi2EEENSA_ILi1EEESC_EEENS1_35KernelTmaWarpSpecializedCooperativeEEENS5_IJNSA_ILi512EEENSA_ILi240EEENSA_ILi16EEEEEENS_6half_tENS5_IJlSC_lEEESK_SL_NS4_8TiledMMAINS4_8MMA_AtomIJNS4_4SM904GMMA25MMA_64x16x16_F32F16F16_SSILNSP_5MajorE0ELSR_0ELNSP_7ScaleInE1ELSS_1EEEEEENS4_6LayoutISD_NS5_IJSC_NSA_ILi0EEESW_EEEEENS5_IJNS4_10UnderscoreESZ_SZ_EEEEENS4_13SM90_TMA_LOADENS4_14ComposedLayoutINS4_7SwizzleILi1ELi4ELi3EEENS4_18smem_ptr_flag_bitsILi16EEENSV_INS5_IJNSA_ILi8EEESI_EEENS5_IJSI_SC_EEEEEEEvNS4_8identityENS4_23SM90_TMA_LOAD_MULTICASTES1C_vS1D_EENS_8epilogue10collective6detail29Sm90TmaWarpSpecializedAdapterINS1H_15DefaultEpilogueISK_SL_SL_NS1G_6thread17LinearCombinationISK_Li1EffLNS1L_9ScaleType4KindE0ELNS_15FloatRoundStyleE2ESK_EENS1_15EpilogueDefaultEEEEEvvEEEEvNT_6ParamsE --------------------------
	.section	.text._ZN7cutlass13device_kernelINS_4gemm6kernel13GemmUniversalIN4cute5tupleIJiiiiEEENS1_10collective13CollectiveMmaINS1_34MainloopSm90TmaGmmaWarpSpecializedILi9ENS5_IJNS4_1CILi2EEENSA_ILi1EEESC_EEENS1_35KernelTmaWarpSpecializedCooperativeEEENS5_IJNSA_ILi512EEENSA_ILi240EEENSA_ILi16EEEEEENS_6half_tENS5_IJlSC_lEEESK_SL_NS4_8TiledMMAINS4_8MMA_AtomIJNS4_4SM904GMMA25MMA_64x16x16_F32F16F16_SSILNSP_5MajorE0ELSR_0ELNSP_7ScaleInE1ELSS_1EEEEEENS4_6LayoutISD_NS5_IJSC_NSA_ILi0EEESW_EEEEENS5_IJNS4_10UnderscoreESZ_SZ_EEEEENS4_13SM90_TMA_LOADENS4_14ComposedLayoutINS4_7SwizzleILi1ELi4ELi3EEENS4_18smem_ptr_flag_bitsILi16EEENSV_INS5_IJNSA_ILi8EEESI_EEENS5_IJSI_SC_EEEEEEEvNS4_8identityENS4_23SM90_TMA_LOAD_MULTICASTES1C_vS1D_EENS_8epilogue10collective6detail29Sm90TmaWarpSpecializedAdapterINS1H_15DefaultEpilogueISK_SL_SL_NS1G_6thread17LinearCombinationISK_Li1EffLNS1L_9ScaleType4KindE0ELNS_15FloatRoundStyleE2ESK_EENS1_15EpilogueDefaultEEEEEvvEEEEvNT_6ParamsE,"ax",@progbits
	.align	128
.text._ZN7cutlass13device_kernelINS_4gemm6kernel13GemmUniversalIN4cute5tupleIJiiiiEEENS1_10collective13CollectiveMmaINS1_34MainloopSm90TmaGmmaWarpSpecializedILi9ENS5_IJNS4_1CILi2EEENSA_ILi1EEESC_EEENS1_35KernelTmaWarpSpecializedCooperativeEEENS5_IJNSA_ILi512EEENSA_ILi240EEENSA_ILi16EEEEEENS_6half_tENS5_IJlSC_lEEESK_SL_NS4_8TiledMMAINS4_8MMA_AtomIJNS4_4SM904GMMA25MMA_64x16x16_F32F16F16_SSILNSP_5MajorE0ELSR_0ELNSP_7ScaleInE1ELSS_1EEEEEENS4_6LayoutISD_NS5_IJSC_NSA_ILi0EEESW_EEEEENS5_IJNS4_10UnderscoreESZ_SZ_EEEEENS4_13SM90_TMA_LOADENS4_14ComposedLayoutINS4_7SwizzleILi1ELi4ELi3EEENS4_18smem_ptr_flag_bitsILi16EEENSV_INS5_IJNSA_ILi8EEESI_EEENS5_IJSI_SC_EEEEEEEvNS4_8identityENS4_23SM90_TMA_LOAD_MULTICASTES1C_vS1D_EENS_8epilogue10collective6detail29Sm90TmaWarpSpecializedAdapterINS1H_15DefaultEpilogueISK_SL_SL_NS1G_6thread17LinearCombinationISK_Li1EffLNS1L_9ScaleType4KindE0ELNS_15FloatRoundStyleE2ESK_EENS1_15EpilogueDefaultEEEEEvvEEEEvNT_6ParamsE:
        .type           _ZN7cutlass13device_kernelINS_4gemm6kernel13GemmUniversalIN4cute5tupleIJiiiiEEENS1_10collective13CollectiveMmaINS1_34MainloopSm90TmaGmmaWarpSpecializedILi9ENS5_IJNS4_1CILi2EEENSA_ILi1EEESC_EEENS1_35KernelTmaWarpSpecializedCooperativeEEENS5_IJNSA_ILi512EEENSA_ILi240EEENSA_ILi16EEEEEENS_6half_tENS5_IJlSC_lEEESK_SL_NS4_8TiledMMAINS4_8MMA_AtomIJNS4_4SM904GMMA25MMA_64x16x16_F32F16F16_SSILNSP_5MajorE0ELSR_0ELNSP_7ScaleInE1ELSS_1EEEEEENS4_6LayoutISD_NS5_IJSC_NSA_ILi0EEESW_EEEEENS5_IJNS4_10UnderscoreESZ_SZ_EEEEENS4_13SM90_TMA_LOADENS4_14ComposedLayoutINS4_7SwizzleILi1ELi4ELi3EEENS4_18smem_ptr_flag_bitsILi16EEENSV_INS5_IJNSA_ILi8EEESI_EEENS5_IJSI_SC_EEEEEEEvNS4_8identityENS4_23SM90_TMA_LOAD_MULTICASTES1C_vS1D_EENS_8epilogue10collective6detail29Sm90TmaWarpSpecializedAdapterINS1H_15DefaultEpilogueISK_SL_SL_NS1G_6thread17LinearCombinationISK_Li1EffLNS1L_9ScaleType4KindE0ELNS_15FloatRoundStyleE2ESK_EENS1_15EpilogueDefaultEEEEEvvEEEEvNT_6ParamsE,@function
        .size           _ZN7cutlass13device_kernelINS_4gemm6kernel13GemmUniversalIN4cute5tupleIJiiiiEEENS1_10collective13CollectiveMmaINS1_34MainloopSm90TmaGmmaWarpSpecializedILi9ENS5_IJNS4_1CILi2EEENSA_ILi1EEESC_EEENS1_35KernelTmaWarpSpecializedCooperativeEEENS5_IJNSA_ILi512EEENSA_ILi240EEENSA_ILi16EEEEEENS_6half_tENS5_IJlSC_lEEESK_SL_NS4_8TiledMMAINS4_8MMA_AtomIJNS4_4SM904GMMA25MMA_64x16x16_F32F16F16_SSILNSP_5MajorE0ELSR_0ELNSP_7ScaleInE1ELSS_1EEEEEENS4_6LayoutISD_NS5_IJSC_NSA_ILi0EEESW_EEEEENS5_IJNS4_10UnderscoreESZ_SZ_EEEEENS4_13SM90_TMA_LOADENS4_14ComposedLayoutINS4_7SwizzleILi1ELi4ELi3EEENS4_18smem_ptr_flag_bitsILi16EEENSV_INS5_IJNSA_ILi8EEESI_EEENS5_IJSI_SC_EEEEEEEvNS4_8identityENS4_23SM90_TMA_LOAD_MULTICASTES1C_vS1D_EENS_8epilogue10collective6detail29Sm90TmaWarpSpecializedAdapterINS1H_15DefaultEpilogueISK_SL_SL_NS1G_6thread17LinearCombinationISK_Li1EffLNS1L_9ScaleType4KindE0ELNS_15FloatRoundStyleE2ESK_EENS1_15EpilogueDefaultEEEEEvvEEEEvNT_6ParamsE,(.L_x_1028 - _ZN7cutlass13device_kernelINS_4gemm6kernel13GemmUniversalIN4cute5tupleIJiiiiEEENS1_10collective13CollectiveMmaINS1_34MainloopSm90TmaGmmaWarpSpecializedILi9ENS5_IJNS4_1CILi2EEENSA_ILi1EEESC_EEENS1_35KernelTmaWarpSpecializedCooperativeEEENS5_IJNSA_ILi512EEENSA_ILi240EEENSA_ILi16EEEEEENS_6half_tENS5_IJlSC_lEEESK_SL_NS4_8TiledMMAINS4_8MMA_AtomIJNS4_4SM904GMMA25MMA_64x16x16_F32F16F16_SSILNSP_5MajorE0ELSR_0ELNSP_7ScaleInE1ELSS_1EEEEEENS4_6LayoutISD_NS5_IJSC_NSA_ILi0EEESW_EEEEENS5_IJNS4_10UnderscoreESZ_SZ_EEEEENS4_13SM90_TMA_LOADENS4_14ComposedLayoutINS4_7SwizzleILi1ELi4ELi3EEENS4_18smem_ptr_flag_bitsILi16EEENSV_INS5_IJNSA_ILi8EEESI_EEENS5_IJSI_SC_EEEEEEEvNS4_8identityENS4_23SM90_TMA_LOAD_MULTICASTES1C_vS1D_EENS_8epilogue10collective6detail29Sm90TmaWarpSpecializedAdapterINS1H_15DefaultEpilogueISK_SL_SL_NS1G_6thread17LinearCombinationISK_Li1EffLNS1L_9ScaleType4KindE0ELNS_15FloatRoundStyleE2ESK_EENS1_15EpilogueDefaultEEEEEvvEEEEvNT_6ParamsE)
        .other          _ZN7cutlass13device_kernelINS_4gemm6kernel13GemmUniversalIN4cute5tupleIJiiiiEEENS1_10collective13CollectiveMmaINS1_34MainloopSm90TmaGmmaWarpSpecializedILi9ENS5_IJNS4_1CILi2EEENSA_ILi1EEESC_EEENS1_35KernelTmaWarpSpecializedCooperativeEEENS5_IJNSA_ILi512EEENSA_ILi240EEENSA_ILi16EEEEEENS_6half_tENS5_IJlSC_lEEESK_SL_NS4_8TiledMMAINS4_8MMA_AtomIJNS4_4SM904GMMA25MMA_64x16x16_F32F16F16_SSILNSP_5MajorE0ELSR_0ELNSP_7ScaleInE1ELSS_1EEEEEENS4_6LayoutISD_NS5_IJSC_NSA_ILi0EEESW_EEEEENS5_IJNS4_10UnderscoreESZ_SZ_EEEEENS4_13SM90_TMA_LOADENS4_14ComposedLayoutINS4_7SwizzleILi1ELi4ELi3EEENS4_18smem_ptr_flag_bitsILi16EEENSV_INS5_IJNSA_ILi8EEESI_EEENS5_IJSI_SC_EEEEEEEvNS4_8identityENS4_23SM90_TMA_LOAD_MULTICASTES1C_vS1D_EENS_8epilogue10collective6detail29Sm90TmaWarpSpecializedAdapterINS1H_15DefaultEpilogueISK_SL_SL_NS1G_6thread17LinearCombinationISK_Li1EffLNS1L_9ScaleType4KindE0ELNS_15FloatRoundStyleE2ESK_EENS1_15EpilogueDefaultEEEEEvvEEEEvNT_6ParamsE,@"STO_CUDA_ENTRY STV_DEFAULT"
_ZN7cutlass13device_kernelINS_4gemm6kernel13GemmUniversalIN4cute5tupleIJiiiiEEENS1_10collective13CollectiveMmaINS1_34MainloopSm90TmaGmmaWarpSpecializedILi9ENS5_IJNS4_1CILi2EEENSA_ILi1EEESC_EEENS1_35KernelTmaWarpSpecializedCooperativeEEENS5_IJNSA_ILi512EEENSA_ILi240EEENSA_ILi16EEEEEENS_6half_tENS5_IJlSC_lEEESK_SL_NS4_8TiledMMAINS4_8MMA_AtomIJNS4_4SM904GMMA25MMA_64x16x16_F32F16F16_SSILNSP_5MajorE0ELSR_0ELNSP_7ScaleInE1ELSS_1EEEEEENS4_6LayoutISD_NS5_IJSC_NSA_ILi0EEESW_EEEEENS5_IJNS4_10UnderscoreESZ_SZ_EEEEENS4_13SM90_TMA_LOADENS4_14ComposedLayoutINS4_7SwizzleILi1ELi4ELi3EEENS4_18smem_ptr_flag_bitsILi16EEENSV_INS5_IJNSA_ILi8EEESI_EEENS5_IJSI_SC_EEEEEEEvNS4_8identityENS4_23SM90_TMA_LOAD_MULTICASTES1C_vS1D_EENS_8epilogue10collective6detail29Sm90TmaWarpSpecializedAdapterINS1H_15DefaultEpilogueISK_SL_SL_NS1G_6thread17LinearCombinationISK_Li1EffLNS1L_9ScaleType4KindE0ELNS_15FloatRoundStyleE2ESK_EENS1_15EpilogueDefaultEEEEEvvEEEEvNT_6ParamsE:
[----:B------:R-:W0:Y:S02]  /*0000*/  LDC R1, c[0x0][0x28] ;  /* 0x00000a00ff017b82 */ /* 0x000e240000000800 */
[----:B0-----:R-:W-:Y:S01]  /*0010*/  VIADD R1, R1, 0xfffffa00 ;  /* 0xfffffa0001017836 */ /* 0x001fe20000000000 */
[----:B------:R-:W0:Y:S01]  /*0020*/  S2R R4, SR_TID.X ;  /* 0x0000000000047919 */ /* 0x000e220000002100 */
[----:B------:R-:W-:Y:S01]  /*0030*/  ELECT P0, URZ, PT ;  /* 0x00000000003f782f */ /* 0x000fe20003800000 */
[----:B------:R-:W-:Y:S01]  /*0040*/  BSSY B0, `(.L_x_0) ;  /* 0x0000015000007945 */ /* 0x000fe20003800000 */
[--C-:B0-----:R-:W-:Y:S02]  /*0050*/  SHF.R.U32.HI R0, RZ, 0x5, R4.reuse ;  /* 0x00000005ff007819 */ /* 0x101fe40000011604 */
[----:B------:R-:W-:-:S03]  /*0060*/  SHF.R.U32.HI R2, RZ, 0x7, R4 ;  /* 0x00000007ff027819 */ /* 0x000fc60000011604 */
[----:B------:R-:W0:Y:S04]  /*0070*/  SHFL.IDX PT, R3, R0, RZ, 0x1f ;  /* 0x00001fff00037589 */ /* 0x000e2800000e0000 */
[----:B------:R-:W1:Y:S01]  /*0080*/  SHFL.IDX PT, R2, R2, RZ, 0x1f ;  /* 0x00001fff02027589 */ /* 0x000e6200000e0000 */
[----:B0-----:R-:W-:Y:S02]  /*0090*/  R2UR UR4, R3 ;  /* 0x00000000030472ca */ /* 0x001fe400000e0000 */
[----:B-1----:R-:W-:-:S11]  /*00a0*/  R2UR UR6, R2 ;  /* 0x00000000020672ca */ /* 0x002fd600000e0000 */
[----:B------:R-:W-:Y:S02]  /*00b0*/  USHF.R.S32.HI UR5, URZ, 0x1f, UR4 ;  /* 0x0000001f3f057899 */ /* 0x000fe40008011404 */
[----:B------:R-:W-:Y:S02]  /*00c0*/  ISETP.NE.OR P0, PT, RZ, UR4, !P0 ;  /* 0x00000004ff007c0c */ /* 0x000fe4000c705670 */
[----:B------:R-:W-:-:S04]  /*00d0*/  ULEA.HI UR5, UR5, UR4, URZ, 0x2 ;  /* 0x0000000405057291 */ /* 0x000fc8000f8f103f */
[----:B------:R-:W-:-:S04]  /*00e0*/  ULOP3.LUT UR5, UR5, 0xfffffffc, URZ, 0xc0, !UPT ;  /* 0xfffffffc05057892 */ /* 0x000fc8000f8ec03f */
[----:B------:R-:W-:-:S03]  /*00f0*/  UIADD3 UR8, UR4, -UR5, URZ ;  /* 0x8000000504087290 */ /* 0x000fc6000fffe03f */
[----:B------:R-:W-:Y:S09]  /*0100*/  @P0 BRA `(.L_x_1) ;  /* 0x0000000000200947 */ /* 0x000ff20003800000 */
[----:B------:R-:W-:Y:S02]  /*0110*/  ULDC.64 UR4, c[0x0][0x198] ;  /* 0x0000660000047ab9 */ /* 0x000fe40000000a00 */
[----:B------:R-:W-:Y:S02]  /*0120*/  UIADD3 UR10, UP0, UR4, 0xf0, URZ ;  /* 0x000000f0040a7890 */ /* 0x000fe4000ff1e03f */
[----:B------:R-:W-:Y:S02]  /*0130*/  UIADD3 UR4, UP1, UR4, 0x1f0, URZ ;  /* 0x000001f004047890 */ /* 0x000fe4000ff3e03f */
[----:B------:R-:W-:Y:S02]  /*0140*/  UIADD3.X UR11, URZ, UR5, URZ, UP0, !UPT ;  /* 0x000000053f0b7290 */ /* 0x000fe400087fe43f */
[----:B------:R-:W-:-:S07]  /*0150*/  UIADD3.X UR5, URZ, UR5, URZ, UP1, !UPT ;  /* 0x000000053f057290 */ /* 0x000fce0008ffe43f */
[----:B------:R0:W-:Y:S02]  /*0160*/  UTMACCTL.PF [UR10] ;  /* 0x000000000a0079b9 */ /* 0x0001e40008040000 */
[----:B------:R0:W-:Y:S02]  /*0170*/  UTMACCTL.PF [UR4] ;  /* 0x00000000040079b9 */ /* 0x0001e40008040000 */
[----:B0-----:R-:W-:Y:S01]  /*0180*/  NOP ;  /* 0x0000000000007918 */ /* 0x001fe20000000000 */
.L_x_1:
[----:B------:R-:W-:Y:S05]  /*0190*/  BSYNC B0 ;  /* 0x0000000000007941 */ /* 0x000fea0003800000 */
.L_x_0:
[----:B------:R-:W-:Y:S01]  /*01a0*/  UISETP.NE.AND UP0, UPT, UR8, 0x3, UPT ;  /* 0x000000030800788c */ /* 0x000fe2000bf05270 */
[----:B------:R-:W0:Y:S01]  /*01b0*/  SHFL.IDX PT, R3, R0, RZ, 0x1f ;  /* 0x00001fff00037589 */ /* 0x000e2200000e0000 */
[----:B------:R-:W-:Y:S02]  /*01c0*/  UIADD3 UR10, UR6, -0x1, URZ ;  /* 0xffffffff060a7890 */ /* 0x000fe4000fffe03f */
[----:B------:R-:W-:Y:S01]  /*01d0*/  ISETP.NE.AND P1, PT, RZ, UR6, PT ;  /* 0x00000006ff007c0c */ /* 0x000fe2000bf25270 */
[----:B------:R-:W-:Y:S02]  /*01e0*/  UISETP.EQ.OR UP0, UPT, UR8, URZ, !UP0 ;  /* 0x0000003f0800728c */ /* 0x000fe4000c702670 */
[----:B------:R-:W-:Y:S02]  /*01f0*/  UISETP.GE.U32.AND UP1, UPT, UR10, 0x2, UPT ;  /* 0x000000020a00788c */ /* 0x000fe4000bf26070 */
[----:B------:R-:W-:-:S04]  /*0200*/  UISETP.EQ.AND UP0, UPT, UR6, URZ, UP0 ;  /* 0x0000003f0600728c */ /* 0x000fc80008702270 */
[----:B------:R-:W-:-:S04]  /*0210*/  USEL UR4, URZ, 0x1, !UP0 ;  /* 0x000000013f047887 */ /* 0x000fc8000c000000 */
[----:B------:R-:W-:-:S06]  /*0220*/  USEL UR4, UR4, 0x2, UP1 ;  /* 0x0000000204047887 */ /* 0x000fcc0008800000 */
[----:B------:R-:W-:Y:S01]  /*0230*/  IMAD.U32 R2, RZ, RZ, UR4 ;  /* 0x00000004ff027e24 */ /* 0x000fe2000f8e00ff */
[----:B0-----:R-:W-:-:S04]  /*0240*/  ISETP.NE.AND P0, PT, R3, RZ, PT ;  /* 0x000000ff0300720c */ /* 0x001fc80003f05270 */
[----:B------:R0:W-:Y:S09]  /*0250*/  STL [R1+0x460], R2 ;  /* 0x0004600201007387 */ /* 0x0001f20000100800 */
[----:B0-----:R-:W-:Y:S05]  /*0260*/  @P0 BRA `(.L_x_2) ;  /* 0x00000000008c0947 */ /* 0x001fea0003800000 */
[----:B------:R-:W-:Y:S01]  /*0270*/  ELECT P0, URZ, PT ;  /* 0x00000000003f782f */ /* 0x000fe20003800000 */
[----:B------:R-:W-:-:S12]  /*0280*/  BSSY B0, `(.L_x_2) ;  /* 0x0000021000007945 */ /* 0x000fd80003800000 */
[----:B------:R-:W-:Y:S05]  /*0290*/  @!P0 BRA `(.L_x_3) ;  /* 0x00000000007c8947 */ /* 0x000fea0003800000 */
[----:B------:R-:W0:Y:S01]  /*02a0*/  S2UR UR9, SR_CgaCtaId ;  /* 0x00000000000979c3 */ /* 0x000e220000008800 */
[----:B------:R-:W-:Y:S01]  /*02b0*/  UMOV UR4, 0x400 ;  /* 0x0000040000047882 */ /* 0x000fe20000000000 */
[----:B------:R-:W-:Y:S01]  /*02c0*/  UMOV UR5, 0x1 ;  /* 0x0000000100057882 */ /* 0x000fe20000000000 */
[----:B------:R-:W-:Y:S02]  /*02d0*/  UMOV UR6, 0x4 ;  /* 0x0000000400067882 */ /* 0x000fe40000000000 */
[----:B------:R-:W-:-:S04]  /*02e0*/  UIADD3 UR6, -UR6, 0x100000, URZ ;  /* 0x0010000006067890 */ /* 0x000fc8000fffe13f */
[----:B------:R-:W-:Y:S02]  /*02f0*/  USHF.L.U32 UR7, UR6, 0xb, URZ ;  /* 0x0000000b06077899 */ /* 0x000fe4000800063f */
[----:B------:R-:W-:Y:S02]  /*0300*/  USHF.L.U32 UR6, UR6, 0x1, URZ ;  /* 0x0000000106067899 */ /* 0x000fe4000800063f */
[----:B0-----:R-:W-:Y:S02]  /*0310*/  ULEA UR9, UR9, UR4, 0x18 ;  /* 0x0000000409097291 */ /* 0x001fe4000f8ec03f */
[----:B------:R-:W-:-:S04]  /*0320*/  UIADD3 UR4, -UR5, 0x100000, URZ ;  /* 0x0010000005047890 */ /* 0x000fc8000fffe13f */
[----:B------:R-:W-:Y:S02]  /*0330*/  USHF.L.U32 UR5, UR4, 0xb, URZ ;  /* 0x0000000b04057899 */ /* 0x000fe4000800063f */
[----:B------:R-:W-:Y:S01]  /*0340*/  USHF.L.U32 UR4, UR4, 0x1, URZ ;  /* 0x0000000104047899 */ /* 0x000fe2000800063f */
[----:B------:R-:W0:Y:S11]  /*0350*/  FENCE.VIEW.ASYNC.S ;  /* 0x00000000000073c6 */ /* 0x000e360000000000 */
[----:B0-----:R0:W1:Y:S01]  /*0360*/  SYNCS.EXCH.64 URZ, [UR9], UR4 ;  /* 0x00000004093f75b2 */ /* 0x0010620008000100 */
[----:B------:R0:W2:Y:S01]  /*0370*/  SYNCS.EXCH.64 URZ, [UR9+0x48], UR6 ;  /* 0x00004806093f75b2 */ /* 0x0000a20008000100 */
[----:B------:R0:W3:Y:S01]  /*0380*/  SYNCS.EXCH.64 URZ, [UR9+0x8], UR4 ;  /* 0x00000804093f75b2 */ /* 0x0000e20008000100 */
[----:B------:R0:W4:Y:S01]  /*0390*/  SYNCS.EXCH.64 URZ, [UR9+0x50], UR6 ;  /* 0x00005006093f75b2 */ /* 0x0001220008000100 */
[----:B------:R0:W0:Y:S01]  /*03a0*/  SYNCS.EXCH.64 URZ, [UR9+0x10], UR4 ;  /* 0x00001004093f75b2 */ /* 0x0000220008000100 */
        /* <DEDUP_REMOVED lines=13> */
[----:B------:R-:W-:Y:S01]  /*0480*/  NOP ;  /* 0x0000000000007918 */ /* 0x000fe20000000000 */
.L_x_3:
[----:B0-----:R-:W-:Y:S05]  /*0490*/  BSYNC B0 ;  /* 0x0000000000007941 */ /* 0x001fea0003800000 */
.L_x_2:
[----:B------:R-:W-:Y:S01]  /*04a0*/  SHF.R.S32.HI R2, RZ, 0x1f, R4 ;  /* 0x0000001fff027819 */ /* 0x000fe20000011404 */
[----:B------:R-:W0:Y:S01]  /*04b0*/  SHFL.IDX PT, R0, R0, RZ, 0x1f ;  /* 0x00001fff00007589 */ /* 0x000e2200000e0000 */
[----:B------:R-:W5:Y:S01]  /*04c0*/  S2UR UR9, SR_CTAID.X ;  /* 0x00000000000979c3 */ /* 0x000f620000002500 */
[----:B------:R-:W-:Y:S02]  /*04d0*/  ELECT P0, URZ, PT ;  /* 0x00000000003f782f */ /* 0x000fe40003800000 */
[----:B------:R-:W-:Y:S01]  /*04e0*/  LEA.HI R2, R2, R4, RZ, 0x7 ;  /* 0x0000000402027211 */ /* 0x000fe200078f38ff */
[----:B------:R-:W-:Y:S01]  /*04f0*/  ULDC UR4, c[0x0][0x150] ;  /* 0x0000540000047ab9 */ /* 0x000fe20000000800 */
[----:B------:R-:W-:Y:S01]  /*0500*/  SHF.R.S32.HI R6, RZ, 0x1f, R3 ;  /* 0x0000001fff067819 */ /* 0x000fe20000011403 */
[----:B------:R-:W-:Y:S01]  /*0510*/  NOP ;  /* 0x0000000000007918 */ /* 0x000fe20000000000 */
[----:B------:R-:W-:Y:S01]  /*0520*/  LOP3.LUT R2, R2, 0xffffff80, RZ, 0xc0, !PT ;  /* 0xffffff8002027812 */ /* 0x000fe200078ec0ff */
[----:B------:R-:W-:Y:S01]  /*0530*/  NOP ;  /* 0x0000000000007918 */ /* 0x000fe20000000000 */
[----:B------:R-:W-:Y:S01]  /*0540*/  LEA.HI R6, R6, R3, RZ, 0x2 ;  /* 0x0000000306067211 */ /* 0x000fe200078f10ff */
[----:B------:R-:W1:Y:S02]  /*0550*/  LDC R8, c[0x0][0x144] ;  /* 0x00005100ff087b82 */ /* 0x000e640000000800 */
[----:B------:R-:W-:Y:S01]  /*0560*/  IMAD.IADD R4, R4, 0x1, -R2 ;  /* 0x0000000104047824 */ /* 0x000fe200078e0a02 */
[----:B------:R-:W-:Y:S01]  /*0570*/  LOP3.LUT R6, R6, 0x3ffffffc, RZ, 0xc0, !PT ;  /* 0x3ffffffc06067812 */ /* 0x000fe200078ec0ff */
[----:B------:R-:W2:Y:S03]  /*0580*/  S2R R2, SR_CTAID.Y ;  /* 0x0000000000027919 */ /* 0x000ea60000002600 */
[----:B------:R-:W-:Y:S01]  /*0590*/  SHF.R.S32.HI R5, RZ, 0x1f, R4 ;  /* 0x0000001fff057819 */ /* 0x000fe20000011404 */
[----:B------:R-:W-:Y:S01]  /*05a0*/  IMAD.IADD R6, R3, 0x1, -R6 ;  /* 0x0000000103067824 */ /* 0x000fe200078e0a06 */
[----:B------:R-:W3:Y:S02]  /*05b0*/  LDC R11, c[0x0][0x148] ;  /* 0x00005200ff0b7b82 */ /* 0x000ee40000000800 */
[----:B------:R-:W-:-:S02]  /*05c0*/  LEA.HI R5, R5, R4, RZ, 0x3 ;  /* 0x0000000405057211 */ /* 0x000fc400078f18ff */
[----:B0-----:R-:W-:Y:S02]  /*05d0*/  ISETP.NE.OR P0, PT, R0, RZ, !P0 ;  /* 0x000000ff0000720c */ /* 0x001fe40004705670 */
[--C-:B------:R-:W-:Y:S02]  /*05e0*/  SHF.R.S32.HI R0, RZ, 0x3, R5.reuse ;  /* 0x00000003ff007819 */ /* 0x100fe40000011405 */
[----:B------:R-:W-:Y:S02]  /*05f0*/  SHF.R.S32.HI R5, RZ, 0x1f, R5 ;  /* 0x0000001fff057819 */ /* 0x000fe40000011405 */
[----:B-----5:R-:W-:Y:S02]  /*0600*/  I2FP.F32.U32 R7, UR9 ;  /* 0x0000000900077c45 */ /* 0x020fe40008201000 */
[----:B------:R-:W-:-:S03]  /*0610*/  LEA.HI R5, R5, R0, RZ, 0x2 ;  /* 0x0000000005057211 */ /* 0x000fc600078f10ff */
[----:B------:R-:W-:Y:S01]  /*0620*/  FMUL R7, R7, UR4 ;  /* 0x0000000407077c20 */ /* 0x000fe20008400000 */
[----:B------:R-:W-:Y:S01]  /*0630*/  LOP3.LUT R5, R5, 0xfffffffc, RZ, 0xc0, !PT ;  /* 0xfffffffc05057812 */ /* 0x000fe200078ec0ff */
[----:B------:R-:W-:Y:S01]  /*0640*/  VOTEU.ALL UP0, P0 ;  /* 0x00000000003f7886 */ /* 0x000fe20000000000 */
[----:B------:R-:W-:Y:S01]  /*0650*/  ULDC UR4, c[0x0][0x154] ;  /* 0x0000550000047ab9 */ /* 0x000fe20000000800 */
[----:B------:R-:W-:Y:S02]  /*0660*/  VOTEU.ALL UP1, P0 ;  /* 0x00000000003f7886 */ /* 0x000fe40000020000 */
[----:B------:R-:W0:Y:S01]  /*0670*/  F2I.U32.TRUNC.NTZ R7, R7 ;  /* 0x0000000700077305 */ /* 0x000e22000020f000 */
[----:B------:R-:W-:Y:S01]  /*0680*/  IMAD.IADD R5, R0, 0x1, -R5 ;  /* 0x0000000100057824 */ /* 0x000fe200078e0a05 */
[----:B------:R-:W5:Y:S01]  /*0690*/  @!UP0 S2UR UR7, SR_CgaCtaId ;  /* 0x00000000000789c3 */ /* 0x000f620000008800 */
[----:B------:R-:W-:Y:S02]  /*06a0*/  @!UP0 UMOV UR6, 0x400 ;  /* 0x0000040000068882 */ /* 0x000fe40000000000 */
[----:B------:R-:W-:Y:S01]  /*06b0*/  IMAD R5, R6, 0x4, R5 ;  /* 0x0000000406057824 */ /* 0x000fe200078e0205 */
[----:B--2---:R-:W-:-:S04]  /*06c0*/  I2FP.F32.U32 R9, R2 ;  /* 0x0000000200097245 */ /* 0x004fc80000201000 */
[----:B------:R-:W-:Y:S01]  /*06d0*/  LEA.HI R0, R5, R5, RZ, 0x1 ;  /* 0x0000000505007211 */ /* 0x000fe200078f08ff */
[----:B------:R-:W-:Y:S01]  /*06e0*/  FMUL R9, R9, UR4 ;  /* 0x0000000409097c20 */ /* 0x000fe20008400000 */
[----:B------:R-:W-:Y:S02]  /*06f0*/  UMOV UR4, 0x20 ;  /* 0x0000002000047882 */ /* 0x000fe40000000000 */
[----:B------:R-:W-:Y:S01]  /*0700*/  LOP3.LUT R6, R0, 0xfffffffe, RZ, 0xc0, !PT ;  /* 0xfffffffe00067812 */ /* 0x000fe200078ec0ff */
[----:B0-----:R-:W-:Y:S01]  /*0710*/  IMAD.MOV R13, RZ, RZ, -R7 ;  /* 0x000000ffff0d7224 */ /* 0x001fe200078e0a07 */
[----:B------:R-:W-:-:S04]  /*0720*/  @!UP0 UIADD3 UR4, -UR4, 0x100000, URZ ;  /* 0x0010000004048890 */ /* 0x000fc8000fffe13f */
[----:B------:R-:W-:Y:S02]  /*0730*/  @!UP0 USHF.L.U32 UR5, UR4, 0xb, URZ ;  /* 0x0000000b04058899 */ /* 0x000fe4000800063f */
[----:B------:R-:W-:Y:S01]  /*0740*/  @!UP0 USHF.L.U32 UR4, UR4, 0x1, URZ ;  /* 0x0000000104048899 */ /* 0x000fe2000800063f */
[----:B------:R-:W0:Y:S01]  /*0750*/  F2I.U32.TRUNC.NTZ R9, R9 ;  /* 0x0000000900097305 */ /* 0x000e22000020f000 */
[----:B-1----:R-:W-:Y:S02]  /*0760*/  IMAD R0, R8, R13, UR9 ;  /* 0x0000000908007e24 */ /* 0x002fe4000f8e020d */
[C---:B------:R-:W-:Y:S02]  /*0770*/  IMAD.IADD R7, R5.reuse, 0x1, -R6 ;  /* 0x0000000105077824 */ /* 0x040fe400078e0a06 */
[----:B------:R-:W-:-:S03]  /*0780*/  IMAD.SHL.U32 R6, R5, 0x4, RZ ;  /* 0x0000000405067824 */ /* 0x000fc600078e00ff */
[----:B------:R-:W-:Y:S01]  /*0790*/  ISETP.NE.AND P2, PT, R7, R0, PT ;  /* 0x000000000700720c */ /* 0x000fe20003f45270 */
[----:B-----5:R-:W-:Y:S01]  /*07a0*/  @!UP0 ULEA UR6, UR7, UR6, 0x18 ;  /* 0x0000000607068291 */ /* 0x020fe2000f8ec03f */
[----:B------:R-:W-:Y:S01]  /*07b0*/  LOP3.LUT R10, R5, 0xc, R6, 0x78, !PT ;  /* 0x0000000c050a7812 */ /* 0x000fe200078e7806 */
[----:B------:R-:W1:Y:S01]  /*07c0*/  LDC R7, c[0x0][0x140] ;  /* 0x00005000ff077b82 */ /* 0x000e620000000800 */
[----:B------:R-:W-:Y:S01]  /*07d0*/  VOTEU.ALL UP0, P0 ;  /* 0x00000000003f7886 */ /* 0x000fe20000000000 */
[----:B------:R-:W-:Y:S01]  /*07e0*/  LOP3.LUT P0, RZ, R4, 0x7, RZ, 0xc0, !PT ;  /* 0x0000000704ff7812 */ /* 0x000fe2000780c0ff */
[----:B0-----:R-:W-:Y:S01]  /*07f0*/  IMAD.MOV R12, RZ, RZ, -R9 ;  /* 0x000000ffff0c7224 */ /* 0x001fe200078e0a09 */
[----:B------:R0:W-:Y:S01]  /*0800*/  STL [R1+0x45c], R10 ;  /* 0x00045c0a01007387 */ /* 0x0001e20000100800 */
[----:B------:R-:W-:Y:S01]  /*0810*/  IMAD.MOV.U32 R4, RZ, RZ, 0x1 ;  /* 0x00000001ff047424 */ /* 0x000fe200078e00ff */
[----:B------:R-:W-:Y:S01]  /*0820*/  ISETP.LT.U32.AND P0, PT, R10, 0x2, !P0 ;  /* 0x000000020a00780c */ /* 0x000fe20004701070 */
[----:B---3--:R-:W-:-:S03]  /*0830*/  IMAD R6, R11, R12, R2 ;  /* 0x0000000c0b067224 */ /* 0x008fc600078e0202 */
[----:B------:R-:W-:Y:S01]  /*0840*/  @P2 LEA.HI R5, R10, R10, RZ, 0x1 ;  /* 0x0000000a0a052211 */ /* 0x000fe200078f08ff */
[----:B------:R-:W2:Y:S02]  /*0850*/  FENCE.VIEW.ASYNC.S ;  /* 0x00000000000073c6 */ /* 0x000ea40000000000 */
[----:B--2---:R0:W2:Y:S01]  /*0860*/  @!UP0 SYNCS.EXCH.64 URZ, [UR6+0xa0], UR4 ;  /* 0x0000a004063f85b2 */ /* 0x0040a20008000100 */
[----:B------:R-:W-:-:S04]  /*0870*/  @P2 SHF.R.S32.HI R5, RZ, 0x1, R5 ;  /* 0x00000001ff052819 */ /* 0x000fc80000011405 */
[----:B------:R-:W-:Y:S02]  /*0880*/  @P2 ISETP.NE.AND P3, PT, R5, R6, PT ;  /* 0x000000060500220c */ /* 0x000fe40003f65270 */
[----:B------:R-:W-:Y:S02]  /*0890*/  SEL R5, RZ, 0x1, !P0 ;  /* 0x00000001ff057807 */ /* 0x000fe40004000000 */
[----:B------:R-:W-:Y:S02]  /*08a0*/  @P2 SEL R4, RZ, 0x1, P3 ;  /* 0x00000001ff042807 */ /* 0x000fe40001800000 */
[----:B-1----:R-:W-:Y:S02]  /*08b0*/  ISETP.EQ.U32.AND P4, PT, R7, 0x1, PT ;  /* 0x000000010700780c */ /* 0x002fe40003f82070 */
[----:B------:R-:W-:Y:S01]  /*08c0*/  LOP3.LUT R4, R4, R5, RZ, 0xc0, !PT ;  /* 0x0000000504047212 */ /* 0x000fe200078ec0ff */
[----:B------:R0:W1:Y:S01]  /*08d0*/  @!UP1 SYNCS.EXCH.64 URZ, [UR6+0xa8], UR4 ;  /* 0x0000a804063f95b2 */ /* 0x0000620008000100 */
[----:B------:R-:W-:-:S03]  /*08e0*/  NOP ;  /* 0x0000000000007918 */ /* 0x000fc60000000000 */
[----:B------:R0:W-:Y:S06]  /*08f0*/  STL [R1+0x458], R4 ;  /* 0x0004580401007387 */ /* 0x0001ec0000100800 */
[----:B--2---:R-:W-:Y:S05]  /*0900*/  @!P4 BRA `(.L_x_4) ;  /* 0x000000000008c947 */ /* 0x004fea0003800000 */
[----:B-1--4-:R-:W-:Y:S01]  /*0910*/  UCGABAR_ARV ;  /* 0x00000000000079c7 */ /* 0x012fe20008000000 */
[----:B------:R-:W-:Y:S05]  /*0920*/  BRA `(.L_x_5) ;  /* 0x0000000000047947 */ /* 0x000fea0003800000 */
.L_x_4:
[----:B-1--4-:R-:W-:Y:S01]  /*0930*/  NOP ;  /* 0x0000000000007918 */ /* 0x012fe20000000000 */
.L_x_5:
[----:B0-----:R-:W0:Y:S01]  /*0940*/  LDC R4, c[0x0][0x65c] ;  /* 0x00019700ff047b82 */ /* 0x001e220000000800 */
[----:B------:R-:W-:Y:S01]  /*0950*/  IMAD.MOV.U32 R5, RZ, RZ, RZ ;  /* 0x000000ffff057224 */ /* 0x000fe200078e00ff */
[----:B0-----:R-:W-:Y:S01]  /*0960*/  ISETP.NE.AND P2, PT, R4, 0x1, PT ;  /* 0x000000010400780c */ /* 0x001fe20003f45270 */
[----:B------:R-:W-:-:S12]  /*0970*/  IMAD.U32 R4, RZ, RZ, UR9 ;  /* 0x00000009ff047e24 */ /* 0x000fd8000f8e00ff */
[----:B------:R-:W0:Y:S01]  /*0980*/  @P2 LDC R7, c[0x0][0x10] ;  /* 0x00000400ff072b82 */ /* 0x000e220000000800 */
[----:B------:R-:W-:Y:S02]  /*0990*/  @P2 IMAD.MOV.U32 R3, RZ, RZ, RZ ;  /* 0x000000ffff032224 */ /* 0x000fe400078e00ff */
[----:B------:R-:W-:-:S05]  /*09a0*/  @P2 IMAD.MOV.U32 R13, RZ, RZ, RZ ;  /* 0x000000ffff0d2224 */ /* 0x000fca00078e00ff */
[----:B------:R-:W1:Y:S01]  /*09b0*/  @!P2 LDC R9, c[0x0][0xc] ;  /* 0x00000300ff09ab82 */ /* 0x000e620000000800 */
[----:B0-----:R-:W-:-:S04]  /*09c0*/  @P2 IMAD.WIDE.U32 R6, R7, UR9, R2 ;  /* 0x0000000907062c25 */ /* 0x001fc8000f8e0002 */
[----:B------:R-:W-:Y:S02]  /*09d0*/  @P2 IMAD.MOV.U32 R23, RZ, RZ, R6 ;  /* 0x000000ffff172224 */ /* 0x000fe400078e0006 */
[----:B------:R-:W-:Y:S02]  /*09e0*/  @P2 IMAD.IADD R24, R7, 0x1, R13 ;  /* 0x0000000107182824 */ /* 0x000fe400078e020d */
[----:B-1----:R-:W-:-:S04]  /*09f0*/  @!P2 IMAD.WIDE.U32 R4, R2, R9, R4 ;  /* 0x000000090204a225 */ /* 0x002fc800078e0004 */
[----:B------:R-:W-:Y:S02]  /*0a00*/  @!P2 IMAD.MOV.U32 R23, RZ, RZ, R4 ;  /* 0x000000ffff17a224 */ /* 0x000fe400078e0004 */
[----:B------:R-:W-:-:S03]  /*0a10*/  @!P2 IMAD.MOV.U32 R24, RZ, RZ, R5 ;  /* 0x000000ffff18a224 */ /* 0x000fc600078e0005 */
[----:B------:R0:W-:Y:S04]  /*0a20*/  STL [R1+0x48c], R23 ;  /* 0x00048c1701007387 */ /* 0x0001e80000100800 */
[----:B------:R0:W-:Y:S01]  /*0a30*/  STL [R1+0x474], R24 ;  /* 0x0004741801007387 */ /* 0x0001e20000100800 */
[----:B------:R-:W-:Y:S05]  /*0a40*/  @!P4 BRA `(.L_x_6) ;  /* 0x00000000000cc947 */ /* 0x000fea0003800000 */
[----:B------:R-:W-:Y:S01]  /*0a50*/  UCGABAR_WAIT ;  /* 0x0000000000007dc7 */ /* 0x000fe20008000000 */
[----:B------:R-:W-:Y:S01]  /*0a60*/  CCTL.IVALL ;  /* 0x00000000ff00798f */ /* 0x000fe20002000000 */
[----:B------:R-:W-:Y:S05]  /*0a70*/  BRA `(.L_x_7) ;  /* 0x0000000000047947 */ /* 0x000fea0003800000 */
.L_x_6:
[----:B------:R-:W-:Y:S06]  /*0a80*/  BAR.SYNC.DEFER_BLOCKING 0x0 ;  /* 0x0000000000007b1d */ /* 0x000fec0000010000 */
.L_x_7:
[----:B------:R-:W-:Y:S05]  /*0a90*/  @!P1 BRA `(.L_x_8) ;  /* 0x0000031400f89947 */ /* 0x000fea0003800000 */
[----:B------:R-:W-:-:S06]  /*0aa0*/  UISETP.GT.U32.AND UP0, UPT, UR10, 0x1, UPT ;  /* 0x000000010a00788c */ /* 0x000fcc000bf04070 */
[----:B------:R-:W-:-:S13]  /*0ab0*/  PLOP3.LUT P0, PT, PT, PT, UP0, 0x80, 0x0 ;  /* 0x000000000000781c */ /* 0x000fda0003f0f008 */
[----:B------:R-:W-:Y:S05]  /*0ac0*/  @P0 EXIT ;  /* 0x000000000000094d */ /* 0x000fea0003800000 */
[----:B------:R-:W-:Y:S01]  /*0ad0*/  ULDC.64 UR4, c[0x0][0x650] ;  /* 0x0001940000047ab9 */ /* 0x000fe20000000a00 */
[----:B------:R-:W-:Y:S02]  /*0ae0*/  PRMT R6, RZ, 0x7610, R6 ;  /* 0x00007610ff067816 */ /* 0x000fe40000000006 */
[----:B------:R-:W-:Y:S01]  /*0af0*/  ISETP.GE.U32.AND P0, PT, R23, UR4, PT ;  /* 0x0000000417007c0c */ /* 0x000fe2000bf06070 */
[----:B------:R-:W-:Y:S02]  /*0b00*/  UMOV UR4, 0xffffffff ;  /* 0xffffffff00047882 */ /* 0x000fe40000000000 */
[----:B------:R-:W-:Y:S01]  /*0b10*/  IMAD.U32 R4, RZ, RZ, UR4 ;  /* 0x00000004ff047e24 */ /* 0x000fe2000f8e00ff */
[----:B------:R-:W-:Y:S01]  /*0b20*/  ISETP.GE.U32.AND.EX P0, PT, R24, UR5, PT, P0 ;  /* 0x0000000518007c0c */ /* 0x000fe2000bf06100 */
[----:B------:R-:W-:Y:S01]  /*0b30*/  UMOV UR5, 0xffffffff ;  /* 0xffffffff00057882 */ /* 0x000fe20000000000 */
[----:B------:R-:W-:Y:S02]  /*0b40*/  IMAD.U32 R19, RZ, RZ, UR4 ;  /* 0x00000004ff137e24 */ /* 0x000fe4000f8e00ff */
[----:B------:R1:W-:Y:S01]  /*0b50*/  STL [R1+0x464], R4 ;  /* 0x0004640401007387 */ /* 0x0003e20000100800 */
[----:B------:R-:W-:-:S08]  /*0b60*/  IMAD.U32 R18, RZ, RZ, UR5 ;  /* 0x00000005ff127e24 */ /* 0x000fd0000f8e00ff */
[----:B------:R-:W-:Y:S05]  /*0b70*/  @P0 BRA `(.L_x_9) ;  /* 0x0000000400480947 */ /* 0x000fea0003800000 */
[----:B------:R-:W2:Y:S01]  /*0b80*/  LDC.64 R14, c[0x0][0x628] ;  /* 0x00018a00ff0e7b82 */ /* 0x000ea20000000a00 */
[----:B-1----:R-:W-:Y:S02]  /*0b90*/  IMAD.MOV.U32 R4, RZ, RZ, R23 ;  /* 0x000000ffff047224 */ /* 0x002fe400078e0017 */
[----:B------:R-:W-:-:S05]  /*0ba0*/  IMAD.MOV.U32 R5, RZ, RZ, R24 ;  /* 0x000000ffff057224 */ /* 0x000fca00078e0018 */
[----:B------:R-:W1:Y:S08]  /*0bb0*/  LDC R10, c[0x0][0x630] ;  /* 0x00018c00ff0a7b82 */ /* 0x000e700000000800 */
[----:B------:R-:W3:Y:S01]  /*0bc0*/  LDC.64 R16, c[0x0][0x620] ;  /* 0x00018800ff107b82 */ /* 0x000ee20000000a00 */
[----:B--2---:R-:W-:-:S04]  /*0bd0*/  ISETP.NE.U32.AND P0, PT, R14, RZ, PT ;  /* 0x000000ff0e00720c */ /* 0x004fc80003f05070 */
[----:B------:R-:W-:-:S13]  /*0be0*/  ISETP.NE.AND.EX P0, PT, R15, RZ, PT, P0 ;  /* 0x000000ff0f00720c */ /* 0x000fda0003f05300 */
[----:B-1-3--:R-:W-:Y:S05]  /*0bf0*/  @!P0 BRA `(.L_x_10) ;  /* 0x0000000000288947 */ /* 0x00afea0003800000 */
[----:B------:R-:W1:Y:S02]  /*0c00*/  LDC R9, c[0x0][0x634] ;  /* 0x00018d00ff097b82 */ /* 0x000e640000000800 */
[----:B-1----:R-:W-:-:S05]  /*0c10*/  IADD3 R9, P0, R23, R9, RZ ;  /* 0x0000000917097210 */ /* 0x002fca0007f1e0ff */
[----:B------:R-:W-:-:S04]  /*0c20*/  IMAD.X R13, RZ, RZ, R24, P0 ;  /* 0x000000ffff0d7224 */ /* 0x000fc800000e0618 */
[----:B------:R-:W-:-:S04]  /*0c30*/  IMAD.WIDE.U32 R4, R13, R14, RZ ;  /* 0x0000000e0d047225 */ /* 0x000fc800078e00ff */
[----:B------:R-:W-:-:S04]  /*0c40*/  IMAD.WIDE.U32 R6, P0, R9, R15, R4 ;  /* 0x0000000f09067225 */ /* 0x000fc80007800004 */
[----:B------:R-:W-:-:S04]  /*0c50*/  IMAD.WIDE.U32 R4, R9, R14, RZ ;  /* 0x0000000e09047225 */ /* 0x000fc800078e00ff */
[----:B------:R-:W-:Y:S01]  /*0c60*/  IMAD.X R9, RZ, RZ, RZ, P0 ;  /* 0x000000ffff097224 */ /* 0x000fe200000e06ff */
[----:B------:R-:W-:Y:S01]  /*0c70*/  IADD3 RZ, P0, R5, R6, RZ ;  /* 0x0000000605ff7210 */ /* 0x000fe20007f1e0ff */
[----:B------:R-:W-:-:S04]  /*0c80*/  IMAD.MOV.U32 R8, RZ, RZ, R7 ;  /* 0x000000ffff087224 */ /* 0x000fc800078e0007 */
[----:B------:R-:W-:-:S08]  /*0c90*/  IMAD.WIDE.U32.X R4, R13, R15, R8, P0 ;  /* 0x0000000f0d047225 */ /* 0x000fd000000e0408 */
.L_x_10:
[----:B------:R-:W1:Y:S01]  /*0ca0*/  LDC.64 R20, c[0x0][0x640] ;  /* 0x00019000ff147b82 */ /* 0x000e620000000a00 */
[-C--:B------:R-:W-:Y:S01]  /*0cb0*/  SHF.R.U64 R22, R4, R10.reuse, R5 ;  /* 0x0000000a04167219 */ /* 0x080fe20000001205 */
[----:B------:R-:W-:Y:S01]  /*0cc0*/  IMAD.MOV.U32 R4, RZ, RZ, R23 ;  /* 0x000000ffff047224 */ /* 0x000fe200078e0017 */
[----:B------:R-:W-:Y:S01]  /*0cd0*/  SHF.R.U32.HI R3, RZ, R10, R5 ;  /* 0x0000000aff037219 */ /* 0x000fe20000011605 */
[----:B------:R-:W-:Y:S01]  /*0ce0*/  IMAD.MOV.U32 R5, RZ, RZ, R24 ;  /* 0x000000ffff057224 */ /* 0x000fe200078e0018 */
[----:B------:R-:W-:Y:S01]  /*0cf0*/  IADD3 R7, P0, RZ, -R22, RZ ;  /* 0x80000016ff077210 */ /* 0x000fe20007f1e0ff */
[----:B0-----:R-:W-:Y:S02]  /*0d00*/  IMAD R23, R11, R12, R2 ;  /* 0x0000000c0b177224 */ /* 0x001fe400078e0202 */
[----:B------:R-:W0:Y:S01]  /*0d10*/  LDC R8, c[0x0][0x618] ;  /* 0x00018600ff087b82 */ /* 0x000e220000000800 */
[----:B------:R-:W-:Y:S02]  /*0d20*/  IMAD.MOV.U32 R11, RZ, RZ, 0x1 ;  /* 0x00000001ff0b7424 */ /* 0x000fe400078e00ff */
[----:B------:R-:W-:-:S02]  /*0d30*/  IMAD.X R3, RZ, RZ, ~R3, P0 ;  /* 0x000000ffff037224 */ /* 0x000fc400000e0e03 */
[----:B------:R-:W-:-:S03]  /*0d40*/  IMAD.WIDE.U32 R4, R7, R16, R4 ;  /* 0x0000001007047225 */ /* 0x000fc600078e0004 */
[----:B------:R-:W2:Y:S01]  /*0d50*/  LDC R14, c[0x0][0x608] ;  /* 0x00018200ff0e7b82 */ /* 0x000ea20000000800 */
[----:B------:R-:W-:-:S04]  /*0d60*/  IMAD R6, R3, R16, RZ ;  /* 0x0000001003067224 */ /* 0x000fc800078e02ff */
[----:B------:R-:W-:-:S03]  /*0d70*/  IMAD R3, R7, R17, R6 ;  /* 0x0000001107037224 */ /* 0x000fc600078e0206 */
[----:B------:R-:W3:Y:S01]  /*0d80*/  LDC R18, c[0x0][0x658] ;  /* 0x00019600ff127b82 */ /* 0x000ee20000000800 */
[----:B------:R-:W-:Y:S01]  /*0d90*/  IMAD.IADD R3, R5, 0x1, R3 ;  /* 0x0000000105037824 */ /* 0x000fe200078e0203 */
[----:B-1----:R-:W-:Y:S01]  /*0da0*/  ISETP.NE.U32.AND P0, PT, R20, RZ, PT ;  /* 0x000000ff1400720c */ /* 0x002fe20003f05070 */
[----:B------:R-:W-:-:S03]  /*0db0*/  IMAD.MOV.U32 R5, RZ, RZ, -0x1 ;  /* 0xffffffffff057424 */ /* 0x000fc600078e00ff */
[----:B------:R-:W-:Y:S02]  /*0dc0*/  ISETP.NE.AND.EX P0, PT, R21, RZ, PT, P0 ;  /* 0x000000ff1500720c */ /* 0x000fe40003f05300 */
[----:B------:R-:W1:Y:S01]  /*0dd0*/  LDC R13, c[0x0][0x600] ;  /* 0x00018000ff0d7b82 */ /* 0x000e620000000800 */
[-CC-:B0-----:R-:W-:Y:S02]  /*0de0*/  SHF.R.U64 R10, R4, R8.reuse, R3.reuse ;  /* 0x00000008040a7219 */ /* 0x181fe40000001203 */
[----:B------:R-:W-:-:S05]  /*0df0*/  SHF.R.U32.HI R3, RZ, R8, R3 ;  /* 0x00000008ff037219 */ /* 0x000fca0000011603 */
[----:B------:R-:W0:Y:S01]  /*0e00*/  LDC R15, c[0x0][0x648] ;  /* 0x00019200ff0f7b82 */ /* 0x000e220000000800 */
[-CC-:B--2---:R-:W-:Y:S02]  /*0e10*/  SHF.R.U64 R19, R10, R14.reuse, R3.reuse ;  /* 0x0000000e0a137219 */ /* 0x184fe40000001203 */
[----:B------:R-:W-:-:S05]  /*0e20*/  SHF.R.U32.HI R3, RZ, R14, R3 ;  /* 0x0000000eff037219 */ /* 0x000fca0000011603 */
[----:B------:R-:W2:Y:S01]  /*0e30*/  LDC R17, c[0x0][0x638] ;  /* 0x00018e00ff117b82 */ /* 0x000ea20000000800 */
[-C--:B---3--:R-:W-:Y:S02]  /*0e40*/  SHF.L.U32 R2, R5, R18.reuse, RZ ;  /* 0x0000001205027219 */ /* 0x088fe400000006ff */
[--C-:B------:R-:W-:Y:S02]  /*0e50*/  SHF.R.U64 R12, R19, R18, R3.reuse ;  /* 0x00000012130c7219 */ /* 0x100fe40000001203 */
[----:B------:R-:W-:Y:S02]  /*0e60*/  LOP3.LUT R8, RZ, R2, RZ, 0x33, !PT ;  /* 0x00000002ff087212 */ /* 0x000fe400078e33ff */
[----:B------:R-:W-:Y:S01]  /*0e70*/  SHF.R.U32.HI R3, RZ, R18, R3 ;  /* 0x00000012ff037219 */ /* 0x000fe20000011603 */
[----:B------:R-:W3:Y:S01]  /*0e80*/  LDC R16, c[0x0][0x610] ;  /* 0x00018400ff107b82 */ /* 0x000ee20000000800 */
[----:B------:R-:W-:Y:S01]  /*0e90*/  IMAD.MOV.U32 R2, RZ, RZ, R12 ;  /* 0x000000ffff027224 */ /* 0x000fe200078e000c */
[----:B------:R-:W-:Y:S06]  /*0ea0*/  @!P0 BRA `(.L_x_11) ;  /* 0x0000000000288947 */ /* 0x000fec0003800000 */
[----:B------:R-:W4:Y:S02]  /*0eb0*/  LDC R7, c[0x0][0x64c] ;  /* 0x00019300ff077b82 */ /* 0x000f240000000800 */
[----:B----4-:R-:W-:-:S05]  /*0ec0*/  IADD3 R7, P0, R12, R7, RZ ;  /* 0x000000070c077210 */ /* 0x010fca0007f1e0ff */
        /* <DEDUP_REMOVED lines=8> */
.L_x_11:
[----:B0-----:R-:W-:Y:S01]  /*0f50*/  SHF.R.U64 R4, R2, R15, R3 ;  /* 0x0000000f02047219 */ /* 0x001fe20000001203 */
[----:B-1----:R-:W-:Y:S01]  /*0f60*/  VIADD R5, R13, 0xffffffff ;  /* 0xffffffff0d057836 */ /* 0x002fe20000000000 */
[----:B------:R-:W-:Y:S02]  /*0f70*/  SHF.L.U32 R2, R11, R18, RZ ;  /* 0x000000120b027219 */ /* 0x000fe400000006ff */
[----:B------:R-:W-:Y:S01]  /*0f80*/  LOP3.LUT R3, R19, R8, RZ, 0xc0, !PT ;  /* 0x0000000813037212 */ /* 0x000fe200078ec0ff */
[----:B------:R-:W-:Y:S01]  /*0f90*/  IMAD.MOV R6, RZ, RZ, -R4 ;  /* 0x000000ffff067224 */ /* 0x000fe200078e0a04 */
[----:B------:R-:W-:Y:S02]  /*0fa0*/  SEL R0, R0, R23, !P2 ;  /* 0x0000001700007207 */ /* 0x000fe40005000000 */
[----:B------:R-:W-:Y:S01]  /*0fb0*/  LOP3.LUT R5, R10, R5, RZ, 0xc0, !PT ;  /* 0x000000050a057212 */ /* 0x000fe200078ec0ff */
[----:B------:R-:W-:Y:S01]  /*0fc0*/  IMAD R3, R2, R4, R3 ;  /* 0x0000000402037224 */ /* 0x000fe200078e0203 */
[----:B------:R-:W-:Y:S01]  /*0fd0*/  R2UR UR6, R22 ;  /* 0x00000000160672ca */ /* 0x000fe200000e0000 */
[----:B--2---:R-:W-:-:S02]  /*0fe0*/  IMAD R2, R6, R17, R12 ;  /* 0x0000001106027224 */ /* 0x004fc400078e020c */
[----:B---3--:R-:W-:Y:S02]  /*0ff0*/  IMAD R0, R3, R16, R0 ;  /* 0x0000001003007224 */ /* 0x008fe400078e0200 */
[----:B------:R-:W-:Y:S02]  /*1000*/  IMAD R3, R2, R13, R5 ;  /* 0x0000000d02037224 */ /* 0x000fe400078e0205 */
[----:B------:R-:W-:-:S03]  /*1010*/  IMAD.MOV.U32 R6, RZ, RZ, 0x1 ;  /* 0x00000001ff067424 */ /* 0x000fc600078e00ff */
[----:B------:R-:W-:Y:S02]  /*1020*/  SEL R2, R3, R0, !P2 ;  /* 0x0000000003027207 */ /* 0x000fe40005000000 */
[----:B------:R-:W-:Y:S02]  /*1030*/  SEL R0, R0, R3, !P2 ;  /* 0x0000000300007207 */ /* 0x000fe40005000000 */
[----:B------:R-:W-:Y:S02]  /*1040*/  R2UR UR5, R2 ;  /* 0x00000000020572ca */ /* 0x000fe400000e0000 */
[----:B------:R-:W-:Y:S01]  /*1050*/  R2UR UR4, R0 ;  /* 0x00000000000472ca */ /* 0x000fe200000e0000 */
[----:B------:R-:W-:-:S05]  /*1060*/  IMAD.U32 R0, RZ, RZ, UR6 ;  /* 0x00000006ff007e24 */ /* 0x000fca000f8e00ff */
[----:B------:R2:W-:Y:S05]  /*1070*/  STL [R1+0x464], R0 ;  /* 0x0004640001007387 */ /* 0x0005ea0000100800 */
[----:B------:R-:W-:Y:S02]  /*1080*/  IMAD.U32 R18, RZ, RZ, UR5 ;  /* 0x00000005ff127e24 */ /* 0x000fe4000f8e00ff */
[----:B------:R-:W-:-:S07]  /*1090*/  IMAD.U32 R19, RZ, RZ, UR4 ;  /* 0x00000004ff137e24 */ /* 0x000fce000f8e00ff */
.L_x_9:
[----:B------:R-:W-:-:S08]  /*10a0*/  NOP ;  /* 0x0000000000007918 */ /* 0x000fd00000000000 */
[----:B------:R-:W3:Y:S02]  /*10b0*/  USETMAXREG.TRY_ALLOC.CTAPOOL UP0, 0xf0 ;  /* 0x000000f0000079c8 */ /* 0x000ee40008000600 */
[----:B---3--:R-:W-:-:S13]  /*10c0*/  PLOP3.LUT P0, PT, PT, PT, UP0, 0x80, 0x0 ;  /* 0x000000000000781c */ /* 0x008fda0003f0f008 */
[----:B------:R-:W-:Y:S05]  /*10d0*/  @!P0 BRA `(.L_x_9) ;  /* 0xfffffffc00f08947 */ /* 0x000fea000383ffff */
[----:B------:R-:W-:Y:S01]  /*10e0*/  ULDC.64 UR4, c[0x0][0x598] ;  /* 0x0001660000047ab9 */ /* 0x000fe20000000a00 */
[----:B------:R-:W-:Y:S01]  /*10f0*/  ULDC.64 UR60, c[0x0][0x208] ;  /* 0x00008200003c7ab9 */ /* 0x000fe20000000a00 */
[----:B------:R-:W-:-:S04]  /*1100*/  ISETP.NE.U32.AND P0, PT, RZ, UR4, PT ;  /* 0x00000004ff007c0c */ /* 0x000fc8000bf05070 */
[----:B------:R-:W-:-:S13]  /*1110*/  ISETP.NE.AND.EX P0, PT, RZ, UR5, PT, P0 ;  /* 0x00000005ff007c0c */ /* 0x000fda000bf05300 */
[----:B------:R-:W-:Y:S05]  /*1120*/  @!P0 BRA `(.L_x_12) ;  /* 0x00000000001c8947 */ /* 0x000fea0003800000 */
[----:B------:R-:W3:Y:S02]  /*1130*/  LDC.64 R2, c[0x0][0x598] ;  /* 0x00016600ff027b82 */ /* 0x000ee40000000a00 */
[----:B---3--:R-:W3:Y:S02]  /*1140*/  LDG.E.64 R2, desc[UR60][R2.64] ;  /* 0x0000003c02027981 */ /* 0x008ee4000c1e1b00 */
[----:B---3--:R-:W-:-:S04]  /*1150*/  ISETP.NE.U32.AND P0, PT, R2, RZ, PT ;  /* 0x000000ff0200720c */ /* 0x008fc80003f05070 */
[----:B------:R-:W-:-:S13]  /*1160*/  ISETP.NE.AND.EX P0, PT, R3, RZ, PT, P0 ;  /* 0x000000ff0300720c */ /* 0x000fda0003f05300 */
[----:B------:R-:W-:Y:S05]  /*1170*/  @!P0 BRA `(.L_x_12) ;  /* 0x0000000000088947 */ /* 0x000fea0003800000 */
[----:B------:R3:W5:Y:S01]  /*1180*/  LD.E R2, desc[UR60][R2.64] ;  /* 0x0000003c02027980 */ /* 0x000762000c101900 */
[----:B------:R-:W-:Y:S05]  /*1190*/  BRA `(.L_x_13) ;  /* 0x0000000000247947 */ /* 0x000fea0003800000 */
.L_x_12:
[----:B------:R-:W-:Y:S02]  /*11a0*/  ULDC.64 UR4, c[0x0][0x588] ;  /* 0x0001620000047ab9 */ /* 0x000fe40000000a00 */
[----:B------:R-:W-:-:S04]  /*11b0*/  ISETP.NE.U32.AND P0, PT, RZ, UR4, PT ;  /* 0x00000004ff007c0c */ /* 0x000fc8000bf05070 */
[----:B------:R-:W-:-:S13]  /*11c0*/  ISETP.NE.AND.EX P0, PT, RZ, UR5, PT, P0 ;  /* 0x00000005ff007c0c */ /* 0x000fda000bf05300 */
[----:B------:R-:W-:Y:S05]  /*11d0*/  @!P0 BRA `(.L_x_14) ;  /* 0x00000000000c8947 */ /* 0x000fea0003800000 */
[----:B------:R-:W3:Y:S02]  /*11e0*/  LDC.64 R2, c[0x0][0x588] ;  /* 0x00016200ff027b82 */ /* 0x000ee40000000a00 */
[----:B---3--:R4:W5:Y:S01]  /*11f0*/  LDG.E R2, desc[UR60][R2.64] ;  /* 0x0000003c02027981 */ /* 0x008962000c1e1900 */
[----:B------:R-:W-:Y:S05]  /*1200*/  BRA `(.L_x_13) ;  /* 0x0000000000087947 */ /* 0x000fea0003800000 */
.L_x_14:
[----:B------:R-:W-:Y:S02]  /*1210*/  ULDC UR4, c[0x0][0x580] ;  /* 0x0001600000047ab9 */ /* 0x000fe40000000800 */
[----:B------:R-:W-:-:S07]  /*1220*/  IMAD.U32 R2, RZ, RZ, UR4 ;  /* 0x00000004ff027e24 */ /* 0x000fce000f8e00ff */
.L_x_13:
[----:B------:R-:W-:Y:S02]  /*1230*/  ULDC.64 UR4, c[0x0][0x5a0] ;  /* 0x0001680000047ab9 */ /* 0x000fe40000000a00 */
[----:B------:R-:W-:-:S04]  /*1240*/  ISETP.NE.U32.AND P0, PT, RZ, UR4, PT ;  /* 0x00000004ff007c0c */ /* 0x000fc8000bf05070 */
[----:B------:R-:W-:-:S13]  /*1250*/  ISETP.NE.AND.EX P0, PT, RZ, UR5, PT, P0 ;  /* 0x00000005ff007c0c */ /* 0x000fda000bf05300 */
[----:B------:R-:W-:Y:S05]  /*1260*/  @!P0 BRA `(.L_x_15) ;  /* 0x00000000001c8947 */ /* 0x000fea0003800000 */
[----:B-1----:R-:W1:Y:S02]  /*1270*/  LDC.64 R4, c[0x0][0x5a0] ;  /* 0x00016800ff047b82 */ /* 0x002e640000000a00 */
[----:B-1----:R-:W2:Y:S02]  /*1280*/  LDG.E.64 R4, desc[UR60][R4.64] ;  /* 0x0000003c04047981 */ /* 0x002ea4000c1e1b00 */
[----:B--2---:R-:W-:-:S04]  /*1290*/  ISETP.NE.U32.AND P0, PT, R4, RZ, PT ;  /* 0x000000ff0400720c */ /* 0x004fc80003f05070 */
[----:B------:R-:W-:-:S13]  /*12a0*/  ISETP.NE.AND.EX P0, PT, R5, RZ, PT, P0 ;  /* 0x000000ff0500720c */ /* 0x000fda0003f05300 */
[----:B------:R-:W-:Y:S05]  /*12b0*/  @!P0 BRA `(.L_x_15) ;  /* 0x0000000000088947 */ /* 0x000fea0003800000 */
[----:B------:R1:W5:Y:S01]  /*12c0*/  LD.E R16, desc[UR60][R4.64] ;  /* 0x0000003c04107980 */ /* 0x000362000c101900 */
[----:B------:R-:W-:Y:S05]  /*12d0*/  BRA `(.L_x_16) ;  /* 0x0000000000247947 */ /* 0x000fea0003800000 */
.L_x_15:
[----:B------:R-:W-:Y:S02]  /*12e0*/  ULDC.64 UR4, c[0x0][0x590] ;  /* 0x0001640000047ab9 */ /* 0x000fe40000000a00 */
[----:B------:R-:W-:-:S04]  /*12f0*/  ISETP.NE.U32.AND P0, PT, RZ, UR4, PT ;  /* 0x00000004ff007c0c */ /* 0x000fc8000bf05070 */
[----:B------:R-:W-:-:S13]  /*1300*/  ISETP.NE.AND.EX P0, PT, RZ, UR5, PT, P0 ;  /* 0x00000005ff007c0c */ /* 0x000fda000bf05300 */
[----:B------:R-:W-:Y:S05]  /*1310*/  @!P0 BRA `(.L_x_17) ;  /* 0x00000000000c8947 */ /* 0x000fea0003800000 */
[----:B------:R-:W0:Y:S02]  /*1320*/  LDC.64 R16, c[0x0][0x590] ;  /* 0x00016400ff107b82 */ /* 0x000e240000000a00 */
[----:B0-----:R0:W5:Y:S01]  /*1330*/  LDG.E R16, desc[UR60][R16.64] ;  /* 0x0000003c10107981 */ /* 0x001162000c1e1900 */
[----:B------:R-:W-:Y:S05]  /*1340*/  BRA `(.L_x_16) ;  /* 0x0000000000087947 */ /* 0x000fea0003800000 */
.L_x_17:
[----:B------:R-:W-:Y:S02]  /*1350*/  ULDC UR4, c[0x0][0x584] ;  /* 0x0001610000047ab9 */ /* 0x000fe40000000800 */
[----:B------:R-:W-:-:S07]  /*1360*/  IMAD.U32 R16, RZ, RZ, UR4 ;  /* 0x00000004ff107e24 */ /* 0x000fce000f8e00ff */
.L_x_16:
[----:B------:R-:W-:-:S13]  /*1370*/  LOP3.LUT P0, RZ, R6, 0xff, RZ, 0xc0, !PT ;  /* 0x000000ff06ff7812 */ /* 0x000fda000780c0ff */
[----:B------:R-:W-:Y:S05]  /*1380*/  @!P0 EXIT ;  /* 0x000000000000894d */ /* 0x000fea0003800000 */
[----:B------:R-:W-:Y:S02]  /*1390*/  ULDC UR4, c[0x0][0x28c] ;  /* 0x0000a30000047ab9 */ /* 0x000fe40000000800 */
[----:B------:R-:W-:-:S04]  /*13a0*/  UIADD3 UR4, UR4, 0xf, URZ ;  /* 0x0000000f04047890 */ /* 0x000fc8000fffe03f */
[----:B------:R-:W-:-:S04]  /*13b0*/  USHF.R.S32.HI UR5, URZ, 0x1f, UR4 ;  /* 0x0000001f3f057899 */ /* 0x000fc80008011404 */
[----:B------:R-:W-:-:S03]  /*13c0*/  ULEA.HI UR5, UR5, UR4, URZ, 0x4 ;  /* 0x0000000405057291 */ /* 0x000fc6000f8f203f */
[----:B------:R-:W-:Y:S01]  /*13d0*/  UMOV UR4, URZ ;  /* 0x0000003f00047c82 */ /* 0x000fe20008000000 */
[----:B------:R-:W-:Y:S01]  /*13e0*/  USHF.R.S32.HI UR6, URZ, 0x4, UR5 ;  /* 0x000000043f067899 */ /* 0x000fe20008011405 */
[----:B---34-:R-:W-:Y:S02]  /*13f0*/  IMAD.U32 R3, RZ, RZ, UR4 ;  /* 0x00000004ff037e24 */ /* 0x018fe4000f8e00ff */
[----:B------:R-:W-:Y:S02]  /*1400*/  UMOV UR5, URZ ;  /* 0x0000003f00057c82 */ /* 0x000fe40008000000 */
[----:B--2---:R-:W-:Y:S02]  /*1410*/  IMAD.U32 R0, RZ, RZ, UR5 ;  /* 0x00000005ff007e24 */ /* 0x004fe4000f8e00ff */
[----:B-1----:R-:W-:-:S05]  /*1420*/  IMAD.U32 R4, RZ, RZ, UR6 ;  /* 0x00000006ff047e24 */ /* 0x002fca000f8e00ff */
[----:B------:R1:W-:Y:S04]  /*1430*/  STL [R1+0x498], R4 ;  /* 0x0004980401007387 */ /* 0x0003e80000100800 */
[----:B------:R1:W-:Y:S04]  /*1440*/  STL [R1+0x494], R0 ;  /* 0x0004940001007387 */ /* 0x0003e80000100800 */
[----:B------:R1:W-:Y:S02]  /*1450*/  STL [R1+0x490], R3 ;  /* 0x0004900301007387 */ /* 0x0003e40000100800 */
.L_x_983:
[----:B-1----:R-:W1:Y:S01]  /*1460*/  S2R R0, SR_TID.X ;  /* 0x0000000000007919 */ /* 0x002e620000002100 */
[----:B------:R-:W2:Y:S01]  /*1470*/  S2UR UR7, SR_CgaCtaId ;  /* 0x00000000000779c3 */ /* 0x000ea20000008800 */
[----:B------:R-:W-:Y:S02]  /*1480*/  UMOV UR6, 0x400 ;  /* 0x0000040000067882 */ /* 0x000fe40000000000 */
[----:B--2---:R-:W-:-:S06]  /*1490*/  ULEA UR8, UR7, UR6, 0x18 ;  /* 0x0000000607087291 */ /* 0x004fcc000f8ec03f */
[----:B0----5:R-:W-:Y:S01]  /*14a0*/  IMAD.U32 R17, RZ, RZ, UR8 ;  /* 0x00000008ff117e24 */ /* 0x021fe2000f8e00ff */
[----:B-1----:R-:W-:-:S04]  /*14b0*/  LOP3.LUT R0, R0, 0x80, RZ, 0xc0, !PT ;  /* 0x0000008000007812 */ /* 0x002fc800078ec0ff */
[----:B------:R-:W-:-:S06]  /*14c0*/  SHF.R.U32.HI R0, RZ, 0x7, R0 ;  /* 0x00000007ff007819 */ /* 0x000fcc0000011600 */
[----:B------:R-:W0:Y:S02]  /*14d0*/  SHFL.IDX PT, R0, R0, RZ, 0x1f ;  /* 0x00001fff00007589 */ /* 0x000e2400000e0000 */
[----:B0-----:R-:W-:-:S13]  /*14e0*/  R2UR UR4, R0 ;  /* 0x00000000000472ca */ /* 0x001fda00000e0000 */
[----:B------:R-:W-:-:S04]  /*14f0*/  ULEA.HI UR5, UR4, UR4, URZ, 0x1 ;  /* 0x0000000404057291 */ /* 0x000fc8000f8f083f */
[----:B------:R-:W-:-:S04]  /*1500*/  ULOP3.LUT UR5, UR5, 0x1ffffe, URZ, 0xc0, !UPT ;  /* 0x001ffffe05057892 */ /* 0x000fc8000f8ec03f */
[----:B------:R-:W-:-:S03]  /*1510*/  UIADD3 UR5, UR4, -UR5, URZ ;  /* 0x8000000504057290 */ /* 0x000fc6000fffe03f */
[----:B------:R-:W-:Y:S01]  /*1520*/  ULDC UR4, c[0x0][0x28c] ;  /* 0x0000a30000047ab9 */ /* 0x000fe20000000800 */
[----:B------:R-:W-:Y:S01]  /*1530*/  ULEA UR5, UR5, UR8, 0xb ;  /* 0x0000000805057291 */ /* 0x000fe2000f8e583f */
[----:B------:R-:W-:-:S03]  /*1540*/  ISETP.LT.AND P0, PT, RZ, UR4, PT ;  /* 0x00000004ff007c0c */ /* 0x000fc6000bf01270 */
[----:B------:R-:W-:-:S04]  /*1550*/  UIADD3 UR5, UR5, 0x180, URZ ;  /* 0x0000018005057890 */ /* 0x000fc8000fffe03f */
[----:B------:R-:W-:-:S04]  /*1560*/  USHF.R.U32.HI UR5, URZ, 0x4, UR5 ;  /* 0x000000043f057899 */ /* 0x000fc80008011605 */
[----:B------:R-:W-:Y:S02]  /*1570*/  ULOP3.LUT UR36, UR5, 0x3fff, URZ, 0xc0, !UPT ;  /* 0x00003fff05247892 */ /* 0x000fe4000f8ec03f */
[----:B---34-:R-:W-:Y:S10]  /*1580*/  @P0 BRA `(.L_x_18) ;  /* 0x0000000000400947 */ /* 0x018ff40003800000 */
[----:B------:R-:W-:Y:S01]  /*1590*/  MOV R0, 0x0 ;  /* 0x0000000000007802 */ /* 0x000fe20000000f00 */
[----:B------:R-:W-:Y:S01]  /*15a0*/  ULDC.64 UR4, c[0x4][0x68] ;  /* 0x01001a0000047ab9 */ /* 0x000fe20000000a00 */
[----:B------:R-:W-:Y:S01]  /*15b0*/  ULDC.64 UR6, c[0x4][0x8] ;  /* 0x0100020000067ab9 */ /* 0x000fe20000000a00 */
[----:B------:R-:W-:Y:S01]  /*15c0*/  IMAD.U32 R4, RZ, RZ, UR4 ;  /* 0x00000004ff047e24 */ /* 0x000fe2000f8e00ff */
[----:B------:R0:W1:Y:S01]  /*15d0*/  LDC.64 R14, c[0x4][R0] ;  /* 0x01000000000e7b82 */ /* 0x0000620000000a00 */
[----:B------:R-:W-:Y:S01]  /*15e0*/  IMAD.U32 R5, RZ, RZ, UR5 ;  /* 0x00000005ff057e24 */ /* 0x000fe2000f8e00ff */
[----:B------:R-:W-:Y:S01]  /*15f0*/  ULDC.64 UR4, c[0x4][0x70] ;  /* 0x01001c0000047ab9 */ /* 0x000fe20000000a00 */
[----:B------:R-:W-:Y:S02]  /*1600*/  IMAD.U32 R10, RZ, RZ, UR6 ;  /* 0x00000006ff0a7e24 */ /* 0x000fe4000f8e00ff */
[----:B------:R-:W-:Y:S02]  /*1610*/  IMAD.U32 R6, RZ, RZ, UR4 ;  /* 0x00000004ff067e24 */ /* 0x000fe4000f8e00ff */
[----:B------:R-:W-:-:S02]  /*1620*/  IMAD.U32 R7, RZ, RZ, UR5 ;  /* 0x00000005ff077e24 */ /* 0x000fc4000f8e00ff */
[----:B------:R-:W-:Y:S02]  /*1630*/  IMAD.U32 R11, RZ, RZ, UR7 ;  /* 0x00000007ff0b7e24 */ /* 0x000fe4000f8e00ff */
[----:B------:R-:W-:Y:S02]  /*1640*/  IMAD.MOV.U32 R8, RZ, RZ, 0x1e1 ;  /* 0x000001e1ff087424 */ /* 0x000fe400078e00ff */
[----:B------:R-:W-:Y:S02]  /*1650*/  IMAD.MOV.U32 R12, RZ, RZ, 0x1 ;  /* 0x00000001ff0c7424 */ /* 0x000fe400078e00ff */
[----:B0-----:R-:W-:-:S07]  /*1660*/  IMAD.MOV.U32 R13, RZ, RZ, RZ ;  /* 0x000000ffff0d7224 */ /* 0x001fce00078e00ff */
[----:B------:R-:W-:-:S07]  /*1670*/  LEPC R20, `(.L_x_18) ;  /* 0x000000001014794e */ /* 0x000fce0000000000 */
[----:B-1---5:R-:W-:Y:S05]  /*1680*/  CALL.ABS.NOINC R14 ;  /* 0x000000000e007343 */ /* 0x022fea0003c00000 */
.L_x_18:
[----:B------:R-:W2:Y:S02]  /*1690*/  LDL R20, [R1+0x460] ;  /* 0x0004600001147983 */ /* 0x000ea40000100800 */
[----:B--2---:R-:W-:-:S13]  /*16a0*/  R2UR UR4, R20 ;  /* 0x00000000140472ca */ /* 0x004fda00000e0000 */
[----:B------:R-:W-:-:S06]  /*16b0*/  ULOP3.LUT UR4, UR4, 0x1, URZ, 0xfc, !UPT ;  /* 0x0000000104047892 */ /* 0x000fcc000f8efc3f */
[----:B------:R-:W-:-:S05]  /*16c0*/  IMAD.U32 R0, RZ, RZ, UR4 ;  /* 0x00000004ff007e24 */ /* 0x000fca000f8e00ff */
[----:B------:R-:W-:-:S13]  /*16d0*/  ISETP.NE.AND P0, PT, R0, 0x3, PT ;  /* 0x000000030000780c */ /* 0x000fda0003f05270 */
[----:B------:R-:W-:Y:S05]  /*16e0*/  @!P0 BRA `(.L_x_19) ;  /* 0x0000000000048947 */ /* 0x000fea0003800000 */
[----:B------:R-:W-:Y:S01]  /*16f0*/  BPT.TRAP 0x1 ;  /* 0x000000040000795c */ /* 0x000fe20000300000 */
.L_x_19:
[----:B------:R-:W2:Y:S04]  /*1700*/  LDL R3, [R1+0x490] ;  /* 0x0004900001037983 */ /* 0x000ea80000100800 */
[----:B------:R-:W3:Y:S01]  /*1710*/  LDL R0, [R1+0x494] ;  /* 0x0004940001007983 */ /* 0x000ee20000100800 */
[----:B------:R-:W-:Y:S02]  /*1720*/  R2UR UR4, R17 ;  /* 0x00000000110472ca */ /* 0x000fe400000e0000 */
[----:B--2---:R-:W-:Y:S02]  /*1730*/  R2UR UR6, R3 ;  /* 0x00000000030672ca */ /* 0x004fe400000e0000 */
[----:B---3--:R-:W-:-:S11]  /*1740*/  R2UR UR5, R0 ;  /* 0x00000000000572ca */ /* 0x008fd600000e0000 */
[----:B------:R-:W-:Y:S02]  /*1750*/  IMAD.U32 R3, RZ, RZ, UR6 ;  /* 0x00000006ff037e24 */ /* 0x000fe4000f8e00ff */
[----:B------:R-:W-:-:S03]  /*1760*/  IMAD.U32 R0, RZ, RZ, UR5 ;  /* 0x00000005ff007e24 */ /* 0x000fc6000f8e00ff */
[----:B------:R-:W-:Y:S02]  /*1770*/  LEA R3, R3, UR4, 0x3 ;  /* 0x0000000403037c11 */ /* 0x000fe4000f8e18ff */
[----:B------:R-:W-:-:S04]  /*1780*/  SHF.L.U32 R0, R0, 0x1f, RZ ;  /* 0x0000001f00007819 */ /* 0x000fc800000006ff */
[----:B------:R0:W1:Y:S01]  /*1790*/  SYNCS.PHASECHK.TRANS64.TRYWAIT P1, [R3+URZ], R0 ;  /* 0x00000000030075a7 */ /* 0x000062000802017f */
[----:B------:R-:W-:Y:S05]  /*17a0*/  @!P0 BRA `(.L_x_20) ;  /* 0x0000000000048947 */ /* 0x000fea0003800000 */
[----:B------:R-:W-:Y:S01]  /*17b0*/  BPT.TRAP 0x1 ;  /* 0x000000040000795c */ /* 0x000fe20000300000 */
.L_x_20:
[----:B-1----:R-:W-:Y:S05]  /*17c0*/  @P1 BRA `(.L_x_21) ;  /* 0x0000000000081947 */ /* 0x002fea0003800000 */
[----:B------:R-:W1:Y:S02]  /*17d0*/  SYNCS.PHASECHK.TRANS64.TRYWAIT P1, [R3+URZ], R0 ;  /* 0x00000000030075a7 */ /* 0x000e64000802017f */
[----:B-1----:R-:W-:Y:S05]  /*17e0*/  @!P1 BRA `(.L_x_22) ;  /* 0x0000032400009947 */ /* 0x002fea0003800000 */
.L_x_21:
[----:B------:R-:W2:Y:S02]  /*17f0*/  LDL R4, [R1+0x498] ;  /* 0x0004980001047983 */ /* 0x000ea40000100800 */
[----:B--2---:R-:W-:-:S13]  /*1800*/  R2UR UR5, R4 ;  /* 0x00000000040572ca */ /* 0x004fda00000e0000 */
[----:B------:R-:W-:-:S04]  /*1810*/  UISETP.LT.AND UP0, UPT, UR5, 0x1, UPT ;  /* 0x000000010500788c */ /* 0x000fc8000bf01270 */
[----:B------:R-:W-:-:S06]  /*1820*/  USEL UR4, UR5, 0x1, UP0 ;  /* 0x0000000105047887 */ /* 0x000fcc0008000000 */
[----:B------:R-:W-:-:S05]  /*1830*/  IMAD.U32 R10, RZ, RZ, UR4 ;  /* 0x00000004ff0a7e24 */ /* 0x000fca000f8e00ff */
[----:B------:R-:W-:Y:S01]  /*1840*/  IADD3 R10, -R10, UR5, RZ ;  /* 0x000000050a0a7c10 */ /* 0x000fe2000fffe1ff */
[----:B------:R-:W-:Y:S05]  /*1850*/  WARPSYNC.ALL ;  /* 0x0000000000007948 */ /* 0x000fea0003800000 */
[----:B------:R-:W-:Y:S01]  /*1860*/  ISETP.GE.AND P1, PT, R10, 0x1, PT ;  /* 0x000000010a00780c */ /* 0x000fe20003f26270 */
[----:B------:R-:W2:Y:S01]  /*1870*/  LDL R4, [R1+0x490] ;  /* 0x0004900001047983 */ /* 0x000ea20000100800 */
[----:B------:R-:W-:Y:S01]  /*1880*/  R2UR UR4, R17 ;  /* 0x00000000110472ca */ /* 0x000fe200000e0000 */
[----:B------:R-:W-:Y:S01]  /*1890*/  ULOP3.LUT UR5, UR36, 0x10000, URZ, 0xfc, !UPT ;  /* 0x0001000024057892 */ /* 0x000fe2000f8efc3f */
[----:B------:R-:W-:Y:S01]  /*18a0*/  WARPGROUP.ARRIVE ;  /* 0x00000000000079c5 */ /* 0x000fe20000000000 */
[----:B------:R-:W-:Y:S01]  /*18b0*/  UMOV UR9, 0xc0000010 ;  /* 0xc000001000097882 */ /* 0x000fe20000000000 */
[----:B------:R-:W-:Y:S01]  /*18c0*/  UMOV UR11, 0xc0000010 ;  /* 0xc0000010000b7882 */ /* 0x000fe20000000000 */
[----:B------:R-:W-:Y:S01]  /*18d0*/  UMOV UR53, UR9 ;  /* 0x0000000900357c82 */ /* 0x000fe20008000000 */
[----:B------:R-:W-:Y:S01]  /*18e0*/  UMOV UR55, 0xc0000010 ;  /* 0xc000001000377882 */ /* 0x000fe20000000000 */
[----:B------:R-:W-:Y:S01]  /*18f0*/  UMOV UR49, UR9 ;  /* 0x0000000900317c82 */ /* 0x000fe20008000000 */
[----:B------:R-:W-:Y:S01]  /*1900*/  UMOV UR51, 0xc0000010 ;  /* 0xc000001000337882 */ /* 0x000fe20000000000 */
[----:B------:R-:W-:Y:S01]  /*1910*/  UMOV UR17, UR9 ;  /* 0x0000000900117c82 */ /* 0x000fe20008000000 */
[----:B------:R-:W-:Y:S01]  /*1920*/  UMOV UR19, 0xc0000010 ;  /* 0xc000001000137882 */ /* 0x000fe20000000000 */
[----:B------:R-:W-:Y:S01]  /*1930*/  IMAD.U32 R8, RZ, RZ, UR5 ;  /* 0x00000005ff087e24 */ /* 0x000fe2000f8e00ff */
[----:B------:R-:W-:Y:S01]  /*1940*/  UMOV UR21, UR9 ;  /* 0x0000000900157c82 */ /* 0x000fe20008000000 */
[----:B------:R-:W-:Y:S01]  /*1950*/  UIADD3 UR4, UR4, 0x24180, URZ ;  /* 0x0002418004047890 */ /* 0x000fe2000fffe03f */
[----:B------:R-:W-:Y:S01]  /*1960*/  UMOV UR23, 0xc0000010 ;  /* 0xc000001000177882 */ /* 0x000fe20000000000 */
[----:B------:R-:W-:-:S02]  /*1970*/  UMOV UR29, UR9 ;  /* 0x00000009001d7c82 */ /* 0x000fc40008000000 */
[----:B------:R-:W-:Y:S01]  /*1980*/  USHF.R.U32.HI UR4, URZ, 0x4, UR4 ;  /* 0x000000043f047899 */ /* 0x000fe20008011604 */
[----:B------:R-:W-:Y:S01]  /*1990*/  UMOV UR31, 0xc0000010 ;  /* 0xc0000010001f7882 */ /* 0x000fe20000000000 */
[----:B------:R-:W-:Y:S02]  /*19a0*/  UMOV UR25, UR9 ;  /* 0x0000000900197c82 */ /* 0x000fe40008000000 */
[----:B------:R-:W-:Y:S01]  /*19b0*/  ULOP3.LUT UR4, UR4, 0x3fff, URZ, 0xc0, !UPT ;  /* 0x00003fff04047892 */ /* 0x000fe2000f8ec03f */
[----:B------:R-:W-:Y:S01]  /*19c0*/  UMOV UR27, 0xc0000010 ;  /* 0xc0000010001b7882 */ /* 0x000fe20000000000 */
[----:B------:R-:W-:Y:S02]  /*19d0*/  UMOV UR13, UR9 ;  /* 0x00000009000d7c82 */ /* 0x000fe40008000000 */
[----:B------:R-:W-:Y:S01]  /*19e0*/  ULOP3.LUT UR7, UR4, 0x10000, URZ, 0xfc, !UPT ;  /* 0x0001000004077892 */ /* 0x000fe2000f8efc3f */
[----:B------:R-:W-:Y:S01]  /*19f0*/  UMOV UR15, 0xc0000010 ;  /* 0xc0000010000f7882 */ /* 0x000fe20000000000 */
[----:B------:R-:W-:Y:S01]  /*1a00*/  UMOV UR33, UR9 ;  /* 0x0000000900217c82 */ /* 0x000fe20008000000 */
[----:B------:R-:W-:Y:S01]  /*1a10*/  UMOV UR35, 0xc0000010 ;  /* 0xc000001000237882 */ /* 0x000fe20000000000 */
[----:B------:R-:W-:-:S02]  /*1a20*/  UMOV UR37, UR9 ;  /* 0x0000000900257c82 */ /* 0x000fc40008000000 */
[----:B------:R-:W-:Y:S01]  /*1a30*/  IMAD.U32 R9, RZ, RZ, UR7 ;  /* 0x00000007ff097e24 */ /* 0x000fe2000f8e00ff */
[----:B------:R-:W-:Y:S01]  /*1a40*/  UMOV UR39, 0xc0000010 ;  /* 0xc000001000277882 */ /* 0x000fe20000000000 */
[----:B------:R-:W-:Y:S01]  /*1a50*/  UMOV UR41, UR9 ;  /* 0x0000000900297c82 */ /* 0x000fe20008000000 */
[----:B------:R-:W-:Y:S01]  /*1a60*/  UMOV UR43, 0xc0000010 ;  /* 0xc0000010002b7882 */ /* 0x000fe20000000000 */
[----:B------:R-:W-:Y:S01]  /*1a70*/  UMOV UR45, UR9 ;  /* 0x00000009002d7c82 */ /* 0x000fe20008000000 */
[----:B------:R-:W-:Y:S01]  /*1a80*/  UMOV UR47, 0xc0000010 ;  /* 0xc0000010002f7882 */ /* 0x000fe20000000000 */
[----:B------:R-:W-:Y:S01]  /*1a90*/  UMOV UR59, UR51 ;  /* 0x00000033003b7c82 */ /* 0x000fe20008000000 */
[----:B------:R-:W-:Y:S01]  /*1aa0*/  UMOV UR57, UR55 ;  /* 0x0000003700397c82 */ /* 0x000fe20008000000 */
[----:B--2---:R-:W-:-:S13]  /*1ab0*/  R2UR UR6, R4 ;  /* 0x00000000040672ca */ /* 0x004fda00000e0000 */
[----:B------:R-:W-:Y:S02]  /*1ac0*/  ULEA UR14, UR6, UR5, 0xa ;  /* 0x00000005060e7291 */ /* 0x000fe4000f8e503f */
[----:B------:R-:W-:Y:S01]  /*1ad0*/  UIMAD UR10, UR6, 0x1e0, UR7 ;  /* 0x000001e0060a78a4 */ /* 0x000fe2000f8e0207 */
[----:B------:R-:W-:-:S03]  /*1ae0*/  UMOV UR5, UR9 ;  /* 0x0000000900057c82 */ /* 0x000fc60008000000 */
[----:B------:R-:W-:Y:S01]  /*1af0*/  UIADD3 UR6, UR10, 0x20, URZ ;  /* 0x000000200a067890 */ /* 0x000fe2000fffe03f */
[----:B------:R-:W-:Y:S01]  /*1b00*/  UMOV UR8, UR14 ;  /* 0x0000000e00087c82 */ /* 0x000fe20008000000 */
[----:B------:R-:W-:-:S03]  /*1b10*/  UIADD3 UR7, UR10, 0x40, URZ ;  /* 0x000000400a077890 */ /* 0x000fc6000fffe03f */
[----:B------:R-:W-:Y:S01]  /*1b20*/  HGMMA.64x16x16.F32 R24, gdesc[UR8], RZ, !UPT, gsb0 ;  /* 0x00200000081879f0 */ /* 0x000fe2000c0008ff */
[----:B------:R-:W-:Y:S01]  /*1b30*/  UMOV UR52, UR8 ;  /* 0x0000000800347c82 */ /* 0x000fe20008000000 */
[----:B------:R-:W-:Y:S01]  /*1b40*/  UMOV UR54, UR6 ;  /* 0x0000000600367c82 */ /* 0x000fe20008000000 */
[----:B------:R-:W-:Y:S01]  /*1b50*/  UMOV UR48, UR8 ;  /* 0x0000000800307c82 */ /* 0x000fe20008000000 */
[----:B------:R-:W-:Y:S01]  /*1b60*/  UIADD3 UR18, UR10, 0x60, URZ ;  /* 0x000000600a127890 */ /* 0x000fe2000fffe03f */
[----:B------:R-:W-:Y:S01]  /*1b70*/  UMOV UR50, UR7 ;  /* 0x0000000700327c82 */ /* 0x000fe20008000000 */
[----:B------:R-:W-:Y:S01]  /*1b80*/  UMOV UR16, UR8 ;  /* 0x0000000800107c82 */ /* 0x000fe20008000000 */
[----:B------:R-:W-:Y:S01]  /*1b90*/  UIADD3 UR6, UR10, 0x80, URZ ;  /* 0x000000800a067890 */ /* 0x000fe2000fffe03f */
[----:B------:R-:W-:Y:S01]  /*1ba0*/  UMOV UR4, UR8 ;  /* 0x0000000800047c82 */ /* 0x000fe20008000000 */
[----:B------:R-:W-:Y:S01]  /*1bb0*/  UMOV UR7, 0xc0000010 ;  /* 0xc000001000077882 */ /* 0x000fe20000000000 */
[----:B------:R-:W-:Y:S01]  /*1bc0*/  UIADD3 UR22, UR10, 0xa0, URZ ;  /* 0x000000a00a167890 */ /* 0x000fe2000fffe03f */
[----:B------:R-:W-:Y:S01]  /*1bd0*/  UMOV UR20, UR8 ;  /* 0x0000000800147c82 */ /* 0x000fe20008000000 */
[----:B------:R-:W-:Y:S01]  /*1be0*/  UIADD3 UR30, UR10, 0xc0, URZ ;  /* 0x000000c00a1e7890 */ /* 0x000fe2000fffe03f */
[----:B------:R-:W-:Y:S01]  /*1bf0*/  UMOV UR28, UR8 ;  /* 0x00000008001c7c82 */ /* 0x000fe20008000000 */
[----:B------:R-:W-:Y:S01]  /*1c00*/  UIADD3 UR26, UR10, 0xe0, URZ ;  /* 0x000000e00a1a7890 */ /* 0x000fe2000fffe03f */
[----:B------:R-:W-:Y:S01]  /*1c10*/  UMOV UR24, UR8 ;  /* 0x0000000800187c82 */ /* 0x000fe20008000000 */
[----:B------:R-:W-:Y:S01]  /*1c20*/  UMOV UR12, UR8 ;  /* 0x00000008000c7c82 */ /* 0x000fe20008000000 */
[----:B------:R-:W-:Y:S01]  /*1c30*/  UIADD3 UR34, UR10, 0x120, URZ ;  /* 0x000001200a227890 */ /* 0x000fe2000fffe03f */
[----:B------:R-:W-:Y:S01]  /*1c40*/  UMOV UR32, UR8 ;  /* 0x0000000800207c82 */ /* 0x000fe20008000000 */
[----:B------:R-:W-:Y:S01]  /*1c50*/  UIADD3 UR38, UR10, 0x140, URZ ;  /* 0x000001400a267890 */ /* 0x000fe2000fffe03f */
[----:B------:R-:W-:Y:S01]  /*1c60*/  UMOV UR36, UR8 ;  /* 0x0000000800247c82 */ /* 0x000fe20008000000 */
[----:B------:R-:W-:Y:S01]  /*1c70*/  UIADD3 UR42, UR10, 0x160, URZ ;  /* 0x000001600a2a7890 */ /* 0x000fe2000fffe03f */
[----:B------:R-:W-:Y:S01]  /*1c80*/  UMOV UR40, UR8 ;  /* 0x0000000800287c82 */ /* 0x000fe20008000000 */
[----:B------:R-:W-:Y:S01]  /*1c90*/  UIADD3 UR46, UR10, 0x180, URZ ;  /* 0x000001800a2e7890 */ /* 0x000fe2000fffe03f */
[----:B------:R-:W-:Y:S01]  /*1ca0*/  UMOV UR44, UR8 ;  /* 0x00000008002c7c82 */ /* 0x000fe20008000000 */
[----:B------:R-:W-:Y:S01]  /*1cb0*/  UMOV UR58, UR50 ;  /* 0x00000032003a7c82 */ /* 0x000fe20008000000 */
[----:B------:R-:W-:Y:S01]  /*1cc0*/  UMOV UR56, UR54 ;  /* 0x0000003600387c82 */ /* 0x000fe20008000000 */
[----:B------:R-:W-:-:S02]  /*1cd0*/  WARPGROUP.DEPBAR.LE gsb0, 0x0 ;  /* 0x00008000000079c5 */ /* 0x000fc40000010000 */
[----:B------:R-:W-:Y:S04]  /*1ce0*/  STL.64 [R1+0x420], R24 ;  /* 0x0004201801007387 */ /* 0x000fe80000100a00 */
[----:B------:R-:W-:Y:S04]  /*1cf0*/  STL.64 [R1+0x428], R26 ;  /* 0x0004281a01007387 */ /* 0x000fe80000100a00 */
[----:B------:R-:W-:Y:S04]  /*1d00*/  STL.64 [R1+0x430], R28 ;  /* 0x0004301c01007387 */ /* 0x000fe80000100a00 */
[----:B------:R2:W-:Y:S02]  /*1d10*/  STL.64 [R1+0x438], R30 ;  /* 0x0004381e01007387 */ /* 0x0005e40000100a00 */
[----:B--2---:R-:W-:-:S06]  /*1d20*/  WARPGROUP.ARRIVE ;  /* 0x00000000000079c5 */ /* 0x004fcc0000000000 */
[----:B------:R-:W-:Y:S01]  /*1d30*/  HGMMA.64x16x16.F32 R24, gdesc[UR52], RZ, !UPT, gsb0 ;  /* 0x00200000341879f0 */ /* 0x000fe2000c0008ff */
[----:B------:R-:W-:Y:S01]  /*1d40*/  UIADD3 UR54, UR10, 0x1c0, URZ ;  /* 0x000001c00a367890 */ /* 0x000fe2000fffe03f */
[----:B------:R-:W-:Y:S01]  /*1d50*/  UMOV UR52, UR8 ;  /* 0x0000000800347c82 */ /* 0x000fe20008000000 */
[----:B------:R-:W-:Y:S01]  /*1d60*/  UMOV UR53, UR9 ;  /* 0x0000000900357c82 */ /* 0x000fe20008000000 */
[----:B------:R-:W-:Y:S01]  /*1d70*/  UMOV UR55, 0xc0000010 ;  /* 0xc000001000377882 */ /* 0x000fe20000000000 */
[----:B------:R-:W-:Y:S02]  /*1d80*/  WARPGROUP.DEPBAR.LE gsb0, 0x0 ;  /* 0x00008000000079c5 */ /* 0x000fe40000010000 */
        /* <DEDUP_REMOVED lines=17> */
[----:B------:R-:W-:Y:S01]  /*1ea0*/  UMOV UR17, UR14 ;  /* 0x0000000e00117c82 */ /* 0x000fe20008000000 */
[----:B------:R-:W-:Y:S01]  /*1eb0*/  UIADD3 UR14, UR10, 0x100, URZ ;  /* 0x000001000a0e7890 */ /* 0x000fe2000fffe03f */
[----:B------:R-:W-:Y:S02]  /*1ec0*/  WARPGROUP.DEPBAR.LE gsb0, 0x0 ;  /* 0x00008000000079c5 */ /* 0x000fe40000010000 */
[----:B------:R-:W-:Y:S04]  /*1ed0*/  STL.64 [R1+0x2a0], R24 ;  /* 0x0002a01801007387 */ /* 0x000fe80000100a00 */
[----:B------:R-:W-:Y:S04]  /*1ee0*/  STL.64 [R1+0x2a8], R26 ;  /* 0x0002a81a01007387 */ /* 0x000fe80000100a00 */
[----:B------:R-:W-:Y:S04]  /*1ef0*/  STL.64 [R1+0x2b0], R28 ;  /* 0x0002b01c01007387 */ /* 0x000fe80000100a00 */
[----:B------:R2:W-:Y:S02]  /*1f00*/  STL.64 [R1+0x2b8], R30 ;  /* 0x0002b81e01007387 */ /* 0x0005e40000100a00 */
[----:B--2---:R-:W-:-:S06]  /*1f10*/  WARPGROUP.ARRIVE ;  /* 0x00000000000079c5 */ /* 0x004fcc0000000000 */
[----:B------:R-:W-:Y:S01]  /*1f20*/  HGMMA.64x16x16.F32 R24, gdesc[UR4], RZ, !UPT, gsb0 ;  /* 0x00200000041879f0 */ /* 0x000fe2000c0008ff */
[----:B------:R-:W-:Y:S02]  /*1f30*/  UIADD3 UR4, UR17, 0x100, URZ ;  /* 0x0000010011047890 */ /* 0x000fe4000fffe03f */
[----:B------:R-:W-:Y:S02]  /*1f40*/  WARPGROUP.DEPBAR.LE gsb0, 0x0 ;  /* 0x00008000000079c5 */ /* 0x000fe40000010000 */
[----:B------:R-:W-:Y:S04]  /*1f50*/  STL.64 [R1+0x220], R24 ;  /* 0x0002201801007387 */ /* 0x000fe80000100a00 */
[----:B------:R-:W-:Y:S04]  /*1f60*/  STL.64 [R1+0x228], R26 ;  /* 0x0002281a01007387 */ /* 0x000fe80000100a00 */
[----:B------:R-:W-:Y:S04]  /*1f70*/  STL.64 [R1+0x230], R28 ;  /* 0x0002301c01007387 */ /* 0x000fe80000100a00 */
[----:B------:R2:W-:Y:S02]  /*1f80*/  STL.64 [R1+0x238], R30 ;  /* 0x0002381e01007387 */ /* 0x0005e40000100a00 */
[----:B--2---:R-:W-:-:S06]  /*1f90*/  WARPGROUP.ARRIVE ;  /* 0x00000000000079c5 */ /* 0x004fcc0000000000 */
[----:B------:R-:W-:Y:S03]  /*1fa0*/  HGMMA.64x16x16.F32 R24, gdesc[UR20], RZ, !UPT, gsb0 ;  /* 0x00200000141879f0 */ /* 0x000fe6000c0008ff */
        /* <DEDUP_REMOVED lines=22> */
[----:B------:R-:W-:Y:S01]  /*2110*/  WARPGROUP.ARRIVE ;  /* 0x00000000000079c5 */ /* 0x000fe20000000000 */
[----:B------:R-:W-:Y:S04]  /*2120*/  STL.64 [R1+0x20], R24 ;  /* 0x0000201801007387 */ /* 0x000fe80000100a00 */
[----:B------:R-:W-:Y:S01]  /*2130*/  STL.64 [R1+0x28], R26 ;  /* 0x0000281a01007387 */ /* 0x000fe20000100a00 */
[----:B------:R-:W-:Y:S03]  /*2140*/  HGMMA.64x16x16.F32 R208, gdesc[UR32], RZ, !UPT, gsb0 ;  /* 0x0020000020d079f0 */ /* 0x000fe6000c0008ff */
[----:B------:R-:W-:Y:S04]  /*2150*/  STL.64 [R1+0x30], R28 ;  /* 0x0000301c01007387 */ /* 0x000fe80000100a00 */
[----:B------:R2:W-:Y:S01]  /*2160*/  STL.64 [R1+0x38], R30 ;  /* 0x0000381e01007387 */ /* 0x0005e20000100a00 */
[----:B------:R-:W-:-:S02]  /*2170*/  WARPGROUP.DEPBAR.LE gsb0, 0x0 ;  /* 0x00008000000079c5 */ /* 0x000fc40000010000 */
[----:B------:R-:W-:Y:S01]  /*2180*/  WARPGROUP.ARRIVE ;  /* 0x00000000000079c5 */ /* 0x000fe20000000000 */
[----:B------:R-:W-:Y:S04]  /*2190*/  STL.64 [R1+0x4b8], R214 ;  /* 0x0004b8d601007387 */ /* 0x000fe80000100a00 */
[----:B------:R-:W-:Y:S01]  /*21a0*/  STL.64 [R1+0x4b0], R212 ;  /* 0x0004b0d401007387 */ /* 0x000fe20000100a00 */
[----:B------:R-:W-:Y:S03]  /*21b0*/  HGMMA.64x16x16.F32 R176, gdesc[UR36], RZ, !UPT, gsb0 ;  /* 0x0020000024b079f0 */ /* 0x000fe6000c0008ff */
[----:B------:R-:W-:Y:S04]  /*21c0*/  STL.64 [R1+0x4a8], R210 ;  /* 0x0004a8d201007387 */ /* 0x000fe80000100a00 */
[----:B------:R-:W-:Y:S01]  /*21d0*/  STL.64 [R1+0x4a0], R208 ;  /* 0x0004a0d001007387 */ /* 0x000fe20000100a00 */
[----:B------:R-:W-:-:S02]  /*21e0*/  WARPGROUP.DEPBAR.LE gsb0, 0x0 ;  /* 0x00008000000079c5 */ /* 0x000fc40000010000 */
[----:B------:R-:W-:-:S06]  /*21f0*/  WARPGROUP.ARRIVE ;  /* 0x00000000000079c5 */ /* 0x000fcc0000000000 */
[----:B------:R-:W-:Y:S03]  /*2200*/  HGMMA.64x16x16.F32 R144, gdesc[UR40], RZ, !UPT, gsb0 ;  /* 0x00200000289079f0 */ /* 0x000fe6000c0008ff */
[----:B------:R-:W-:Y:S02]  /*2210*/  WARPGROUP.DEPBAR.LE gsb0, 0x0 ;  /* 0x00008000000079c5 */ /* 0x000fe40000010000 */
[----:B------:R-:W-:-:S06]  /*2220*/  WARPGROUP.ARRIVE ;  /* 0x00000000000079c5 */ /* 0x000fcc0000000000 */
[----:B------:R-:W-:Y:S03]  /*2230*/  HGMMA.64x16x16.F32 R112, gdesc[UR44], RZ, !UPT, gsb0 ;  /* 0x002000002c7079f0 */ /* 0x000fe6000c0008ff */
[----:B------:R-:W-:Y:S02]  /*2240*/  WARPGROUP.DEPBAR.LE gsb0, 0x0 ;  /* 0x00008000000079c5 */ /* 0x000fe40000010000 */
[----:B------:R-:W-:-:S06]  /*2250*/  WARPGROUP.ARRIVE ;  /* 0x00000000000079c5 */ /* 0x000fcc0000000000 */
[----:B------:R-:W-:Y:S03]  /*2260*/  HGMMA.64x16x16.F32 R80, gdesc[UR48], RZ, !UPT, gsb0 ;  /* 0x00200000305079f0 */ /* 0x000fe6000c0008ff */
[----:B------:R-:W-:Y:S02]  /*2270*/  WARPGROUP.DEPBAR.LE gsb0, 0x0 ;  /* 0x00008000000079c5 */ /* 0x000fe40000010000 */
[----:B------:R-:W-:-:S06]  /*2280*/  WARPGROUP.ARRIVE ;  /* 0x00000000000079c5 */ /* 0x000fcc0000000000 */
[----:B------:R-:W-:Y:S01]  /*2290*/  HGMMA.64x16x16.F32 R48, gdesc[UR52], RZ, !UPT, gsb0 ;  /* 0x00200000343079f0 */ /* 0x000fe2000c0008ff */
[----:B------:R-:W-:Y:S01]  /*22a0*/  UMOV UR52, UR4 ;  /* 0x0000000400347c82 */ /* 0x000fe20008000000 */
[----:B------:R-:W-:Y:S01]  /*22b0*/  UMOV UR53, 0xc0000010 ;  /* 0xc000001000357882 */ /* 0x000fe20000000000 */
[----:B------:R-:W-:Y:S01]  /*22c0*/  UMOV UR48, UR52 ;  /* 0x0000003400307c82 */ /* 0x000fe20008000000 */
        /* <DEDUP_REMOVED lines=22> */
[----:B------:R-:W-:-:S02]  /*2430*/  WARPGROUP.DEPBAR.LE gsb0, 0x0 ;  /* 0x00008000000079c5 */ /* 0x000fc40000010000 */
[----:B------:R-:W-:-:S06]  /*2440*/  WARPGROUP.ARRIVE ;  /* 0x00000000000079c5 */ /* 0x000fcc0000000000 */
[----:B------:R-:W-:Y:S03]  /*2450*/  HGMMA.64x16x16.F32 R40, gdesc[UR52], RZ, !UPT, gsb0 ;  /* 0x00200000342879f0 */ /* 0x000fe6000c0008ff */
[----:B------:R-:W-:Y:S02]  /*2460*/  WARPGROUP.DEPBAR.LE gsb0, 0x0 ;  /* 0x00008000000079c5 */ /* 0x000fe40000010000 */
[----:B------:R-:W-:-:S06]  /*2470*/  WARPGROUP.ARRIVE ;  /* 0x00000000000079c5 */ /* 0x000fcc0000000000 */
[----:B------:R-:W-:Y:S01]  /*2480*/  HGMMA.64x16x16.F32 R72, gdesc[UR48], RZ, !UPT, gsb0 ;  /* 0x00200000304879f0 */ /* 0x000fe2000c0008ff */
[----:B------:R-:W-:Y:S01]  /*2490*/  UMOV UR49, UR17 ;  /* 0x0000001100317c82 */ /* 0x000fe20008000000 */
[----:B------:R-:W-:Y:S01]  /*24a0*/  UMOV UR17, UR53 ;  /* 0x0000003500117c82 */ /* 0x000fe20008000000 */
[----:B------:R-:W-:Y:S02]  /*24b0*/  WARPGROUP.DEPBAR.LE gsb0, 0x0 ;  /* 0x00008000000079c5 */ /* 0x000fe40000010000 */
[----:B------:R-:W-:-:S06]  /*24c0*/  WARPGROUP.ARRIVE ;  /* 0x00000000000079c5 */ /* 0x000fcc0000000000 */
[----:B------:R-:W-:Y:S01]  /*24d0*/  HGMMA.64x16x16.F32 R104, gdesc[UR44], RZ, !UPT, gsb0 ;  /* 0x002000002c6879f0 */ /* 0x000fe2000c0008ff */
[----:B------:R-:W-:Y:S01]  /*24e0*/  UMOV UR44, UR58 ;  /* 0x0000003a002c7c82 */ /* 0x000fe20008000000 */
[----:B------:R-:W-:Y:S01]  /*24f0*/  UMOV UR45, UR59 ;  /* 0x0000003b002d7c82 */ /* 0x000fe20008000000 */
        /* <DEDUP_REMOVED lines=11> */
[----:B------:R-:W-:Y:S03]  /*25b0*/  HGMMA.64x16x16.F32 R168, gdesc[UR36], RZ, !UPT, gsb0 ;  /* 0x0020000024a879f0 */ /* 0x000fe6000c0008ff */
[----:B------:R-:W-:Y:S02]  /*25c0*/  WARPGROUP.DEPBAR.LE gsb0, 0x0 ;  /* 0x00008000000079c5 */ /* 0x000fe40000010000 */
[----:B------:R-:W-:-:S06]  /*25d0*/  WARPGROUP.ARRIVE ;  /* 0x00000000000079c5 */ /* 0x000fcc0000000000 */
[----:B------:R-:W-:Y:S03]  /*25e0*/  HGMMA.64x16x16.F32 R200, gdesc[UR32], RZ, !UPT, gsb0 ;  /* 0x0020000020c879f0 */ /* 0x000fe6000c0008ff */
[----:B------:R-:W-:Y:S02]  /*25f0*/  WARPGROUP.DEPBAR.LE gsb0, 0x0 ;  /* 0x00008000000079c5 */ /* 0x000fe40000010000 */
[----:B--2---:R-:W-:-:S06]  /*2600*/  WARPGROUP.ARRIVE ;  /* 0x00000000000079c5 */ /* 0x004fcc0000000000 */
[----:B------:R-:W-:Y:S03]  /*2610*/  HGMMA.64x16x16.F32 R24, gdesc[UR12], RZ, !UPT, gsb0 ;  /* 0x002000000c1879f0 */ /* 0x000fe6000c0008ff */
[----:B------:R-:W-:Y:S02]  /*2620*/  WARPGROUP.DEPBAR.LE gsb0, 0x0 ;  /* 0x00008000000079c5 */ /* 0x000fe40000010000 */
[----:B------:R-:W-:Y:S04]  /*2630*/  STL.64 [R1], R24 ;  /* 0x0000001801007387 */ /* 0x000fe80000100a00 */
        /* <DEDUP_REMOVED lines=42> */
[----:B------:R-:W-:Y:S01]  /*28e0*/  UMOV UR57, UR53 ;  /* 0x0000003500397c82 */ /* 0x000fe20008000000 */
[----:B------:R-:W-:Y:S01]  /*28f0*/  UMOV UR58, UR40 ;  /* 0x00000028003a7c82 */ /* 0x000fe20008000000 */
[----:B------:R-:W-:Y:S01]  /*2900*/  UMOV UR59, UR41 ;  /* 0x00000029003b7c82 */ /* 0x000fe20008000000 */
[----:B------:R-:W-:Y:S01]  /*2910*/  UMOV UR52, UR40 ;  /* 0x0000002800347c82 */ /* 0x000fe20008000000 */
[----:B------:R-:W-:Y:S01]  /*2920*/  UMOV UR53, UR41 ;  /* 0x0000002900357c82 */ /* 0x000fe20008000000 */
        /* <DEDUP_REMOVED lines=86> */
[----:B------:R-:W-:-:S03]  /*2e90*/  UIADD3 UR4, UR57, 0x300, URZ ;  /* 0x0000030039047890 */ /* 0x000fc6000fffe03f */
        /* <DEDUP_REMOVED lines=75> */
[----:B--2---:R-:W-:-:S06]  /*3350*/  WARPGROUP.ARRIVE ;  /* 0x00000000000079c5 */ /* 0x004fcc0000000000 */
        /* <DEDUP_REMOVED lines=83> */
[----:B------:R2:W-:Y:S04]  /*3890*/  STL.64 [R1+0x3d8], R214 ;  /* 0x0003d8d601007387 */ /* 0x0005e80000100a00 */
[----:B--2---:R2:W5:Y:S04]  /*38a0*/  LDL.LU.64 R214, [R1+0x4b8] ;  /* 0x0004b80001d67983 */ /* 0x0045680000300a00 */
[----:B------:R2:W5:Y:S04]  /*38b0*/  LDL.LU.64 R212, [R1+0x4b0] ;  /* 0x0004b00001d47983 */ /* 0x0005680000300a00 */
[----:B------:R2:W5:Y:S04]  /*38c0*/  LDL.LU.64 R210, [R1+0x4a8] ;  /* 0x0004a80001d27983 */ /* 0x0005680000300a00 */
[----:B------:R2:W5:Y:S01]  /*38d0*/  LDL.LU.64 R208, [R1+0x4a0] ;  /* 0x0004a00001d07983 */ /* 0x0005620000300a00 */
[----:B------:R-:W-:Y:S05]  /*38e0*/  @!P1 BRA `(.L_x_23) ;  /* 0x0000003000109947 */ /* 0x000fea0003800000 */
[----:B01----:R-:W3:Y:S01]  /*38f0*/  LDL R0, [R1+0x494] ;  /* 0x0004940001007983 */ /* 0x003ee20000100800 */
[----:B------:R-:W-:Y:S01]  /*3900*/  R2UR UR6, R4 ;  /* 0x00000000040672ca */ /* 0x000fe200000e0000 */
[----:B------:R-:W-:-:S12]  /*3910*/  IMAD.MOV.U32 R4, RZ, RZ, R10 ;  /* 0x000000ffff047224 */ /* 0x000fd800078e000a */
[----:B------:R-:W-:Y:S02]  /*3920*/  UIADD3 UR4, UR6, 0x1, URZ ;  /* 0x0000000106047890 */ /* 0x000fe4000fffe03f */
[----:B------:R-:W-:Y:S02]  /*3930*/  IMAD.U32 R3, RZ, RZ, UR6 ;  /* 0x00000006ff037e24 */ /* 0x000fe4000f8e00ff */
[----:B------:R-:W-:-:S04]  /*3940*/  UISETP.NE.AND UP0, UPT, UR4, 0x9, UPT ;  /* 0x000000090400788c */ /* 0x000fc8000bf05270 */
[----:B------:R-:W-:Y:S02]  /*3950*/  USEL UR5, URZ, 0x1, UP0 ;  /* 0x000000013f057887 */ /* 0x000fe40008000000 */
[----:B------:R-:W-:Y:S01]  /*3960*/  USEL UR4, UR4, URZ, UP0 ;  /* 0x0000003f04047287 */ /* 0x000fe20008000000 */
[----:B---3--:R-:W-:-:S05]  /*3970*/  R2UR UR7, R0 ;  /* 0x00000000000772ca */ /* 0x008fca00000e0000 */
[----:B------:R-:W-:-:S08]  /*3980*/  IMAD.U32 R0, RZ, RZ, UR4 ;  /* 0x00000004ff007e24 */ /* 0x000fd0000f8e00ff */
[----:B------:R-:W-:-:S06]  /*3990*/  ULOP3.LUT UR5, UR7, UR5, URZ, 0x3c, !UPT ;  /* 0x0000000507057292 */ /* 0x000fcc000f8e3c3f */
[----:B------:R-:W-:-:S07]  /*39a0*/  IMAD.U32 R5, RZ, RZ, UR5 ;  /* 0x00000005ff057e24 */ /* 0x000fce000f8e00ff */
.L_x_30:
[----:B0----5:R-:W-:Y:S05]  /*39b0*/  @!P0 BRA `(.L_x_24) ;  /* 0x0000000000048947 */ /* 0x021fea0003800000 */
[----:B------:R-:W-:Y:S01]  /*39c0*/  BPT.TRAP 0x1 ;  /* 0x000000040000795c */ /* 0x000fe20000300000 */
.L_x_24:
[----:B------:R-:W-:Y:S02]  /*39d0*/  R2UR UR5, R17 ;  /* 0x00000000110572ca */ /* 0x000fe400000e0000 */
[----:B------:R-:W-:Y:S02]  /*39e0*/  R2UR UR4, R0 ;  /* 0x00000000000472ca */ /* 0x000fe400000e0000 */
[----:B------:R-:W-:-:S11]  /*39f0*/  SHF.L.U32 R6, R5, 0x1f, RZ ;  /* 0x0000001f05067819 */ /* 0x000fd600000006ff */
[----:B------:R-:W-:-:S09]  /*3a00*/  ULEA UR4, UR4, UR5, 0x3 ;  /* 0x0000000504047291 */ /* 0x000fd2000f8e183f */
[----:B------:R0:W1:Y:S01]  /*3a10*/  SYNCS.PHASECHK.TRANS64.TRYWAIT P1, [UR4], R6 ;  /* 0x00000006ff0075a7 */ /* 0x0000620008020144 */
[----:B------:R-:W-:Y:S05]  /*3a20*/  @!P0 BRA `(.L_x_25) ;  /* 0x0000000000048947 */ /* 0x000fea0003800000 */
[----:B------:R-:W-:Y:S01]  /*3a30*/  BPT.TRAP 0x1 ;  /* 0x000000040000795c */ /* 0x000fe20000300000 */
.L_x_25:
[----:B-1----:R-:W-:Y:S05]  /*3a40*/  @P1 BRA `(.L_x_26) ;  /* 0x0000000000081947 */ /* 0x002fea0003800000 */
[----:B------:R-:W1:Y:S02]  /*3a50*/  SYNCS.PHASECHK.TRANS64.TRYWAIT P1, [UR4], R6 ;  /* 0x00000006ff0075a7 */ /* 0x000e640008020144 */
[----:B-1----:R-:W-:Y:S05]  /*3a60*/  @!P1 BRA `(.L_x_27) ;  /* 0x0000030000749947 */ /* 0x002fea0003800000 */
.L_x_26:
[----:B------:R-:W-:Y:S04]  /*3a70*/  STL.64 [R1+0x5f8], R94 ;  /* 0x0005f85e01007387 */ /* 0x000fe80000100a00 */
[----:B------:R-:W-:Y:S04]  /*3a80*/  STL.64 [R1+0x5f0], R92 ;  /* 0x0005f05c01007387 */ /* 0x000fe80000100a00 */
[----:B------:R-:W-:Y:S04]  /*3a90*/  STL.64 [R1+0x5e8], R90 ;  /* 0x0005e85a01007387 */ /* 0x000fe80000100a00 */
[----:B------:R3:W-:Y:S04]  /*3aa0*/  STL.64 [R1+0x5e0], R88 ;  /* 0x0005e05801007387 */ /* 0x0007e80000100a00 */
[----:B---3--:R-:W3:Y:S04]  /*3ab0*/  LDL.LU.64 R88, [R1+0x2a0] ;  /* 0x0002a00001587983 */ /* 0x008ee80000300a00 */
[----:B------:R-:W3:Y:S04]  /*3ac0*/  LDL.LU.64 R90, [R1+0x2a8] ;  /* 0x0002a800015a7983 */ /* 0x000ee80000300a00 */
[----:B------:R-:W3:Y:S04]  /*3ad0*/  LDL.LU.64 R92, [R1+0x2b0] ;  /* 0x0002b000015c7983 */ /* 0x000ee80000300a00 */
[----:B------:R-:W3:Y:S04]  /*3ae0*/  LDL.LU.64 R94, [R1+0x2b8] ;  /* 0x0002b800015e7983 */ /* 0x000ee80000300a00 */
[----:B------:R-:W-:Y:S04]  /*3af0*/  STL.64 [R1+0x5d8], R126 ;  /* 0x0005d87e01007387 */ /* 0x000fe80000100a00 */
[----:B------:R-:W-:Y:S04]  /*3b00*/  STL.64 [R1+0x5d0], R124 ;  /* 0x0005d07c01007387 */ /* 0x000fe80000100a00 */
[----:B------:R-:W-:Y:S04]  /*3b10*/  STL.64 [R1+0x5c8], R122 ;  /* 0x0005c87a01007387 */ /* 0x000fe80000100a00 */
[----:B------:R4:W-:Y:S04]  /*3b20*/  STL.64 [R1+0x5c0], R120 ;  /* 0x0005c07801007387 */ /* 0x0009e80000100a00 */
[----:B----4-:R-:W4:Y:S04]  /*3b30*/  LDL.LU.64 R120, [R1+0x320] ;  /* 0x0003200001787983 */ /* 0x010f280000300a00 */
[----:B------:R-:W4:Y:S04]  /*3b40*/  LDL.LU.64 R122, [R1+0x328] ;  /* 0x00032800017a7983 */ /* 0x000f280000300a00 */
[----:B------:R-:W4:Y:S04]  /*3b50*/  LDL.LU.64 R124, [R1+0x330] ;  /* 0x00033000017c7983 */ /* 0x000f280000300a00 */
[----:B------:R-:W4:Y:S04]  /*3b60*/  LDL.LU.64 R126, [R1+0x338] ;  /* 0x00033800017e7983 */ /* 0x000f280000300a00 */
[----:B------:R-:W-:Y:S04]  /*3b70*/  STL.64 [R1+0x5b8], R158 ;  /* 0x0005b89e01007387 */ /* 0x000fe80000100a00 */
[----:B------:R-:W-:Y:S04]  /*3b80*/  STL.64 [R1+0x5b0], R156 ;  /* 0x0005b09c01007387 */ /* 0x000fe80000100a00 */
[----:B------:R-:W-:Y:S04]  /*3b90*/  STL.64 [R1+0x5a8], R154 ;  /* 0x0005a89a01007387 */ /* 0x000fe80000100a00 */
[----:B------:R0:W-:Y:S04]  /*3ba0*/  STL.64 [R1+0x5a0], R152 ;  /* 0x0005a09801007387 */ /* 0x0001e80000100a00 */
[----:B0-----:R-:W2:Y:S04]  /*3bb0*/  LDL.LU.64 R152, [R1+0x3a0] ;  /* 0x0003a00001987983 */ /* 0x001ea80000300a00 */
[----:B------:R-:W2:Y:S04]  /*3bc0*/  LDL.LU.64 R154, [R1+0x3a8] ;  /* 0x0003a800019a7983 */ /* 0x000ea80000300a00 */
[----:B------:R-:W2:Y:S04]  /*3bd0*/  LDL.LU.64 R156, [R1+0x3b0] ;  /* 0x0003b000019c7983 */ /* 0x000ea80000300a00 */
[----:B------:R-:W2:Y:S04]  /*3be0*/  LDL.LU.64 R158, [R1+0x3b8] ;  /* 0x0003b800019e7983 */ /* 0x000ea80000300a00 */
[----:B------:R-:W-:Y:S04]  /*3bf0*/  STL.64 [R1+0x598], R190 ;  /* 0x000598be01007387 */ /* 0x000fe80000100a00 */
[----:B------:R-:W-:Y:S04]  /*3c00*/  STL.64 [R1+0x590], R188 ;  /* 0x000590bc01007387 */ /* 0x000fe80000100a00 */
[----:B------:R-:W-:Y:S04]  /*3c10*/  STL.64 [R1+0x588], R186 ;  /* 0x000588ba01007387 */ /* 0x000fe80000100a00 */
[----:B------:R0:W-:Y:S04]  /*3c20*/  STL.64 [R1+0x580], R184 ;  /* 0x000580b801007387 */ /* 0x0001e80000100a00 */
[----:B0-----:R-:W3:Y:S04]  /*3c30*/  LDL.LU.64 R184, [R1+0x420] ;  /* 0x0004200001b87983 */ /* 0x001ee80000300a00 */
[----:B------:R-:W3:Y:S04]  /*3c40*/  LDL.LU.64 R186, [R1+0x428] ;  /* 0x0004280001ba7983 */ /* 0x000ee80000300a00 */
[----:B------:R-:W3:Y:S04]  /*3c50*/  LDL.LU.64 R188, [R1+0x430] ;  /* 0x0004300001bc7983 */ /* 0x000ee80000300a00 */
[----:B------:R-:W3:Y:S01]  /*3c60*/  LDL.LU.64 R190, [R1+0x438] ;  /* 0x0004380001be7983 */ /* 0x000ee20000300a00 */
[----:B------:R-:W-:Y:S01]  /*3c70*/  R2UR UR6, R8 ;  /* 0x00000000080672ca */ /* 0x000fe200000e0000 */
[----:B------:R-:W-:Y:S01]  /*3c80*/  UMOV UR7, 0xc0000010 ;  /* 0xc000001000077882 */ /* 0x000fe20000000000 */
[----:B------:R-:W-:Y:S01]  /*3c90*/  R2UR UR4, R0 ;  /* 0x00000000000472ca */ /* 0x000fe200000e0000 */
[----:B------:R-:W-:Y:S01]  /*3ca0*/  UMOV UR19, 0xc0000010 ;  /* 0xc000001000137882 */ /* 0x000fe20000000000 */
[----:B------:R-:W-:Y:S01]  /*3cb0*/  R2UR UR5, R9 ;  /* 0x00000000090572ca */ /* 0x000fe200000e0000 */
[----:B------:R-:W-:Y:S01]  /*3cc0*/  UMOV UR11, 0xc0000010 ;  /* 0xc0000010000b7882 */ /* 0x000fe20000000000 */
[----:B------:R-:W-:Y:S01]  /*3cd0*/  UMOV UR15, 0xc0000010 ;  /* 0xc0000010000f7882 */ /* 0x000fe20000000000 */
[----:B------:R-:W-:Y:S04]  /*3ce0*/  STL.64 [R1+0x578], R222 ;  /* 0x000578de01007387 */ /* 0x000fe80000100a00 */
[----:B------:R-:W-:Y:S04]  /*3cf0*/  STL.64 [R1+0x570], R220 ;  /* 0x000570dc01007387 */ /* 0x000fe80000100a00 */
[----:B------:R-:W-:Y:S01]  /*3d00*/  ULEA UR12, UR4, UR6, 0xa ;  /* 0x00000006040c7291 */ /* 0x000fe2000f8e503f */
[----:B------:R-:W-:Y:S01]  /*3d10*/  STL.64 [R1+0x568], R218 ;  /* 0x000568da01007387 */ /* 0x000fe20000100a00 */
[----:B------:R-:W-:-:S03]  /*3d20*/  UIMAD UR6, UR4, 0x1e0, UR5 ;  /* 0x000001e0040678a4 */ /* 0x000fc6000f8e0205 */
[----:B------:R-:W-:Y:S01]  /*3d30*/  UMOV UR5, 0xc0000010 ;  /* 0xc000001000057882 */ /* 0x000fe20000000000 */
[----:B------:R-:W-:Y:S01]  /*3d40*/  UIADD3 UR8, UR6, 0x20, URZ ;  /* 0x0000002006087890 */ /* 0x000fe2000fffe03f */
[----:B------:R-:W-:Y:S01]  /*3d50*/  STL.64 [R1+0x560], R216 ;  /* 0x000560d801007387 */ /* 0x000fe20000100a00 */
[----:B------:R-:W-:Y:S01]  /*3d60*/  UMOV UR4, UR12 ;  /* 0x0000000c00047c82 */ /* 0x000fe20008000000 */
[----:B------:R-:W-:Y:S01]  /*3d70*/  UMOV UR17, UR5 ;  /* 0x0000000500117c82 */ /* 0x000fe20008000000 */
[----:B------:R-:W-:Y:S01]  /*3d80*/  UMOV UR16, UR4 ;  /* 0x0000000400107c82 */ /* 0x000fe20008000000 */
[----:B------:R-:W-:Y:S02]  /*3d90*/  UIADD3 UR10, UR6, 0x40, URZ ;  /* 0x00000040060a7890 */ /* 0x000fe4000fffe03f */
[----:B------:R-:W-:Y:S01]  /*3da0*/  UMOV UR18, UR8 ;  /* 0x0000000800127c82 */ /* 0x000fe20008000000 */
[----:B------:R-:W-:Y:S01]  /*3db0*/  UMOV UR8, UR4 ;  /* 0x0000000400087c82 */ /* 0x000fe20008000000 */
[----:B------:R-:W-:Y:S01]  /*3dc0*/  UMOV UR9, UR5 ;  /* 0x0000000500097c82 */ /* 0x000fe20008000000 */
[----:B------:R-:W-:Y:S01]  /*3dd0*/  UIADD3 UR14, UR6, 0x60, URZ ;  /* 0x00000060060e7890 */ /* 0x000fe2000fffe03f */
[----:B------:R-:W-:Y:S01]  /*3de0*/  UMOV UR13, UR5 ;  /* 0x00000005000d7c82 */ /* 0x000fe20008000000 */
[----:B------:R-:W-:Y:S01]  /*3df0*/  UIADD3 UR22, UR6, 0xa0, URZ ;  /* 0x000000a006167890 */ /* 0x000fe2000fffe03f */
[----:B---3--:R-:W-:-:S06]  /*3e00*/  WARPGROUP.ARRIVE ;  /* 0x00000000000079c5 */ /* 0x008fcc0000000000 */
[----:B------:R-:W-:Y:S03]  /*3e10*/  HGMMA.64x16x16.F32 R184, gdesc[UR4], R184, gsb0 ;  /* 0x0020000004b879f0 */ /* 0x000fe600080008b8 */
[----:B------:R-:W-:Y:S02]  /*3e20*/  WARPGROUP.DEPBAR.LE gsb0, 0x0 ;  /* 0x00008000000079c5 */ /* 0x000fe40000010000 */
[----:B--2---:R-:W-:Y:S01]  /*3e30*/  WARPGROUP.ARRIVE ;  /* 0x00000000000079c5 */ /* 0x004fe20000000000 */
[----:B------:R-:W-:Y:S04]  /*3e40*/  STL.64 [R1+0x420], R184 ;  /* 0x000420b801007387 */ /* 0x000fe80000100a00 */
[----:B------:R-:W-:Y:S01]  /*3e50*/  STL.64 [R1+0x428], R186 ;  /* 0x000428ba01007387 */ /* 0x000fe20000100a00 */
[----:B------:R-:W-:Y:S01]  /*3e60*/  HGMMA.64x16x16.F32 R152, gdesc[UR16], R152, gsb0 ;  /* 0x00200000109879f0 */ /* 0x000fe20008000898 */
[----:B------:R-:W-:Y:S01]  /*3e70*/  UMOV UR16, UR18 ;  /* 0x0000001200107c82 */ /* 0x000fe20008000000 */
[----:B------:R-:W-:Y:S01]  /*3e80*/  UIADD3 UR18, UR6, 0x80, URZ ;  /* 0x0000008006127890 */ /* 0x000fe2000fffe03f */
[----:B------:R-:W-:Y:S01]  /*3e90*/  STL.64 [R1+0x430], R188 ;  /* 0x000430bc01007387 */ /* 0x000fe20000100a00 */
[----:B------:R-:W-:-:S03]  /*3ea0*/  UMOV UR17, UR19 ;  /* 0x0000001300117c82 */ /* 0x000fc60008000000 */
[----:B------:R-:W-:Y:S01]  /*3eb0*/  STL.64 [R1+0x438], R190 ;  /* 0x000438be01007387 */ /* 0x000fe20000100a00 */
[----:B------:R-:W-:Y:S02]  /*3ec0*/  WARPGROUP.DEPBAR.LE gsb0, 0x0 ;  /* 0x00008000000079c5 */ /* 0x000fe40000010000 */
[----:B----4-:R-:W-:Y:S01]  /*3ed0*/  WARPGROUP.ARRIVE ;  /* 0x00000000000079c5 */ /* 0x010fe20000000000 */
[----:B------:R-:W-:Y:S04]  /*3ee0*/  STL.64 [R1+0x3a0], R152 ;  /* 0x0003a09801007387 */ /* 0x000fe80000100a00 */
[----:B------:R-:W-:Y:S01]  /*3ef0*/  STL.64 [R1+0x3a8], R154 ;  /* 0x0003a89a01007387 */ /* 0x000fe20000100a00 */
[----:B------:R-:W-:Y:S01]  /*3f00*/  HGMMA.64x16x16.F32 R120, gdesc[UR8], R120, gsb0 ;  /* 0x00200000087879f0 */ /* 0x000fe20008000878 */
[----:B------:R-:W-:Y:S01]  /*3f10*/  UMOV UR9, UR12 ;  /* 0x0000000c00097c82 */ /* 0x000fe20008000000 */
[----:B------:R-:W-:Y:S01]  /*3f20*/  UMOV UR12, UR4 ;  /* 0x00000004000c7c82 */ /* 0x000fe20008000000 */
[----:B------:R-:W-:Y:S04]  /*3f30*/  STL.64 [R1+0x3b0], R156 ;  /* 0x0003b09c01007387 */ /* 0x000fe80000100a00 */
[----:B------:R-:W-:Y:S01]  /*3f40*/  STL.64 [R1+0x3b8], R158 ;  /* 0x0003b89e01007387 */ /* 0x000fe20000100a00 */
[----:B------:R-:W-:-:S02]  /*3f50*/  WARPGROUP.DEPBAR.LE gsb0, 0x0 ;  /* 0x00008000000079c5 */ /* 0x000fc40000010000 */
[----:B------:R-:W-:Y:S01]  /*3f60*/  WARPGROUP.ARRIVE ;  /* 0x00000000000079c5 */ /* 0x000fe20000000000 */
[----:B------:R-:W-:Y:S04]  /*3f70*/  STL.64 [R1+0x320], R120 ;  /* 0x0003207801007387 */ /* 0x000fe80000100a00 */
[----:B------:R-:W-:Y:S01]  /*3f80*/  STL.64 [R1+0x328], R122 ;  /* 0x0003287a01007387 */ /* 0x000fe20000100a00 */
[----:B------:R-:W-:Y:S03]  /*3f90*/  HGMMA.64x16x16.F32 R88, gdesc[UR12], R88, gsb0 ;  /* 0x002000000c5879f0 */ /* 0x000fe60008000858 */
[----:B------:R-:W-:Y:S04]  /*3fa0*/  STL.64 [R1+0x330], R124 ;  /* 0x0003307c01007387 */ /* 0x000fe80000100a00 */
[----:B------:R-:W-:Y:S01]  /*3fb0*/  STL.64 [R1+0x338], R126 ;  /* 0x0003387e01007387 */ /* 0x000fe20000100a00 */
[----:B------:R-:W-:-:S03]  /*3fc0*/  WARPGROUP.DEPBAR.LE gsb0, 0x0 ;  /* 0x00008000000079c5 */ /* 0x000fc60000010000 */
[----:B------:R0:W-:Y:S04]  /*3fd0*/  STL.64 [R1+0x2a0], R88 ;  /* 0x0002a05801007387 */ /* 0x0001e80000100a00 */
[----:B------:R2:W-:Y:S04]  /*3fe0*/  STL.64 [R1+0x2a8], R90 ;  /* 0x0002a85a01007387 */ /* 0x0005e80000100a00 */
[----:B------:R3:W-:Y:S04]  /*3ff0*/  STL.64 [R1+0x2b0], R92 ;  /* 0x0002b05c01007387 */ /* 0x0007e80000100a00 */
[----:B------:R4:W-:Y:S04]  /*4000*/  STL.64 [R1+0x2b8], R94 ;  /* 0x0002b85e01007387 */ /* 0x0009e80000100a00 */
[----:B0-----:R-:W4:Y:S04]  /*4010*/  LDL.LU.64 R88, [R1+0x220] ;  /* 0x0002200001587983 */ /* 0x001f280000300a00 */
[----:B--2---:R-:W2:Y:S04]  /*4020*/  LDL.LU.64 R90, [R1+0x228] ;  /* 0x00022800015a7983 */ /* 0x004ea80000300a00 */
[----:B---3--:R-:W2:Y:S04]  /*4030*/  LDL.LU.64 R92, [R1+0x230] ;  /* 0x00023000015c7983 */ /* 0x008ea80000300a00 */
[----:B----4-:R-:W2:Y:S04]  /*4040*/  LDL.LU.64 R94, [R1+0x238] ;  /* 0x00023800015e7983 */ /* 0x010ea80000300a00 */
[----:B------:R-:W3:Y:S04]  /*4050*/  LDL.LU.64 R120, [R1+0x1a0] ;  /* 0x0001a00001787983 */ /* 0x000ee80000300a00 */
[----:B------:R-:W3:Y:S04]  /*4060*/  LDL.LU.64 R122, [R1+0x1a8] ;  /* 0x0001a800017a7983 */ /* 0x000ee80000300a00 */
[----:B------:R-:W3:Y:S04]  /*4070*/  LDL.LU.64 R124, [R1+0x1b0] ;  /* 0x0001b000017c7983 */ /* 0x000ee80000300a00 */
[----:B------:R-:W3:Y:S04]  /*4080*/  LDL.LU.64 R126, [R1+0x1b8] ;  /* 0x0001b800017e7983 */ /* 0x000ee80000300a00 */
[----:B------:R-:W4:Y:S04]  /*4090*/  LDL.LU.64 R152, [R1+0x120] ;  /* 0x0001200001987983 */ /* 0x000f280000300a00 */
        /* <DEDUP_REMOVED lines=10> */
[----:B------:R-:W4:Y:S01]  /*4140*/  LDL.LU.64 R222, [R1+0x38] ;  /* 0x0000380001de7983 */ /* 0x000f220000300a00 */
[----:B------:R-:W-:Y:S01]  /*4150*/  UMOV UR12, UR16 ;  /* 0x00000010000c7c82 */ /* 0x000fe20008000000 */
[----:B------:R-:W-:Y:S01]  /*4160*/  UMOV UR13, UR17 ;  /* 0x00000011000d7c82 */ /* 0x000fe20008000000 */
[----:B------:R-:W-:Y:S01]  /*4170*/  UMOV UR16, UR4 ;  /* 0x0000000400107c82 */ /* 0x000fe20008000000 */
[----:B------:R-:W-:Y:S01]  /*4180*/  UMOV UR17, UR5 ;  /* 0x0000000500117c82 */ /* 0x000fe20008000000 */
[----:B------:R-:W-:Y:S01]  /*4190*/  UMOV UR19, 0xc0000010 ;  /* 0xc000001000137882 */ /* 0x000fe20000000000 */
[----:B------:R-:W-:Y:S01]  /*41a0*/  UMOV UR20, UR4 ;  /* 0x0000000400147c82 */ /* 0x000fe20008000000 */
[----:B------:R-:W-:Y:S01]  /*41b0*/  UMOV UR21, UR5 ;  /* 0x0000000500157c82 */ /* 0x000fe20008000000 */
[----:B------:R-:W-:Y:S01]  /*41c0*/  UMOV UR23, 0xc0000010 ;  /* 0xc000001000177882 */ /* 0x000fe20000000000 */
[----:B------:R-:W-:Y:S01]  /*41d0*/  UIADD3 UR26, UR6, 0xc0, URZ ;  /* 0x000000c0061a7890 */ /* 0x000fe2000fffe03f */
[----:B------:R-:W-:Y:S01]  /*41e0*/  UMOV UR24, UR4 ;  /* 0x0000000400187c82 */ /* 0x000fe20008000000 */
[----:B------:R-:W-:Y:S01]  /*41f0*/  UMOV UR25, UR5 ;  /* 0x0000000500197c82 */ /* 0x000fe20008000000 */
[----:B------:R-:W-:Y:S01]  /*4200*/  UMOV UR27, 0xc0000010 ;  /* 0xc0000010001b7882 */ /* 0x000fe20000000000 */
[----:B------:R-:W-:Y:S01]  /*4210*/  UIADD3 UR30, UR6, 0xe0, URZ ;  /* 0x000000e0061e7890 */ /* 0x000fe2000fffe03f */
[----:B------:R-:W-:Y:S01]  /*4220*/  UMOV UR28, UR4 ;  /* 0x00000004001c7c82 */ /* 0x000fe20008000000 */
[----:B------:R-:W-:Y:S01]  /*4230*/  UMOV UR29, UR5 ;  /* 0x00000005001d7c82 */ /* 0x000fe20008000000 */
[----:B------:R-:W-:Y:S01]  /*4240*/  UMOV UR31, 0xc0000010 ;  /* 0xc0000010001f7882 */ /* 0x000fe20000000000 */
[----:B--2---:R-:W-:-:S06]  /*4250*/  WARPGROUP.ARRIVE ;  /* 0x00000000000079c5 */ /* 0x004fcc0000000000 */
[----:B------:R-:W-:Y:S03]  /*4260*/  HGMMA.64x16x16.F32 R88, gdesc[UR16], R88, gsb0 ;  /* 0x00200000105879f0 */ /* 0x000fe60008000858 */
[----:B------:R-:W-:Y:S02]  /*4270*/  WARPGROUP.DEPBAR.LE gsb0, 0x0 ;  /* 0x00008000000079c5 */ /* 0x000fe40000010000 */
[----:B---3--:R-:W-:Y:S01]  /*4280*/  WARPGROUP.ARRIVE ;  /* 0x00000000000079c5 */ /* 0x008fe20000000000 */
[----:B------:R-:W-:Y:S01]  /*4290*/  UIADD3 UR34, UR6, 0x100, URZ ;  /* 0x0000010006227890 */ /* 0x000fe2000fffe03f */
[----:B------:R-:W-:Y:S04]  /*42a0*/  STL.64 [R1+0x220], R88 ;  /* 0x0002205801007387 */ /* 0x000fe80000100a00 */
[----:B------:R-:W-:Y:S01]  /*42b0*/  HGMMA.64x16x16.F32 R120, gdesc[UR20], R120, gsb0 ;  /* 0x00200000147879f0 */ /* 0x000fe20008000878 */
[----:B------:R-:W-:Y:S01]  /*42c0*/  UMOV UR32, UR4 ;  /* 0x0000000400207c82 */ /* 0x000fe20008000000 */
[----:B------:R-:W-:Y:S01]  /*42d0*/  UMOV UR33, UR5 ;  /* 0x0000000500217c82 */ /* 0x000fe20008000000 */
[----:B------:R-:W-:Y:S01]  /*42e0*/  UMOV UR35, 0xc0000010 ;  /* 0xc000001000237882 */ /* 0x000fe20000000000 */
[----:B------:R-:W-:Y:S01]  /*42f0*/  UIADD3 UR38, UR6, 0x120, URZ ;  /* 0x0000012006267890 */ /* 0x000fe2000fffe03f */
[----:B------:R-:W-:Y:S01]  /*4300*/  STL.64 [R1+0x228], R90 ;  /* 0x0002285a01007387 */ /* 0x000fe20000100a00 */
        /* <DEDUP_REMOVED lines=9> */
[----:B------:R0:W-:Y:S01]  /*43a0*/  STL.64 [R1+0x238], R94 ;  /* 0x0002385e01007387 */ /* 0x0001e20000100a00 */
        /* <DEDUP_REMOVED lines=12> */
[----:B0-----:R-:W2:Y:S01]  /*4470*/  LDL.LU.64 R94, [R1+0x5f8] ;  /* 0x0005f800015e7983 */ /* 0x001ea20000300a00 */
[----:B------:R-:W-:Y:S01]  /*4480*/  UMOV UR56, UR4 ;  /* 0x0000000400387c82 */ /* 0x000fe20008000000 */
[----:B------:R-:W-:Y:S01]  /*4490*/  UMOV UR57, UR5 ;  /* 0x0000000500397c82 */ /* 0x000fe20008000000 */
[----:B------:R-:W-:Y:S01]  /*44a0*/  UMOV UR59, 0xc0000010 ;  /* 0xc0000010003b7882 */ /* 0x000fe20000000000 */
[----:B------:R-:W2:Y:S04]  /*44b0*/  LDL.LU.64 R92, [R1+0x5f0] ;  /* 0x0005f000015c7983 */ /* 0x000ea80000300a00 */
[----:B------:R-:W2:Y:S04]  /*44c0*/  LDL.LU.64 R90, [R1+0x5e8] ;  /* 0x0005e800015a7983 */ /* 0x000ea80000300a00 */
[----:B------:R-:W2:Y:S01]  /*44d0*/  LDL.LU.64 R88, [R1+0x5e0] ;  /* 0x0005e00001587983 */ /* 0x000ea20000300a00 */
[----:B------:R-:W-:-:S02]  /*44e0*/  WARPGROUP.DEPBAR.LE gsb0, 0x0 ;  /* 0x00008000000079c5 */ /* 0x000fc40000010000 */
[----:B----4-:R-:W-:Y:S01]  /*44f0*/  WARPGROUP.ARRIVE ;  /* 0x00000000000079c5 */ /* 0x010fe20000000000 */
[----:B------:R-:W-:Y:S04]  /*4500*/  STL.64 [R1+0x1a0], R120 ;  /* 0x0001a07801007387 */ /* 0x000fe80000100a00 */
[----:B------:R-:W-:Y:S01]  /*4510*/  STL.64 [R1+0x1a8], R122 ;  /* 0x0001a87a01007387 */ /* 0x000fe20000100a00 */
[----:B------:R-:W-:Y:S03]  /*4520*/  HGMMA.64x16x16.F32 R152, gdesc[UR24], R152, gsb0 ;  /* 0x00200000189879f0 */ /* 0x000fe60008000898 */
[----:B------:R-:W-:Y:S04]  /*4530*/  STL.64 [R1+0x1b0], R124 ;  /* 0x0001b07c01007387 */ /* 0x000fe80000100a00 */
[----:B------:R0:W-:Y:S01]  /*4540*/  STL.64 [R1+0x1b8], R126 ;  /* 0x0001b87e01007387 */ /* 0x0001e20000100a00 */
[----:B------:R-:W-:-:S03]  /*4550*/  UIADD3 UR8, UR9, 0x100, URZ ;  /* 0x0000010009087890 */ /* 0x000fc6000fffe03f */
[----:B0-----:R-:W3:Y:S04]  /*4560*/  LDL.LU.64 R126, [R1+0x5d8] ;  /* 0x0005d800017e7983 */ /* 0x001ee80000300a00 */
[----:B------:R-:W3:Y:S04]  /*4570*/  LDL.LU.64 R124, [R1+0x5d0] ;  /* 0x0005d000017c7983 */ /* 0x000ee80000300a00 */
[----:B------:R-:W3:Y:S04]  /*4580*/  LDL.LU.64 R122, [R1+0x5c8] ;  /* 0x0005c800017a7983 */ /* 0x000ee80000300a00 */
[----:B------:R-:W3:Y:S01]  /*4590*/  LDL.LU.64 R120, [R1+0x5c0] ;  /* 0x0005c00001787983 */ /* 0x000ee20000300a00 */
[----:B------:R-:W-:-:S02]  /*45a0*/  WARPGROUP.DEPBAR.LE gsb0, 0x0 ;  /* 0x00008000000079c5 */ /* 0x000fc40000010000 */
[----:B------:R-:W-:Y:S01]  /*45b0*/  WARPGROUP.ARRIVE ;  /* 0x00000000000079c5 */ /* 0x000fe20000000000 */
[----:B------:R-:W-:Y:S04]  /*45c0*/  STL.64 [R1+0x120], R152 ;  /* 0x0001209801007387 */ /* 0x000fe80000100a00 */
[----:B------:R-:W-:Y:S01]  /*45d0*/  STL.64 [R1+0x128], R154 ;  /* 0x0001289a01007387 */ /* 0x000fe20000100a00 */
[----:B------:R-:W-:Y:S03]  /*45e0*/  HGMMA.64x16x16.F32 R184, gdesc[UR28], R184, gsb0 ;  /* 0x002000001cb879f0 */ /* 0x000fe600080008b8 */
[----:B------:R-:W-:Y:S04]  /*45f0*/  STL.64 [R1+0x130], R156 ;  /* 0x0001309c01007387 */ /* 0x000fe80000100a00 */
[----:B------:R0:W-:Y:S04]  /*4600*/  STL.64 [R1+0x138], R158 ;  /* 0x0001389e01007387 */ /* 0x0001e80000100a00 */
[----:B0-----:R-:W4:Y:S04]  /*4610*/  LDL.LU.64 R158, [R1+0x5b8] ;  /* 0x0005b800019e7983 */ /* 0x001f280000300a00 */
[----:B------:R-:W4:Y:S04]  /*4620*/  LDL.LU.64 R156, [R1+0x5b0] ;  /* 0x0005b000019c7983 */ /* 0x000f280000300a00 */
[----:B------:R-:W4:Y:S04]  /*4630*/  LDL.LU.64 R154, [R1+0x5a8] ;  /* 0x0005a800019a7983 */ /* 0x000f280000300a00 */
[----:B------:R-:W4:Y:S01]  /*4640*/  LDL.LU.64 R152, [R1+0x5a0] ;  /* 0x0005a00001987983 */ /* 0x000f220000300a00 */
        /* <DEDUP_REMOVED lines=12> */
[----:B-----5:R-:W-:Y:S01]  /*4710*/  WARPGROUP.ARRIVE ;  /* 0x00000000000079c5 */ /* 0x020fe20000000000 */
        /* <DEDUP_REMOVED lines=16> */
[----:B0-----:R-:W2:Y:S04]  /*4820*/  LDL.LU.64 R208, [R1+0x200] ;  /* 0x0002000001d07983 */ /* 0x001ea80000300a00 */
[----:B------:R-:W2:Y:S04]  /*4830*/  LDL.LU.64 R210, [R1+0x208] ;  /* 0x0002080001d27983 */ /* 0x000ea80000300a00 */
[----:B------:R-:W2:Y:S04]  /*4840*/  LDL.LU.64 R212, [R1+0x210] ;  /* 0x0002100001d47983 */ /* 0x000ea80000300a00 */
[----:B------:R-:W2:Y:S01]  /*4850*/  LDL.LU.64 R214, [R1+0x218] ;  /* 0x0002180001d67983 */ /* 0x000ea20000300a00 */
[----:B------:R-:W-:-:S02]  /*4860*/  WARPGROUP.DEPBAR.LE gsb0, 0x0 ;  /* 0x00008000000079c5 */ /* 0x000fc40000010000 */
[----:B------:R-:W-:Y:S01]  /*4870*/  WARPGROUP.ARRIVE ;  /* 0x00000000000079c5 */ /* 0x000fe20000000000 */
[----:B------:R-:W-:Y:S04]  /*4880*/  STL.64 [R1+0x4d8], R182 ;  /* 0x0004d8b601007387 */ /* 0x000fe80000100a00 */
[----:B------:R-:W-:Y:S01]  /*4890*/  STL.64 [R1+0x4d0], R180 ;  /* 0x0004d0b401007387 */ /* 0x000fe20000100a00 */
[----:B------:R-:W-:Y:S03]  /*48a0*/  HGMMA.64x16x16.F32 R144, gdesc[UR44], R144, gsb0 ;  /* 0x002000002c9079f0 */ /* 0x000fe60008000890 */
[----:B------:R-:W-:Y:S04]  /*48b0*/  STL.64 [R1+0x4c8], R178 ;  /* 0x0004c8b201007387 */ /* 0x000fe80000100a00 */
[----:B------:R0:W-:Y:S04]  /*48c0*/  STL.64 [R1+0x4c0], R176 ;  /* 0x0004c0b001007387 */ /* 0x0001e80000100a00 */
        /* <DEDUP_REMOVED lines=30> */
[----:B------:R-:W-:Y:S01]  /*4ab0*/  HGMMA.64x16x16.F32 R48, gdesc[UR56], R48, gsb0 ;  /* 0x00200000383079f0 */ /* 0x000fe20008000830 */
[----:B------:R-:W-:Y:S01]  /*4ac0*/  UMOV UR56, UR8 ;  /* 0x0000000800387c82 */ /* 0x000fe20008000000 */
[----:B------:R-:W-:Y:S01]  /*4ad0*/  UMOV UR57, 0xc0000010 ;  /* 0xc000001000397882 */ /* 0x000fe20000000000 */
[----:B------:R-:W-:Y:S04]  /*4ae0*/  STL.64 [R1+0x528], R82 ;  /* 0x0005285201007387 */ /* 0x000fe80000100a00 */
[----:B------:R0:W-:Y:S04]  /*4af0*/  STL.64 [R1+0x520], R80 ;  /* 0x0005205001007387 */ /* 0x0001e80000100a00 */
[----:B0-----:R-:W3:Y:S04]  /*4b00*/  LDL.LU.64 R80, [R1] ;  /* 0x0000000001507983 */ /* 0x001ee80000300a00 */
[----:B------:R-:W3:Y:S04]  /*4b10*/  LDL.LU.64 R82, [R1+0x8] ;  /* 0x0000080001527983 */ /* 0x000ee80000300a00 */
[----:B------:R-:W3:Y:S04]  /*4b20*/  LDL.LU.64 R84, [R1+0x10] ;  /* 0x0000100001547983 */ /* 0x000ee80000300a00 */
[----:B------:R-:W3:Y:S01]  /*4b30*/  LDL.LU.64 R86, [R1+0x18] ;  /* 0x0000180001567983 */ /* 0x000ee20000300a00 */
        /* <DEDUP_REMOVED lines=21> */
[----:B------:R-:W-:Y:S01]  /*4c90*/  WARPGROUP.ARRIVE ;  /* 0x00000000000079c5 */ /* 0x000fe20000000000 */
[----:B------:R-:W-:Y:S01]  /*4ca0*/  STL.64 [R1+0x558], R54 ;  /* 0x0005583601007387 */ /* 0x000fe20000100a00 */
[----:B-1----:R-:W-:Y:S02]  /*4cb0*/  MOV R7, UR47 ;  /* 0x0000002f00077c02 */ /* 0x002fe40008000f00 */
[----:B------:R-:W-:Y:S01]  /*4cc0*/  MOV R6, UR46 ;  /* 0x0000002e00067c02 */ /* 0x000fe20008000f00 */
[----:B------:R-:W-:Y:S01]  /*4cd0*/  STL.64 [R1+0x550], R52 ;  /* 0x0005503401007387 */ /* 0x000fe20000100a00 */
[----:B------:R-:W-:Y:S03]  /*4ce0*/  HGMMA.64x16x16.F32 R40, gdesc[UR56], R40, gsb0 ;  /* 0x00200000382879f0 */ /* 0x000fe60008000828 */
[----:B------:R-:W-:Y:S04]  /*4cf0*/  STL.64 [R1+0x548], R50 ;  /* 0x0005483201007387 */ /* 0x000fe80000100a00 */
[----:B------:R-:W-:Y:S01]  /*4d00*/  STL.64 [R1+0x540], R48 ;  /* 0x0005403001007387 */ /* 0x000fe20000100a00 */
[----:B------:R-:W-:-:S02]  /*4d10*/  WARPGROUP.DEPBAR.LE gsb0, 0x0 ;  /* 0x00008000000079c5 */ /* 0x000fc40000010000 */
[----:B------:R-:W-:-:S06]  /*4d20*/  WARPGROUP.ARRIVE ;  /* 0x00000000000079c5 */ /* 0x000fcc0000000000 */
[----:B------:R-:W-:Y:S01]  /*4d30*/  HGMMA.64x16x16.F32 R72, gdesc[UR52], R72, gsb0 ;  /* 0x00200000344879f0 */ /* 0x000fe20008000848 */
[----:B------:R-:W-:Y:S01]  /*4d40*/  UMOV UR52, UR12 ;  /* 0x0000000c00347c82 */ /* 0x000fe20008000000 */
[----:B------:R-:W-:Y:S01]  /*4d50*/  UMOV UR53, UR13 ;  /* 0x0000000d00357c82 */ /* 0x000fe20008000000 */
[----:B------:R-:W-:Y:S02]  /*4d60*/  WARPGROUP.DEPBAR.LE gsb0, 0x0 ;  /* 0x00008000000079c5 */ /* 0x000fe40000010000 */
[----:B------:R-:W-:-:S06]  /*4d70*/  WARPGROUP.ARRIVE ;  /* 0x00000000000079c5 */ /* 0x000fcc0000000000 */
[----:B------:R-:W-:Y:S01]  /*4d80*/  HGMMA.64x16x16.F32 R104, gdesc[UR48], R104, gsb0 ;  /* 0x00200000306879f0 */ /* 0x000fe20008000868 */
[----:B------:R-:W-:Y:S01]  /*4d90*/  UMOV UR12, UR56 ;  /* 0x00000038000c7c82 */ /* 0x000fe20008000000 */
[----:B------:R-:W-:Y:S01]  /*4da0*/  UMOV UR13, UR57 ;  /* 0x00000039000d7c82 */ /* 0x000fe20008000000 */
[----:B------:R-:W-:Y:S01]  /*4db0*/  UMOV UR49, UR9 ;  /* 0x0000000900317c82 */ /* 0x000fe20008000000 */
[----:B------:R-:W-:Y:S02]  /*4dc0*/  WARPGROUP.DEPBAR.LE gsb0, 0x0 ;  /* 0x00008000000079c5 */ /* 0x000fe40000010000 */
[----:B------:R-:W-:-:S06]  /*4dd0*/  WARPGROUP.ARRIVE ;  /* 0x00000000000079c5 */ /* 0x000fcc0000000000 */
[----:B------:R-:W-:Y:S03]  /*4de0*/  HGMMA.64x16x16.F32 R136, gdesc[UR44], R136, gsb0 ;  /* 0x002000002c8879f0 */ /* 0x000fe60008000888 */
[----:B------:R-:W-:Y:S02]  /*4df0*/  WARPGROUP.DEPBAR.LE gsb0, 0x0 ;  /* 0x00008000000079c5 */ /* 0x000fe40000010000 */
[----:B------:R-:W-:-:S06]  /*4e00*/  WARPGROUP.ARRIVE ;  /* 0x00000000000079c5 */ /* 0x000fcc0000000000 */
[----:B------:R-:W-:Y:S03]  /*4e10*/  HGMMA.64x16x16.F32 R168, gdesc[UR40], R168, gsb0 ;  /* 0x0020000028a879f0 */ /* 0x000fe600080008a8 */
[----:B------:R-:W-:Y:S02]  /*4e20*/  WARPGROUP.DEPBAR.LE gsb0, 0x0 ;  /* 0x00008000000079c5 */ /* 0x000fe40000010000 */
[----:B------:R-:W-:-:S06]  /*4e30*/  WARPGROUP.ARRIVE ;  /* 0x00000000000079c5 */ /* 0x000fcc0000000000 */
[----:B------:R-:W-:Y:S03]  /*4e40*/  HGMMA.64x16x16.F32 R200, gdesc[UR36], R200, gsb0 ;  /* 0x0020000024c879f0 */ /* 0x000fe600080008c8 */
[----:B------:R-:W-:Y:S02]  /*4e50*/  WARPGROUP.DEPBAR.LE gsb0, 0x0 ;  /* 0x00008000000079c5 */ /* 0x000fe40000010000 */
[----:B---3--:R-:W-:-:S06]  /*4e60*/  WARPGROUP.ARRIVE ;  /* 0x00000000000079c5 */ /* 0x008fcc0000000000 */
[----:B------:R-:W-:Y:S03]  /*4e70*/  HGMMA.64x16x16.F32 R80, gdesc[UR32], R80, gsb0 ;  /* 0x00200000205079f0 */ /* 0x000fe60008000850 */
[----:B------:R-:W-:Y:S02]  /*4e80*/  WARPGROUP.DEPBAR.LE gsb0, 0x0 ;  /* 0x00008000000079c5 */ /* 0x000fe40000010000 */
[----:B--2---:R-:W-:Y:S01]  /*4e90*/  WARPGROUP.ARRIVE ;  /* 0x00000000000079c5 */ /* 0x004fe20000000000 */
[----:B------:R-:W-:Y:S04]  /*4ea0*/  STL.64 [R1], R80 ;  /* 0x0000005001007387 */ /* 0x000fe80000100a00 */
[----:B------:R-:W-:Y:S01]  /*4eb0*/  STL.64 [R1+0x8], R82 ;  /* 0x0000085201007387 */ /* 0x000fe20000100a00 */
[----:B------:R-:W-:Y:S03]  /*4ec0*/  HGMMA.64x16x16.F32 R112, gdesc[UR28], R112, gsb0 ;  /* 0x002000001c7079f0 */ /* 0x000fe60008000870 */
[----:B------:R-:W-:Y:S04]  /*4ed0*/  STL.64 [R1+0x10], R84 ;  /* 0x0000105401007387 */ /* 0x000fe80000100a00 */
[----:B------:R-:W-:Y:S01]  /*4ee0*/  STL.64 [R1+0x18], R86 ;  /* 0x0000185601007387 */ /* 0x000fe20000100a00 */
[----:B------:R-:W-:-:S02]  /*4ef0*/  WARPGROUP.DEPBAR.LE gsb0, 0x0 ;  /* 0x00008000000079c5 */ /* 0x000fc40000010000 */
[----:B----4-:R-:W-:Y:S01]  /*4f00*/  WARPGROUP.ARRIVE ;  /* 0x00000000000079c5 */ /* 0x010fe20000000000 */
[----:B------:R-:W-:Y:S04]  /*4f10*/  STL.64 [R1+0x80], R112 ;  /* 0x0000807001007387 */ /* 0x000fe80000100a00 */
[----:B------:R-:W-:Y:S01]  /*4f20*/  STL.64 [R1+0x88], R114 ;  /* 0x0000887201007387 */ /* 0x000fe20000100a00 */
[----:B------:R-:W-:Y:S03]  /*4f30*/  HGMMA.64x16x16.F32 R144, gdesc[UR24], R144, gsb0 ;  /* 0x00200000189079f0 */ /* 0x000fe60008000890 */
        /* <DEDUP_REMOVED lines=22> */
[----:B-1----:R-:W4:Y:S04]  /*50a0*/  LDL.LU.64 R210, [R1+0x288] ;  /* 0x0002880001d27983 */ /* 0x002f280000300a00 */
[----:B--2---:R-:W4:Y:S04]  /*50b0*/  LDL.LU.64 R212, [R1+0x290] ;  /* 0x0002900001d47983 */ /* 0x004f280000300a00 */
[----:B---3--:R-:W4:Y:S04]  /*50c0*/  LDL.LU.64 R214, [R1+0x298] ;  /* 0x0002980001d67983 */ /* 0x008f280000300a00 */
[----:B------:R-:W2:Y:S04]  /*50d0*/  LDL.LU.64 R176, [R1+0x300] ;  /* 0x0003000001b07983 */ /* 0x000ea80000300a00 */
[----:B------:R-:W2:Y:S04]  /*50e0*/  LDL.LU.64 R178, [R1+0x308] ;  /* 0x0003080001b27983 */ /* 0x000ea80000300a00 */
[----:B------:R-:W2:Y:S04]  /*50f0*/  LDL.LU.64 R180, [R1+0x310] ;  /* 0x0003100001b47983 */ /* 0x000ea80000300a00 */
[----:B------:R-:W2:Y:S04]  /*5100*/  LDL.LU.64 R182, [R1+0x318] ;  /* 0x0003180001b67983 */ /* 0x000ea80000300a00 */
[----:B------:R-:W3:Y:S04]  /*5110*/  LDL.LU.64 R144, [R1+0x380] ;  /* 0x0003800001907983 */ /* 0x000ee80000300a00 */
        /* <DEDUP_REMOVED lines=23> */
[----:B----4-:R-:W-:-:S06]  /*5290*/  WARPGROUP.ARRIVE ;  /* 0x00000000000079c5 */ /* 0x010fcc0000000000 */
[----:B------:R-:W-:Y:S03]  /*52a0*/  HGMMA.64x16x16.F32 R208, gdesc[UR12], R208, gsb0 ;  /* 0x002000000cd079f0 */ /* 0x000fe600080008d0 */
[----:B------:R-:W-:Y:S02]  /*52b0*/  WARPGROUP.DEPBAR.LE gsb0, 0x0 ;  /* 0x00008000000079c5 */ /* 0x000fe40000010000 */
[----:B--2---:R-:W-:Y:S01]  /*52c0*/  WARPGROUP.ARRIVE ;  /* 0x00000000000079c5 */ /* 0x004fe20000000000 */
[----:B------:R0:W-:Y:S04]  /*52d0*/  STL.64 [R1+0x280], R208 ;  /* 0x000280d001007387 */ /* 0x0001e80000100a00 */
[----:B------:R1:W-:Y:S01]  /*52e0*/  STL.64 [R1+0x288], R210 ;  /* 0x000288d201007387 */ /* 0x0003e20000100a00 */
[----:B------:R-:W-:Y:S01]  /*52f0*/  HGMMA.64x16x16.F32 R176, gdesc[UR8], R176, gsb0 ;  /* 0x0020000008b079f0 */ /* 0x000fe200080008b0 */
[----:B------:R-:W-:-:S02]  /*5300*/  UIADD3 UR8, UR49, 0x200, URZ ;  /* 0x0000020031087890 */ /* 0x000fc4000fffe03f */
[----:B------:R2:W-:Y:S04]  /*5310*/  STL.64 [R1+0x290], R212 ;  /* 0x000290d401007387 */ /* 0x0005e80000100a00 */
[----:B------:R4:W-:Y:S01]  /*5320*/  STL.64 [R1+0x298], R214 ;  /* 0x000298d601007387 */ /* 0x0009e20000100a00 */
[----:B------:R-:W-:Y:S02]  /*5330*/  WARPGROUP.DEPBAR.LE gsb0, 0x0 ;  /* 0x00008000000079c5 */ /* 0x000fe40000010000 */
[----:B---3--:R-:W-:Y:S01]  /*5340*/  WARPGROUP.ARRIVE ;  /* 0x00000000000079c5 */ /* 0x008fe20000000000 */
[----:B------:R3:W-:Y:S04]  /*5350*/  STL.64 [R1+0x300], R176 ;  /* 0x000300b001007387 */ /* 0x0007e80000100a00 */
[----:B------:R3:W-:Y:S01]  /*5360*/  STL.64 [R1+0x308], R178 ;  /* 0x000308b201007387 */ /* 0x0007e20000100a00 */
[----:B------:R-:W-:Y:S01]  /*5370*/  HGMMA.64x16x16.F32 R144, gdesc[UR44], R144, gsb0 ;  /* 0x002000002c9079f0 */ /* 0x000fe20008000890 */
[----:B------:R-:W-:Y:S01]  /*5380*/  UMOV UR46, UR52 ;  /* 0x00000034002e7c82 */ /* 0x000fe20008000000 */
[----:B------:R-:W-:Y:S01]  /*5390*/  UMOV UR47, UR53 ;  /* 0x00000035002f7c82 */ /* 0x000fe20008000000 */
[----:B------:R3:W-:Y:S04]  /*53a0*/  STL.64 [R1+0x310], R180 ;  /* 0x000310b401007387 */ /* 0x0007e80000100a00 */
[----:B------:R3:W-:Y:S01]  /*53b0*/  STL.64 [R1+0x318], R182 ;  /* 0x000318b601007387 */ /* 0x0007e20000100a00 */
[----:B------:R-:W-:-:S02]  /*53c0*/  WARPGROUP.DEPBAR.LE gsb0, 0x0 ;  /* 0x00008000000079c5 */ /* 0x000fc40000010000 */
[----:B------:R-:W-:Y:S01]  /*53d0*/  WARPGROUP.ARRIVE ;  /* 0x00000000000079c5 */ /* 0x000fe20000000000 */
[----:B------:R3:W-:Y:S04]  /*53e0*/  STL.64 [R1+0x380], R144 ;  /* 0x0003809001007387 */ /* 0x0007e80000100a00 */
[----:B------:R3:W-:Y:S01]  /*53f0*/  STL.64 [R1+0x388], R146 ;  /* 0x0003889201007387 */ /* 0x0007e20000100a00 */
[----:B------:R-:W-:Y:S01]  /*5400*/  HGMMA.64x16x16.F32 R112, gdesc[UR4], R112, gsb0 ;  /* 0x00200000047079f0 */ /* 0x000fe20008000870 */
[----:B------:R-:W-:Y:S01]  /*5410*/  UMOV UR4, UR8 ;  /* 0x0000000800047c82 */ /* 0x000fe20008000000 */
[----:B------:R-:W-:Y:S01]  /*5420*/  UMOV UR5, 0xc0000010 ;  /* 0xc000001000057882 */ /* 0x000fe20000000000 */
        /* <DEDUP_REMOVED lines=8> */
[----:B------:R-:W-:Y:S03]  /*54b0*/  HGMMA.64x16x16.F32 R80, gdesc[UR4], R80, gsb0 ;  /* 0x00200000045079f0 */ /* 0x000fe60008000850 */
        /* <DEDUP_REMOVED lines=8> */
[----:B------:R3:W-:Y:S04]  /*5540*/  STL.64 [R1+0x3f8], R86 ;  /* 0x0003f85601007387 */ /* 0x0007e80000100a00 */
[----:B0-----:R-:W3:Y:S04]  /*5550*/  LDL.LU.64 R208, [R1+0x2e0] ;  /* 0x0002e00001d07983 */ /* 0x001ee80000300a00 */
[----:B-1----:R-:W3:Y:S04]  /*5560*/  LDL.LU.64 R210, [R1+0x2e8] ;  /* 0x0002e80001d27983 */ /* 0x002ee80000300a00 */
[----:B--2---:R-:W2:Y:S01]  /*5570*/  LDL.LU.64 R212, [R1+0x2f0] ;  /* 0x0002f00001d47983 */ /* 0x004ea20000300a00 */
[----:B------:R-:W-:-:S03]  /*5580*/  WARPGROUP.DEPBAR.LE gsb0, 0x0 ;  /* 0x00008000000079c5 */ /* 0x000fc60000010000 */
[----:B------:R0:W-:Y:S04]  /*5590*/  STL.64 [R1+0x360], R48 ;  /* 0x0003603001007387 */ /* 0x0001e80000100a00 */
[----:B------:R1:W-:Y:S04]  /*55a0*/  STL.64 [R1+0x368], R50 ;  /* 0x0003683201007387 */ /* 0x0003e80000100a00 */
[----:B------:R1:W-:Y:S04]  /*55b0*/  STL.64 [R1+0x370], R52 ;  /* 0x0003703401007387 */ /* 0x0003e80000100a00 */
[----:B------:R1:W-:Y:S04]  /*55c0*/  STL.64 [R1+0x378], R54 ;  /* 0x0003783601007387 */ /* 0x0003e80000100a00 */
[----:B----4-:R-:W2:Y:S04]  /*55d0*/  LDL.LU.64 R214, [R1+0x2f8] ;  /* 0x0002f80001d67983 */ /* 0x010ea80000300a00 */
[----:B---3--:R-:W3:Y:S04]  /*55e0*/  LDL.LU.64 R176, [R1+0x260] ;  /* 0x0002600001b07983 */ /* 0x008ee80000300a00 */
        /* <DEDUP_REMOVED lines=15> */
[----:B0-----:R-:W4:Y:S04]  /*56e0*/  LDL.LU.64 R48, [R1+0x60] ;  /* 0x0000600001307983 */ /* 0x001f280000300a00 */
[----:B-1----:R-:W4:Y:S04]  /*56f0*/  LDL.LU.64 R50, [R1+0x68] ;  /* 0x0000680001327983 */ /* 0x002f280000300a00 */
[----:B------:R-:W4:Y:S04]  /*5700*/  LDL.LU.64 R52, [R1+0x70] ;  /* 0x0000700001347983 */ /* 0x000f280000300a00 */
[----:B------:R-:W4:Y:S01]  /*5710*/  LDL.LU.64 R54, [R1+0x78] ;  /* 0x0000780001367983 */ /* 0x000f220000300a00 */
        /* <DEDUP_REMOVED lines=8> */
[----:B--2---:R-:W-:-:S06]  /*57a0*/  WARPGROUP.ARRIVE ;  /* 0x00000000000079c5 */ /* 0x004fcc0000000000 */
[----:B------:R-:W-:Y:S03]  /*57b0*/  HGMMA.64x16x16.F32 R208, gdesc[UR8], R208, gsb0 ;  /* 0x0020000008d079f0 */ /* 0x000fe600080008d0 */
[----:B------:R-:W-:Y:S02]  /*57c0*/  WARPGROUP.DEPBAR.LE gsb0, 0x0 ;  /* 0x00008000000079c5 */ /* 0x000fe40000010000 */
[----:B---3--:R-:W-:-:S06]  /*57d0*/  WARPGROUP.ARRIVE ;  /* 0x00000000000079c5 */ /* 0x008fcc0000000000 */
[----:B------:R-:W-:Y:S03]  /*57e0*/  HGMMA.64x16x16.F32 R176, gdesc[UR12], R176, gsb0 ;  /* 0x002000000cb079f0 */ /* 0x000fe600080008b0 */
[----:B------:R-:W-:Y:S02]  /*57f0*/  WARPGROUP.DEPBAR.LE gsb0, 0x0 ;  /* 0x00008000000079c5 */ /* 0x000fe40000010000 */
[----:B----4-:R-:W-:-:S06]  /*5800*/  WARPGROUP.ARRIVE ;  /* 0x00000000000079c5 */ /* 0x010fcc0000000000 */
[----:B------:R-:W-:Y:S03]  /*5810*/  HGMMA.64x16x16.F32 R144, gdesc[UR16], R144, gsb0 ;  /* 0x00200000109079f0 */ /* 0x000fe60008000890 */
[----:B------:R-:W-:Y:S02]  /*5820*/  WARPGROUP.DEPBAR.LE gsb0, 0x0 ;  /* 0x00008000000079c5 */ /* 0x000fe40000010000 */
        /* <DEDUP_REMOVED lines=27> */
[----:B------:R-:W-:Y:S02]  /*59e0*/  R2UR UR47, R7 ;  /* 0x00000000072f72ca */ /* 0x000fe400000e0000 */
[----:B------:R-:W-:Y:S01]  /*59f0*/  R2UR UR46, R6 ;  /* 0x00000000062e72ca */ /* 0x000fe200000e0000 */
[----:B------:R-:W-:Y:S01]  /*5a00*/  UMOV UR44, UR4 ;  /* 0x00000004002c7c82 */ /* 0x000fe20008000000 */
[----:B------:R-:W-:Y:S01]  /*5a10*/  UMOV UR45, UR5 ;  /* 0x00000005002d7c82 */ /* 0x000fe20008000000 */
[----:B------:R-:W-:Y:S02]  /*5a20*/  WARPGROUP.DEPBAR.LE gsb0, 0x0 ;  /* 0x00008000000079c5 */ /* 0x000fe40000010000 */
[----:B------:R-:W-:-:S08]  /*5a30*/  WARPGROUP.ARRIVE ;  /* 0x00000000000079c5 */ /* 0x000fd00000000000 */
[----:B------:R-:W-:Y:S01]  /*5a40*/  HGMMA.64x16x16.F32 R128, gdesc[UR44], R128, gsb0 ;  /* 0x002000002c8079f0 */ /* 0x000fe20008000880 */
[----:B------:R-:W-:Y:S01]  /*5a50*/  UMOV UR57, UR49 ;  /* 0x0000003100397c82 */ /* 0x000fe20008000000 */
        /* <DEDUP_REMOVED lines=8> */
[----:B------:R-:W-:Y:S01]  /*5ae0*/  UMOV UR53, UR5 ;  /* 0x0000000500357c82 */ /* 0x000fe20008000000 */
[----:B------:R-:W-:Y:S02]  /*5af0*/  WARPGROUP.DEPBAR.LE gsb0, 0x0 ;  /* 0x00008000000079c5 */ /* 0x000fe40000010000 */
[----:B------:R-:W-:-:S06]  /*5b00*/  WARPGROUP.ARRIVE ;  /* 0x00000000000079c5 */ /* 0x000fcc0000000000 */
[----:B------:R-:W-:Y:S01]  /*5b10*/  HGMMA.64x16x16.F32 R64, gdesc[UR52], R64, gsb0 ;  /* 0x00200000344079f0 */ /* 0x000fe20008000840 */
[----:B------:R-:W-:Y:S01]  /*5b20*/  UIADD3 UR8, UR57, 0x300, URZ ;  /* 0x0000030039087890 */ /* 0x000fe2000fffe03f */
[----:B------:R-:W-:Y:S02]  /*5b30*/  UMOV UR56, UR4 ;  /* 0x0000000400387c82 */ /* 0x000fe40008000000 */
[----:B------:R-:W-:Y:S01]  /*5b40*/  UMOV UR57, UR5 ;  /* 0x0000000500397c82 */ /* 0x000fe20008000000 */
[----:B------:R-:W-:Y:S02]  /*5b50*/  WARPGROUP.DEPBAR.LE gsb0, 0x0 ;  /* 0x00008000000079c5 */ /* 0x000fe40000010000 */
[----:B------:R-:W-:-:S06]  /*5b60*/  WARPGROUP.ARRIVE ;  /* 0x00000000000079c5 */ /* 0x000fcc0000000000 */
[----:B------:R-:W-:Y:S01]  /*5b70*/  HGMMA.64x16x16.F32 R32, gdesc[UR56], R32, gsb0 ;  /* 0x00200000382079f0 */ /* 0x000fe20008000820 */
[----:B------:R-:W-:Y:S01]  /*5b80*/  UMOV UR56, UR8 ;  /* 0x0000000800387c82 */ /* 0x000fe20008000000 */
[----:B------:R-:W-:Y:S01]  /*5b90*/  UMOV UR57, 0xc0000010 ;  /* 0xc000001000397882 */ /* 0x000fe20000000000 */
[----:B------:R-:W-:Y:S02]  /*5ba0*/  WARPGROUP.DEPBAR.LE gsb0, 0x0 ;  /* 0x00008000000079c5 */ /* 0x000fe40000010000 */
[----:B------:R-:W-:-:S06]  /*5bb0*/  WARPGROUP.ARRIVE ;  /* 0x00000000000079c5 */ /* 0x000fcc0000000000 */
[----:B------:R-:W-:Y:S01]  /*5bc0*/  HGMMA.64x16x16.F32 R24, gdesc[UR56], R24, gsb0 ;  /* 0x00200000381879f0 */ /* 0x000fe20008000818 */
[----:B------:R-:W-:Y:S01]  /*5bd0*/  UMOV UR52, UR56 ;  /* 0x0000003800347c82 */ /* 0x000fe20008000000 */
[----:B------:R-:W-:Y:S01]  /*5be0*/  UMOV UR53, UR57 ;  /* 0x0000003900357c82 */ /* 0x000fe20008000000 */
[----:B------:R-:W-:Y:S04]  /*5bf0*/  STL.64 [R1+0x2e0], R208 ;  /* 0x0002e0d001007387 */ /* 0x000fe80000100a00 */
[----:B------:R-:W-:Y:S04]  /*5c00*/  STL.64 [R1+0x2e8], R210 ;  /* 0x0002e8d201007387 */ /* 0x000fe80000100a00 */
[----:B------:R-:W-:Y:S04]  /*5c10*/  STL.64 [R1+0x2f0], R212 ;  /* 0x0002f0d401007387 */ /* 0x000fe80000100a00 */
[----:B------:R-:W-:Y:S04]  /*5c20*/  STL.64 [R1+0x2f8], R214 ;  /* 0x0002f8d601007387 */ /* 0x000fe80000100a00 */
[----:B------:R-:W-:Y:S01]  /*5c30*/  STL.64 [R1+0x260], R176 ;  /* 0x000260b001007387 */ /* 0x000fe20000100a00 */
[----:B------:R-:W-:-:S02]  /*5c40*/  WARPGROUP.DEPBAR.LE gsb0, 0x0 ;  /* 0x00008000000079c5 */ /* 0x000fc40000010000 */
[----:B------:R-:W-:-:S06]  /*5c50*/  WARPGROUP.ARRIVE ;  /* 0x00000000000079c5 */ /* 0x000fcc0000000000 */
[----:B------:R-:W-:Y:S01]  /*5c60*/  HGMMA.64x16x16.F32 R56, gdesc[UR52], R56, gsb0 ;  /* 0x00200000343879f0 */ /* 0x000fe20008000838 */
[----:B------:R-:W-:Y:S04]  /*5c70*/  STL.64 [R1+0x268], R178 ;  /* 0x000268b201007387 */ /* 0x000fe80000100a00 */
        /* <DEDUP_REMOVED lines=10> */
[----:B------:R0:W-:Y:S04]  /*5d20*/  STL.64 [R1+0xe0], R80 ;  /* 0x0000e05001007387 */ /* 0x0001e80000100a00 */
[----:B------:R1:W-:Y:S04]  /*5d30*/  STL.64 [R1+0xe8], R82 ;  /* 0x0000e85201007387 */ /* 0x0003e80000100a00 */
[----:B------:R2:W-:Y:S04]  /*5d40*/  STL.64 [R1+0xf0], R84 ;  /* 0x0000f05401007387 */ /* 0x0005e80000100a00 */
[----:B------:R3:W-:Y:S04]  /*5d50*/  STL.64 [R1+0xf8], R86 ;  /* 0x0000f85601007387 */ /* 0x0007e80000100a00 */
[----:B0-----:R-:W4:Y:S04]  /*5d60*/  LDL.LU.64 R80, [R1+0x40] ;  /* 0x0000400001507983 */ /* 0x001f280000300a00 */
[----:B-1----:R-:W4:Y:S04]  /*5d70*/  LDL.LU.64 R82, [R1+0x48] ;  /* 0x0000480001527983 */ /* 0x002f280000300a00 */
[----:B--2---:R-:W4:Y:S04]  /*5d80*/  LDL.LU.64 R84, [R1+0x50] ;  /* 0x0000500001547983 */ /* 0x004f280000300a00 */
[----:B------:R0:W-:Y:S04]  /*5d90*/  STL.64 [R1+0x60], R48 ;  /* 0x0000603001007387 */ /* 0x0001e80000100a00 */
[----:B------:R1:W-:Y:S04]  /*5da0*/  STL.64 [R1+0x68], R50 ;  /* 0x0000683201007387 */ /* 0x0003e80000100a00 */
[----:B------:R2:W-:Y:S04]  /*5db0*/  STL.64 [R1+0x70], R52 ;  /* 0x0000703401007387 */ /* 0x0005e80000100a00 */
[----:B------:R2:W-:Y:S04]  /*5dc0*/  STL.64 [R1+0x78], R54 ;  /* 0x0000783601007387 */ /* 0x0005e80000100a00 */
[----:B---3--:R-:W4:Y:S01]  /*5dd0*/  LDL.LU.64 R86, [R1+0x58] ;  /* 0x0000580001567983 */ /* 0x008f220000300a00 */
[----:B------:R-:W-:-:S02]  /*5de0*/  WARPGROUP.DEPBAR.LE gsb0, 0x0 ;  /* 0x00008000000079c5 */ /* 0x000fc40000010000 */
[----:B------:R-:W-:Y:S01]  /*5df0*/  WARPGROUP.ARRIVE ;  /* 0x00000000000079c5 */ /* 0x000fe20000000000 */
[----:B------:R-:W-:Y:S01]  /*5e00*/  UMOV UR48, UR56 ;  /* 0x0000003800307c82 */ /* 0x000fe20008000000 */
[----:B------:R-:W-:Y:S01]  /*5e10*/  UMOV UR49, UR57 ;  /* 0x0000003900317c82 */ /* 0x000fe20008000000 */
[----:B0-----:R-:W3:Y:S03]  /*5e20*/  LDL.LU.64 R48, [R1+0xc0] ;  /* 0x0000c00001307983 */ /* 0x001ee60000300a00 */
[----:B------:R-:W-:Y:S01]  /*5e30*/  HGMMA.64x16x16.F32 R88, gdesc[UR48], R88, gsb0 ;  /* 0x00200000305879f0 */ /* 0x000fe20008000858 */
[----:B-1----:R-:W3:Y:S04]  /*5e40*/  LDL.LU.64 R50, [R1+0xc8] ;  /* 0x0000c80001327983 */ /* 0x002ee80000300a00 */
[----:B--2---:R-:W3:Y:S04]  /*5e50*/  LDL.LU.64 R52, [R1+0xd0] ;  /* 0x0000d00001347983 */ /* 0x004ee80000300a00 */
[----:B------:R-:W3:Y:S01]  /*5e60*/  LDL.LU.64 R54, [R1+0xd8] ;  /* 0x0000d80001367983 */ /* 0x000ee20000300a00 */
[----:B------:R-:W-:Y:S01]  /*5e70*/  UMOV UR44, UR56 ;  /* 0x00000038002c7c82 */ /* 0x000fe20008000000 */
[----:B------:R-:W-:Y:S01]  /*5e80*/  UMOV UR45, UR57 ;  /* 0x00000039002d7c82 */ /* 0x000fe20008000000 */
        /* <DEDUP_REMOVED lines=21> */
[----:B----4-:R-:W-:-:S06]  /*5fe0*/  WARPGROUP.ARRIVE ;  /* 0x00000000000079c5 */ /* 0x010fcc0000000000 */
[----:B------:R-:W-:Y:S01]  /*5ff0*/  HGMMA.64x16x16.F32 R80, gdesc[UR28], R80, gsb0 ;  /* 0x002000001c5079f0 */ /* 0x000fe20008000850 */
[----:B------:R-:W-:Y:S01]  /*6000*/  UMOV UR24, UR56 ;  /* 0x0000003800187c82 */ /* 0x000fe20008000000 */
[----:B------:R-:W-:Y:S01]  /*6010*/  UMOV UR25, UR57 ;  /* 0x0000003900197c82 */ /* 0x000fe20008000000 */
[----:B------:R-:W-:Y:S02]  /*6020*/  WARPGROUP.DEPBAR.LE gsb0, 0x0 ;  /* 0x00008000000079c5 */ /* 0x000fe40000010000 */
[----:B---3--:R-:W-:-:S06]  /*6030*/  WARPGROUP.ARRIVE ;  /* 0x00000000000079c5 */ /* 0x008fcc0000000000 */
[----:B------:R-:W-:Y:S01]  /*6040*/  HGMMA.64x16x16.F32 R48, gdesc[UR24], R48, gsb0 ;  /* 0x00200000183079f0 */ /* 0x000fe20008000830 */
[----:B------:R-:W-:Y:S04]  /*6050*/  STL.64 [R1+0x40], R80 ;  /* 0x0000405001007387 */ /* 0x000fe80000100a00 */
[----:B------:R-:W-:Y:S04]  /*6060*/  STL.64 [R1+0x48], R82 ;  /* 0x0000485201007387 */ /* 0x000fe80000100a00 */
        /* <DEDUP_REMOVED lines=44> */
[----:B--2---:R-:W-:-:S06]  /*6330*/  WARPGROUP.ARRIVE ;  /* 0x00000000000079c5 */ /* 0x004fcc0000000000 */
[----:B------:R-:W-:Y:S03]  /*6340*/  HGMMA.64x16x16.F32 R80, gdesc[UR16], R80, gsb0 ;  /* 0x00200000105079f0 */ /* 0x000fe60008000850 */
[----:B------:R-:W-:Y:S02]  /*6350*/  WARPGROUP.DEPBAR.LE gsb0, 0x0 ;  /* 0x00008000000079c5 */ /* 0x000fe40000010000 */
[----:B---3--:R-:W-:-:S06]  /*6360*/  WARPGROUP.ARRIVE ;  /* 0x00000000000079c5 */ /* 0x008fcc0000000000 */
        /* <DEDUP_REMOVED lines=14> */
[----:B------:R0:W-:Y:S04]  /*6450*/  STL.64 [R1+0x158], R54 ;  /* 0x0001583601007387 */ /* 0x0001e80000100a00 */
[----:B0-----:R0:W5:Y:S04]  /*6460*/  LDL.LU.64 R54, [R1+0x558] ;  /* 0x0005580001367983 */ /* 0x0011680000300a00 */
[----:B------:R0:W5:Y:S04]  /*6470*/  LDL.LU.64 R52, [R1+0x550] ;  /* 0x0005500001347983 */ /* 0x0001680000300a00 */
[----:B------:R0:W5:Y:S04]  /*6480*/  LDL.LU.64 R50, [R1+0x548] ;  /* 0x0005480001327983 */ /* 0x0001680000300a00 */
[----:B------:R0:W5:Y:S01]  /*6490*/  LDL.LU.64 R48, [R1+0x540] ;  /* 0x0005400001307983 */ /* 0x0001620000300a00 */
[----:B------:R-:W-:-:S02]  /*64a0*/  WARPGROUP.DEPBAR.LE gsb0, 0x0 ;  /* 0x00008000000079c5 */ /* 0x000fc40000010000 */
[----:B------:R-:W-:-:S06]  /*64b0*/  WARPGROUP.ARRIVE ;  /* 0x00000000000079c5 */ /* 0x000fcc0000000000 */
[----:B------:R-:W-:Y:S01]  /*64c0*/  HGMMA.64x16x16.F32 R208, gdesc[UR4], R208, gsb0 ;  /* 0x0020000004d079f0 */ /* 0x000fe200080008d0 */
[----:B------:R-:W-:Y:S04]  /*64d0*/  STL.64 [R1+0x1c0], R80 ;  /* 0x0001c05001007387 */ /* 0x000fe80000100a00 */
[----:B------:R-:W-:Y:S04]  /*64e0*/  STL.64 [R1+0x1c8], R82 ;  /* 0x0001c85201007387 */ /* 0x000fe80000100a00 */
[----:B------:R-:W-:Y:S04]  /*64f0*/  STL.64 [R1+0x1d0], R84 ;  /* 0x0001d05401007387 */ /* 0x000fe80000100a00 */
[----:B------:R1:W-:Y:S04]  /*6500*/  STL.64 [R1+0x1d8], R86 ;  /* 0x0001d85601007387 */ /* 0x0003e80000100a00 */
[----:B-1----:R0:W5:Y:S04]  /*6510*/  LDL.LU.64 R86, [R1+0x538] ;  /* 0x0005380001567983 */ /* 0x0021680000300a00 */
[----:B------:R0:W5:Y:S04]  /*6520*/  LDL.LU.64 R84, [R1+0x530] ;  /* 0x0005300001547983 */ /* 0x0001680000300a00 */
[----:B------:R0:W5:Y:S04]  /*6530*/  LDL.LU.64 R82, [R1+0x528] ;  /* 0x0005280001527983 */ /* 0x0001680000300a00 */
[----:B------:R0:W5:Y:S04]  /*6540*/  LDL.LU.64 R80, [R1+0x520] ;  /* 0x0005200001507983 */ /* 0x0001680000300a00 */
        /* <DEDUP_REMOVED lines=19> */
[----:B------:R1:W-:Y:S01]  /*6680*/  STL.64 [R1+0x358], R182 ;  /* 0x000358b601007387 */ /* 0x0003e20000100a00 */
[----:B------:R-:W-:-:S03]  /*6690*/  WARPGROUP.DEPBAR.LE gsb0, 0x0 ;  /* 0x00008000000079c5 */ /* 0x000fc60000010000 */
        /* <DEDUP_REMOVED lines=11> */
[----:B------:R0:W5:Y:S01]  /*6750*/  LDL.LU.64 R208, [R1+0x4a0] ;  /* 0x0004a00001d07983 */ /* 0x0001620000300a00 */
[----:B------:R-:W-:Y:S05]  /*6760*/  @!P0 BRA `(.L_x_28) ;  /* 0x0000000000048947 */ /* 0x000fea0003800000 */
[----:B------:R-:W-:Y:S01]  /*6770*/  BPT.TRAP 0x1 ;  /* 0x000000040000795c */ /* 0x000fe20000300000 */
.L_x_28:
[----:B------:R-:W2:Y:S04]  /*6780*/  LDL R6, [R1+0x458] ;  /* 0x0004580001067983 */ /* 0x000ea80000100800 */
[----:B------:R-:W3:Y:S04]  /*6790*/  LDL R11, [R1+0x460] ;  /* 0x00046000010b7983 */ /* 0x000ee80000100800 */
[----:B------:R-:W4:Y:S01]  /*67a0*/  LDL R7, [R1+0x45c] ;  /* 0x00045c0001077983 */ /* 0x000f220000100800 */
[----:B------:R-:W-:Y:S02]  /*67b0*/  R2UR UR5, R17 ;  /* 0x00000000110572ca */ /* 0x000fe400000e0000 */
[----:B--2---:R-:W-:-:S02]  /*67c0*/  ISETP.NE.AND P1, PT, R6, RZ, PT ;  /* 0x000000ff0600720c */ /* 0x004fc40003f25270 */
[----:B---3--:R-:W-:-:S11]  /*67d0*/  R2UR UR4, R11 ;  /* 0x000000000b0472ca */ /* 0x008fd600000e0000 */
[----:B------:R-:W-:-:S05]  /*67e0*/  @P1 LEA R6, R3, UR5, 0x3 ;  /* 0x0000000503061c11 */ /* 0x000fca000f8e18ff */
[----:B------:R-:W-:Y:S01]  /*67f0*/  @P1 VIADD R6, R6, 0x48 ;  /* 0x0000004806061836 */ /* 0x000fe20000000000 */
[----:B------:R-:W-:-:S04]  /*6800*/  UISETP.GT.U32.AND UP0, UPT, UR4, 0x1, UPT ;  /* 0x000000010400788c */ /* 0x000fc8000bf04070 */
[----:B----4-:R-:W-:-:S04]  /*6810*/  @P1 PRMT R6, R7, 0x654, R6 ;  /* 0x0000065407061816 */ /* 0x010fc80000000006 */
[----:B------:R1:W-:Y:S01]  /*6820*/  @P1 SYNCS.ARRIVE.TRANS64.RED.A1T0 RZ, [R6+URZ], RZ ;  /* 0x000000ff06ff19a7 */ /* 0x0003e2000810043f */
[----:B------:R-:W-:-:S13]  /*6830*/  PLOP3.LUT P1, PT, PT, PT, UP0, 0x80, 0x0 ;  /* 0x000000000000781c */ /* 0x000fda0003f2f008 */
[----:B-1----:R-:W-:Y:S05]  /*6840*/  @P1 BRA `(.L_x_29) ;  /* 0x0000000000041947 */ /* 0x002fea0003800000 */
[----:B------:R-:W-:Y:S01]  /*6850*/  BPT.TRAP 0x1 ;  /* 0x000000040000795c */ /* 0x000fe20000300000 */
.L_x_29:
[----:B------:R-:W-:Y:S01]  /*6860*/  R2UR UR4, R0 ;  /* 0x00000000000472ca */ /* 0x000fe200000e0000 */
[----:B------:R-:W-:Y:S01]  /*6870*/  VIADD R3, R3, 0x1 ;  /* 0x0000000103037836 */ /* 0x000fe20000000000 */
[C---:B------:R-:W-:Y:S01]  /*6880*/  ISETP.GT.AND P2, PT, R4.reuse, 0x1, PT ;  /* 0x000000010400780c */ /* 0x040fe20003f44270 */
[----:B------:R-:W-:-:S03]  /*6890*/  VIADD R4, R4, 0xffffffff ;  /* 0xffffffff04047836 */ /* 0x000fc60000000000 */
[----:B------:R-:W-:-:S04]  /*68a0*/  ISETP.NE.AND P1, PT, R3, 0x9, PT ;  /* 0x000000090300780c */ /* 0x000fc80003f25270 */
[----:B------:R-:W-:-:S03]  /*68b0*/  SEL R3, R3, RZ, P1 ;  /* 0x000000ff03037207 */ /* 0x000fc60000800000 */
[----:B------:R-:W-:-:S04]  /*68c0*/  UIADD3 UR4, UR4, 0x1, URZ ;  /* 0x0000000104047890 */ /* 0x000fc8000fffe03f */
[----:B------:R-:W-:-:S04]  /*68d0*/  UISETP.NE.AND UP0, UPT, UR4, 0x9, UPT ;  /* 0x000000090400788c */ /* 0x000fc8000bf05270 */
[----:B------:R-:W-:Y:S02]  /*68e0*/  USEL UR5, URZ, 0x1, UP0 ;  /* 0x000000013f057887 */ /* 0x000fe40008000000 */
[----:B------:R-:W-:-:S04]  /*68f0*/  USEL UR4, UR4, URZ, UP0 ;  /* 0x0000003f04047287 */ /* 0x000fc80008000000 */
[----:B------:R-:W-:Y:S02]  /*6900*/  LOP3.LUT R5, R5, UR5, RZ, 0x3c, !PT ;  /* 0x0000000505057c12 */ /* 0x000fe4000f8e3cff */
[----:B------:R-:W-:Y:S01]  /*6910*/  IMAD.U32 R0, RZ, RZ, UR4 ;  /* 0x00000004ff007e24 */ /* 0x000fe2000f8e00ff */
[----:B------:R-:W-:Y:S06]  /*6920*/  @P2 BRA `(.L_x_30) ;  /* 0xffffffd000202947 */ /* 0x000fec000383ffff */
.L_x_23:
[----:B------:R3:W5:Y:S01]  /*6930*/  LDL R6, [R1+0x490] ;  /* 0x0004900001067983 */ /* 0x0007620000100800 */
[----:B01----:R-:W0:Y:S02]  /*6940*/  LDC R0, c[0x0][0x28c] ;  /* 0x0000a300ff007b82 */ /* 0x003e240000000800 */
[----:B0-----:R-:W-:-:S13]  /*6950*/  ISETP.GE.AND P1, PT, R0, 0x1, PT ;  /* 0x000000010000780c */ /* 0x001fda0003f26270 */
[----:B---3--:R-:W-:Y:S05]  /*6960*/  @!P1 BRA `(.L_x_31) ;  /* 0x0000000000549947 */ /* 0x008fea0003800000 */
[----:B------:R-:W-:Y:S05]  /*6970*/  @!P0 BRA `(.L_x_32) ;  /* 0x0000000000048947 */ /* 0x000fea0003800000 */
[----:B------:R-:W-:Y:S01]  /*6980*/  BPT.TRAP 0x1 ;  /* 0x000000040000795c */ /* 0x000fe20000300000 */
.L_x_32:
[----:B------:R-:W3:Y:S04]  /*6990*/  LDL R0, [R1+0x458] ;  /* 0x0004580001007983 */ /* 0x000ee80000100800 */
[----:B------:R-:W4:Y:S04]  /*69a0*/  LDL R4, [R1+0x460] ;  /* 0x0004600001047983 */ /* 0x000f280000100800 */
[----:B------:R-:W2:Y:S01]  /*69b0*/  LDL R3, [R1+0x45c] ;  /* 0x00045c0001037983 */ /* 0x000ea20000100800 */
[----:B-----5:R-:W-:Y:S02]  /*69c0*/  R2UR UR6, R6 ;  /* 0x00000000060672ca */ /* 0x020fe400000e0000 */
[----:B------:R-:W-:-:S02]  /*69d0*/  R2UR UR5, R17 ;  /* 0x00000000110572ca */ /* 0x000fc400000e0000 */
[----:B---3--:R-:W-:Y:S02]  /*69e0*/  ISETP.NE.AND P0, PT, R0, RZ, PT ;  /* 0x000000ff0000720c */ /* 0x008fe40003f05270 */
[----:B----4-:R-:W-:-:S11]  /*69f0*/  R2UR UR4, R4 ;  /* 0x00000000040472ca */ /* 0x010fd600000e0000 */
[----:B------:R-:W-:-:S04]  /*6a00*/  @P0 VIADD R10, R10, UR6 ;  /* 0x000000060a0a0c36 */ /* 0x000fc80008000000 */
[----:B------:R-:W-:-:S05]  /*6a10*/  @P0 IMAD.WIDE.U32 R4, R10, 0x38e38e39, RZ ;  /* 0x38e38e390a040825 */ /* 0x000fca00078e00ff */
[----:B------:R-:W-:-:S05]  /*6a20*/  @P0 SHF.R.U32.HI R0, RZ, 0x1, R5 ;  /* 0x00000001ff000819 */ /* 0x000fca0000011605 */
[----:B------:R-:W-:-:S05]  /*6a30*/  @P0 IMAD R0, R0, -0x9, R10 ;  /* 0xfffffff700000824 */ /* 0x000fca00078e020a */
[----:B------:R-:W-:Y:S01]  /*6a40*/  @P0 LEA R0, R0, UR5, 0x3 ;  /* 0x0000000500000c11 */ /* 0x000fe2000f8e18ff */
[----:B------:R-:W-:-:S04]  /*6a50*/  UISETP.GT.U32.AND UP0, UPT, UR4, 0x1, UPT ;  /* 0x000000010400788c */ /* 0x000fc8000bf04070 */
[----:B------:R-:W-:-:S05]  /*6a60*/  @P0 VIADD R0, R0, 0x48 ;  /* 0x0000004800000836 */ /* 0x000fca0000000000 */
[----:B--2---:R-:W-:-:S04]  /*6a70*/  @P0 PRMT R0, R3, 0x654, R0 ;  /* 0x0000065403000816 */ /* 0x004fc80000000000 */
[----:B------:R0:W-:Y:S01]  /*6a80*/  @P0 SYNCS.ARRIVE.TRANS64.RED.A1T0 RZ, [R0+URZ], RZ ;  /* 0x000000ff00ff09a7 */ /* 0x0001e2000810043f */
[----:B------:R-:W-:-:S13]  /*6a90*/  PLOP3.LUT P0, PT, PT, PT, UP0, 0x80, 0x0 ;  /* 0x000000000000781c */ /* 0x000fda0003f0f008 */
[----:B0-----:R-:W-:Y:S05]  /*6aa0*/  @P0 BRA `(.L_x_31) ;  /* 0x0000000000040947 */ /* 0x001fea0003800000 */
[----:B------:R-:W-:Y:S01]  /*6ab0*/  BPT.TRAP 0x1 ;  /* 0x000000040000795c */ /* 0x000fe20000300000 */
.L_x_31:
[----:B------:R-:W3:Y:S01]  /*6ac0*/  LDL R3, [R1+0x498] ;  /* 0x0004980001037983 */ /* 0x000ee20000100800 */
[----:B-----5:R-:W-:Y:S01]  /*6ad0*/  R2UR UR4, R6 ;  /* 0x00000000060472ca */ /* 0x020fe200000e0000 */
[----:B------:R-:W-:Y:S01]  /*6ae0*/  ULDC UR15, c[0x0][0x288] ;  /* 0x0000a200000f7ab9 */ /* 0x000fe20000000800 */
[----:B------:R-:W-:Y:S01]  /*6af0*/  R2UR UR5, R19 ;  /* 0x00000000130572ca */ /* 0x000fe200000e0000 */
[----:B------:R-:W4:Y:S01]  /*6b00*/  LDL.LU R0, [R1+0x494] ;  /* 0x0004940001007983 */ /* 0x000f220000300800 */
[----:B------:R-:W-:Y:S01]  /*6b10*/  R2UR UR6, R18 ;  /* 0x00000000120672ca */ /* 0x000fe200000e0000 */
[----:B------:R-:W-:Y:S01]  /*6b20*/  ULDC UR14, c[0x0][0x284] ;  /* 0x0000a100000e7ab9 */ /* 0x000fe20000000800 */
[----:B------:R-:W-:Y:S01]  /*6b30*/  ULDC.64 UR12, c[0x0][0x5d0] ;  /* 0x00017400000c7ab9 */ /* 0x000fe20000000a00 */
[----:B------:R-:W2:Y:S01]  /*6b40*/  LDL R15, [R1+0x464] ;  /* 0x00046400010f7983 */ /* 0x000ea20000100800 */
[----:B------:R-:W0:Y:S07]  /*6b50*/  S2R R6, SR_TID.X ;  /* 0x0000000000067919 */ /* 0x000e2e0000002100 */
[----:B------:R-:W-:-:S02]  /*6b60*/  UIMAD.WIDE UR10, UR5, 0x200, URZ ;  /* 0x00000200050a78a5 */ /* 0x000fc4000f8e023f */
[----:B------:R-:W-:Y:S02]  /*6b70*/  USHF.L.U32 UR7, UR5, 0x9, URZ ;  /* 0x0000000905077899 */ /* 0x000fe4000800063f */
[----:B------:R-:W-:-:S04]  /*6b80*/  UIMAD UR6, UR6, 0xf0, URZ ;  /* 0x000000f0060678a4 */ /* 0x000fc8000f8e023f */
[----:B------:R-:W-:-:S04]  /*6b90*/  UISETP.GE.AND UP0, UPT, UR6, UR15, UPT ;  /* 0x0000000f0600728c */ /* 0x000fc8000bf06270 */
[----:B------:R-:W-:-:S06]  /*6ba0*/  UISETP.GE.OR UP0, UPT, UR7, UR14, UP0 ;  /* 0x0000000e0700728c */ /* 0x000fcc0008706670 */
[----:B------:R-:W-:Y:S02]  /*6bb0*/  PLOP3.LUT P0, PT, PT, PT, UP0, 0x80, 0x0 ;  /* 0x000000000000781c */ /* 0x000fe40003f0f008 */
[----:B0-----:R-:W-:Y:S01]  /*6bc0*/  SHF.R.U32.HI R4, RZ, 0x2, R6 ;  /* 0x00000002ff047819 */ /* 0x001fe20000011606 */
[C---:B------:R-:W-:Y:S01]  /*6bd0*/  IMAD.SHL.U32 R7, R6.reuse, 0x2, RZ ;  /* 0x0000000206077824 */ /* 0x040fe200078e00ff */
[----:B------:R-:W-:Y:S02]  /*6be0*/  LOP3.LUT R5, R6, 0x60, RZ, 0xc0, !PT ;  /* 0x0000006006057812 */ /* 0x000fe400078ec0ff */
[----:B------:R-:W-:Y:S02]  /*6bf0*/  LOP3.LUT R4, R4, 0x7, RZ, 0xc0, !PT ;  /* 0x0000000704047812 */ /* 0x000fe400078ec0ff */
[----:B------:R-:W-:Y:S02]  /*6c00*/  SHF.R.U32.HI R5, RZ, 0x1, R5 ;  /* 0x00000001ff057819 */ /* 0x000fe40000011605 */
[----:B---3--:R-:W-:-:S02]  /*6c10*/  R2UR UR19, R3 ;  /* 0x00000000031372ca */ /* 0x008fc400000e0000 */
[----:B------:R-:W-:Y:S02]  /*6c20*/  SHF.R.U32.HI R3, RZ, 0x7, R6 ;  /* 0x00000007ff037819 */ /* 0x000fe40000011606 */
[----:B----4-:R-:W-:Y:S02]  /*6c30*/  R2UR UR17, R0 ;  /* 0x00000000001172ca */ /* 0x010fe400000e0000 */
[----:B------:R-:W-:Y:S02]  /*6c40*/  LOP3.LUT R3, R3, 0x1, RZ, 0xc0, !PT ;  /* 0x0000000103037812 */ /* 0x000fe400078ec0ff */
[----:B--2---:R-:W-:Y:S02]  /*6c50*/  R2UR UR18, R15 ;  /* 0x000000000f1272ca */ /* 0x004fe400000e0000 */
[----:B------:R-:W-:Y:S01]  /*6c60*/  IADD3 R0, RZ, -R5, -R4 ;  /* 0x80000005ff007210 */ /* 0x000fe20007ffe804 */
[----:B------:R-:W-:Y:S02]  /*6c70*/  IMAD.SHL.U32 R17, R3, 0x40, RZ ;  /* 0x0000004003117824 */ /* 0x000fe400078e00ff */
[----:B------:R-:W-:-:S02]  /*6c80*/  UIADD3 UR9, UR19, UR4, URZ ;  /* 0x0000000413097290 */ /* 0x000fc4000fffe03f */
[----:B------:R-:W-:Y:S01]  /*6c90*/  UISETP.GE.U32.AND UP2, UPT, UR19, 0x9, UPT ;  /* 0x000000091300788c */ /* 0x000fe2000bf46070 */
[----:B------:R-:W-:Y:S01]  /*6ca0*/  IMAD R0, R3, -0x40, R0 ;  /* 0xffffffc003007824 */ /* 0x000fe200078e0200 */
[----:B------:R-:W-:Y:S01]  /*6cb0*/  UISETP.GT.U32.AND UP1, UPT, UR9, 0x8, UPT ;  /* 0x000000080900788c */ /* 0x000fe2000bf24070 */
[----:B------:R-:W-:Y:S01]  /*6cc0*/  LOP3.LUT R17, R17, 0x40, R4, 0xe2, !PT ;  /* 0x0000004011117812 */ /* 0x000fe200078ee204 */
[----:B------:R-:W-:Y:S01]  /*6cd0*/  UIMAD.WIDE.U32 UR4, UR9, 0x38e38e39, URZ ;  /* 0x38e38e39090478a5 */ /* 0x000fe2000f8e003f */
[----:B------:R-:W-:Y:S01]  /*6ce0*/  LOP3.LUT R3, R6, 0x3, RZ, 0xc0, !PT ;  /* 0x0000000306037812 */ /* 0x000fe200078ec0ff */
[----:B------:R-:W-:Y:S01]  /*6cf0*/  UISETP.LT.U32.AND UP1, UPT, UR19, 0x9, UP1 ;  /* 0x000000091300788c */ /* 0x000fe20008f21070 */
[----:B------:R-:W-:Y:S01]  /*6d00*/  IMAD.MOV.U32 R4, RZ, RZ, -0x2 ;  /* 0xfffffffeff047424 */ /* 0x000fe200078e00ff */
[----:B------:R-:W-:Y:S01]  /*6d10*/  USHF.R.U32.HI UR4, URZ, 0x1, UR5 ;  /* 0x000000013f047899 */ /* 0x000fe20008011605 */
[----:B------:R-:W-:Y:S01]  /*6d20*/  IMAD.U32 R6, RZ, RZ, UR6 ;  /* 0x00000006ff067e24 */ /* 0x000fe2000f8e00ff */
[----:B------:R-:W-:Y:S01]  /*6d30*/  USEL UR5, URZ, 0x1, !UP1 ;  /* 0x000000013f057887 */ /* 0x000fe2000c800000 */
[----:B------:R-:W-:Y:S01]  /*6d40*/  IMAD R3, R3, R4, UR15 ;  /* 0x0000000f03037e24 */ /* 0x000fe2000f8e0204 */
[----:B------:R-:W-:Y:S01]  /*6d50*/  USHF.R.S32.HI UR16, URZ, 0x1f, UR18 ;  /* 0x0000001f3f107899 */ /* 0x000fe20008011412 */
[----:B------:R-:W-:Y:S01]  /*6d60*/  IMAD.U32 R4, RZ, RZ, UR14 ;  /* 0x0000000eff047e24 */ /* 0x000fe2000f8e00ff */
[----:B------:R-:W-:Y:S01]  /*6d70*/  ULOP3.LUT UR17, UR17, UR5, URZ, 0x3c, !UPT ;  /* 0x0000000511117292 */ /* 0x000fe2000f8e3c3f */
[----:B------:R-:W-:Y:S01]  /*6d80*/  LOP3.LUT R6, R6, 0x6, R7, 0xf8, !PT ;  /* 0x0000000606067812 */ /* 0x000fe200078ef807 */
[----:B------:R-:W-:Y:S01]  /*6d90*/  UIMAD UR5, UR4, -0x9, UR9 ;  /* 0xfffffff7040578a4 */ /* 0x000fe2000f8e0209 */
[----:B------:R-:W-:Y:S01]  /*6da0*/  LOP3.LUT R17, R17, UR10, R5, 0xfe, !PT ;  /* 0x0000000a11117c12 */ /* 0x000fe2000f8efe05 */
[----:B------:R-:W-:Y:S01]  /*6db0*/  @UP2 ULOP3.LUT UR17, UR17, 0x1, UR4, 0x78, !UPT ;  /* 0x0000000111112892 */ /* 0x000fe2000f8e7804 */
[----:B------:R-:W-:Y:S01]  /*6dc0*/  IADD3 R0, R4, -UR7, R0 ;  /* 0x8000000704007c10 */ /* 0x000fe2000fffe000 */
[----:B------:R-:W-:Y:S01]  /*6dd0*/  UIMAD UR8, UR16, UR12, URZ ;  /* 0x0000000c100872a4 */ /* 0x000fe2000f8e023f */
[----:B------:R-:W-:Y:S01]  /*6de0*/  SHF.R.S32.HI R7, RZ, 0x1f, R6 ;  /* 0x0000001fff077819 */ /* 0x000fe20000011406 */
[----:B------:R-:W-:-:S02]  /*6df0*/  IMAD.U32 R8, RZ, RZ, UR5 ;  /* 0x00000005ff087e24 */ /* 0x000fc4000f8e00ff */
[----:B------:R-:W-:Y:S01]  /*6e00*/  IMAD.U32 R4, RZ, RZ, UR12 ;  /* 0x0000000cff047e24 */ /* 0x000fe2000f8e00ff */
[----:B------:R-:W-:Y:S01]  /*6e10*/  UIMAD UR8, UR18, UR13, UR8 ;  /* 0x0000000d120872a4 */ /* 0x000fe2000f8e0208 */
[----:B------:R-:W-:Y:S01]  /*6e20*/  VIADD R3, R3, -UR6 ;  /* 0x8000000603037c36 */ /* 0x000fe20008000000 */
[----:B------:R0:W-:Y:S01]  /*6e30*/  STL [R1+0x490], R8 ;  /* 0x0004900801007387 */ /* 0x0001e20000100800 */
[----:B------:R-:W-:Y:S01]  /*6e40*/  IMAD.WIDE.U32 R4, R4, UR18, R6 ;  /* 0x0000001204047c25 */ /* 0x000fe2000f8e0006 */
[----:B------:R-:W-:-:S03]  /*6e50*/  UMOV UR6, 0xffffffff ;  /* 0xffffffff00067882 */ /* 0x000fc60000000000 */
[----:B------:R-:W-:Y:S02]  /*6e60*/  VIADD R5, R5, UR8 ;  /* 0x0000000805057c36 */ /* 0x000fe40008000000 */
[----:B0-----:R-:W-:-:S05]  /*6e70*/  IMAD.U32 R8, RZ, RZ, UR17 ;  /* 0x00000011ff087e24 */ /* 0x001fca000f8e00ff */
[----:B------:R0:W-:Y:S01]  /*6e80*/  STL [R1+0x494], R8 ;  /* 0x0004940801007387 */ /* 0x0001e20000100800 */
[----:B------:R-:W-:Y:S05]  /*6e90*/  @P0 BRA `(.L_x_33) ;  /* 0x000002ac000c0947 */ /* 0x000fea0003800000 */
[----:B------:R-:W-:Y:S01]  /*6ea0*/  FSETP.NEU.AND P2, PT, R16, RZ, PT ;  /* 0x000000ff1000720b */ /* 0x000fe20003f4d000 */
[----:B------:R-:W-:Y:S01]  /*6eb0*/  ULDC.64 UR8, c[0x0][0x5c8] ;  /* 0x0001720000087ab9 */ /* 0x000fe20000000a00 */
[----:B------:R-:W-:Y:S01]  /*6ec0*/  ISETP.GT.AND P0, PT, R3, RZ, PT ;  /* 0x000000ff0300720c */ /* 0x000fe20003f04270 */
[----:B------:R-:W-:Y:S01]  /*6ed0*/  UIMAD UR4, UR11, UR8, URZ ;  /* 0x000000080b0472a4 */ /* 0x000fe2000f8e023f */
[----:B------:R-:W-:Y:S01]  /*6ee0*/  IMAD.U32 R14, RZ, RZ, UR9 ;  /* 0x00000009ff0e7e24 */ /* 0x000fe2000f8e00ff */
[----:B------:R-:W-:Y:S01]  /*6ef0*/  BSSY B0, `(.L_x_33) ;  /* 0x0002abd000007945 */ /* 0x000fe20003800000 */
[----:B------:R-:W-:Y:S01]  /*6f00*/  IMAD.WIDE.U32 R4, R17, UR8, R4 ;  /* 0x0000000811047c25 */ /* 0x000fe2000f8e0004 */
[----:B------:R-:W-:-:S03]  /*6f10*/  ISETP.GT.AND P1, PT, R0, RZ, P0 ;  /* 0x000000ff0000720c */ /* 0x000fc60000724270 */
[----:B------:R-:W-:-:S04]  /*6f20*/  IMAD R14, R17, R14, UR4 ;  /* 0x00000004110e7e24 */ /* 0x000fc8000f8e020e */
[----:B------:R-:W-:Y:S01]  /*6f30*/  IMAD.IADD R14, R5, 0x1, R14 ;  /* 0x00000001050e7824 */ /* 0x000fe200078e020e */
[----:B------:R-:W-:Y:S06]  /*6f40*/  @!P2 BRA `(.L_x_34) ;  /* 0x0000021400aca947 */ /* 0x000fec0003800000 */
[----:B------:R-:W0:Y:S01]  /*6f50*/  LDC.64 R10, c[0x0][0x5b8] ;  /* 0x00016e00ff0a7b82 */ /* 0x000e220000000a00 */
[----:B------:R-:W2:Y:S01]  /*6f60*/  LDL.LU R20, [R1+0x420] ;  /* 0x0004200001147983 */ /* 0x000ea20000300800 */
[----:B------:R-:W-:-:S06]  /*6f70*/  R2UR UR7, R15 ;  /* 0x000000000f0772ca */ /* 0x000fcc00000e0000 */
[----:B------:R-:W1:Y:S01]  /*6f80*/  LDC.64 R22, c[0x0][0x5b0] ;  /* 0x00016c00ff167b82 */ /* 0x000e620000000a00 */
[----:B0-----:R-:W-:Y:S01]  /*6f90*/  IMAD.MOV.U32 R8, RZ, RZ, R11 ;  /* 0x000000ffff087224 */ /* 0x001fe200078e000b */
[----:B------:R0:W-:Y:S01]  /*6fa0*/  STL [R1+0x450], R10 ;  /* 0x0004500a01007387 */ /* 0x0001e20000100800 */
[----:B------:R-:W-:-:S04]  /*6fb0*/  IMAD.MOV.U32 R235, RZ, RZ, R10 ;  /* 0x000000ffffeb7224 */ /* 0x000fc800078e000a */
[C---:B------:R-:W-:Y:S01]  /*6fc0*/  IMAD R5, R235.reuse, UR16, RZ ;  /* 0x00000010eb057c24 */ /* 0x040fe2000f8e02ff */
[----:B-1----:R-:W-:Y:S01]  /*6fd0*/  R2UR UR4, R22 ;  /* 0x00000000160472ca */ /* 0x002fe200000e0000 */
[----:B------:R-:W-:Y:S01]  /*6fe0*/  IMAD.WIDE.U32 R232, R235, UR7, R6 ;  /* 0x00000007ebe87c25 */ /* 0x000fe2000f8e0006 */
[----:B0-----:R-:W0:Y:S03]  /*6ff0*/  LDC.64 R10, c[0x0][0x5a8] ;  /* 0x00016a00ff0a7b82 */ /* 0x001e260000000a00 */
[----:B------:R-:W-:Y:S02]  /*7000*/  IMAD R234, R8, UR7, R5 ;  /* 0x0000000708ea7c24 */ /* 0x000fe4000f8e0205 */
[----:B------:R-:W-:Y:S02]  /*7010*/  IMAD.MOV.U32 R236, RZ, RZ, R232 ;  /* 0x000000ffffec7224 */ /* 0x000fe400078e00e8 */
[----:B------:R-:W-:Y:S01]  /*7020*/  IMAD.IADD R237, R233, 0x1, R234 ;  /* 0x00000001e9ed7824 */ /* 0x000fe200078e02ea */
[----:B------:R1:W-:Y:S03]  /*7030*/  STL [R1+0x46c], R234 ;  /* 0x00046cea01007387 */ /* 0x0003e60000100800 */
[----:B------:R-:W-:Y:S01]  /*7040*/  UIMAD UR4, UR11, UR4, URZ ;  /* 0x000000040b0472a4 */ /* 0x000fe2000f8e023f */
[C---:B------:R-:W-:Y:S01]  /*7050*/  IMAD.WIDE.U32 R8, R17.reuse, R22, R236 ;  /* 0x0000001611087225 */ /* 0x040fe200078e00ec */
[----:B------:R1:W-:Y:S04]  /*7060*/  STL.64 [R1+0x448], R232 ;  /* 0x000448e801007387 */ /* 0x0003e80000100a00 */
[----:B------:R-:W-:Y:S01]  /*7070*/  IMAD R19, R17, R23, UR4 ;  /* 0x0000000411137e24 */ /* 0x000fe2000f8e0217 */
[----:B------:R-:W-:-:S03]  /*7080*/  ULDC.64 UR4, c[0x0][0x5c0] ;  /* 0x0001700000047ab9 */ /* 0x000fc60000000a00 */
[----:B------:R-:W-:Y:S01]  /*7090*/  IMAD.IADD R5, R9, 0x1, R19 ;  /* 0x0000000109057824 */ /* 0x000fe200078e0213 */
[----:B------:R1:W-:Y:S01]  /*70a0*/  STL [R1+0x470], R19 ;  /* 0x0004701301007387 */ /* 0x0003e20000100800 */
[----:B0-----:R-:W-:-:S04]  /*70b0*/  LEA R12, P2, R8, R10, 0x1 ;  /* 0x0000000a080c7211 */ /* 0x001fc800078408ff */
[----:B------:R-:W-:-:S05]  /*70c0*/  LEA.HI.X R13, R8, R11, R5, 0x1, P2 ;  /* 0x0000000b080d7211 */ /* 0x000fca00010f0c05 */
[----:B------:R-:W3:Y:S01]  /*70d0*/  @P1 LDG.E.LTC128B.U16 R18, desc[UR60][R12.64] ;  /* 0x0000003c0c121981 */ /* 0x000ee2000c1e1520 */
[C---:B------:R-:W-:Y:S01]  /*70e0*/  LEA R8, P2, R4.reuse, UR4, 0x1 ;  /* 0x0000000404087c11 */ /* 0x040fe2000f8408ff */
[----:B------:R-:W-:Y:S01]  /*70f0*/  BSSY B1, `(.L_x_35) ;  /* 0x0000012000017945 */ /* 0x000fe20003800000 */
[----:B------:R-:W-:Y:S02]  /*7100*/  ISETP.GT.AND P3, PT, R3, 0x1, PT ;  /* 0x000000010300780c */ /* 0x000fe40003f64270 */
[----:B------:R-:W-:Y:S01]  /*7110*/  LEA.HI.X R9, R4, UR5, R14, 0x1, P2 ;  /* 0x0000000504097c11 */ /* 0x000fe200090f0c0e */
[----:B------:R-:W-:-:S04]  /*7120*/  IMAD.WIDE.U32 R4, R17, R22, R6 ;  /* 0x0000001611047225 */ /* 0x000fc800078e0006 */
[----:B------:R-:W-:Y:S02]  /*7130*/  IMAD.IADD R5, R19, 0x1, R5 ;  /* 0x0000000113057824 */ /* 0x000fe400078e0205 */
[----:B------:R-:W-:-:S04]  /*7140*/  IMAD.WIDE.U32 R4, R235, UR7, R4 ;  /* 0x00000007eb047c25 */ /* 0x000fc8000f8e0004 */
[----:B------:R-:W-:Y:S02]  /*7150*/  IMAD.IADD R5, R234, 0x1, R5 ;  /* 0x00000001ea057824 */ /* 0x000fe400078e0205 */
[----:B---3--:R-:W-:-:S05]  /*7160*/  HADD2.F32 R12, -RZ, R18.H0_H0 ;  /* 0x20000012ff0c7230 */ /* 0x008fca0000004100 */
[----:B------:R-:W-:-:S04]  /*7170*/  FMUL R12, R12, R16 ;  /* 0x000000100c0c7220 */ /* 0x000fc80000400000 */
[----:B--2---:R-:W-:Y:S01]  /*7180*/  FFMA R12, R20, R2, R12 ;  /* 0x00000002140c7223 */ /* 0x004fe2000000000c */
[----:B------:R-:W-:-:S04]  /*7190*/  LEA R20, P2, R4, R10, 0x1 ;  /* 0x0000000a04147211 */ /* 0x000fc800078408ff */
[----:B------:R-:W-:Y:S02]  /*71a0*/  LEA.HI.X R21, R4, R11, R5, 0x1, P2 ;  /* 0x0000000b04157211 */ /* 0x000fe400010f0c05 */
[----:B------:R-:W-:Y:S02]  /*71b0*/  F2FP.F16.F32.PACK_AB R4, RZ, R12 ;  /* 0x0000000cff04723e */ /* 0x000fe400000000ff */
[----:B------:R-:W-:Y:S01]  /*71c0*/  ISETP.GT.AND P2, PT, R0, RZ, P3 ;  /* 0x000000ff0000720c */ /* 0x000fe20001f44270 */
[----:B------:R1:W-:Y:S04]  /*71d0*/  STL.64 [R1+0x440], R20 ;  /* 0x0004401401007387 */ /* 0x0003e80000100a00 */
[----:B------:R1:W-:Y:S08]  /*71e0*/  @P1 STG.E.U16 desc[UR60][R8.64], R4 ;  /* 0x0000000408001986 */ /* 0x0003f0000c10153c */
[----:B------:R-:W-:Y:S05]  /*71f0*/  @!P2 BRA `(.L_x_36) ;  /* 0x000000000004a947 */ /* 0x000fea0003800000 */
[----:B------:R0:W5:Y:S02]  /*7200*/  LDG.E.LTC128B.U16 R18, desc[UR60][R20.64+0x2] ;  /* 0x0000023c14127981 */ /* 0x000164000c1e1520 */
.L_x_36:
[----:B------:R-:W-:Y:S05]  /*7210*/  BSYNC B1 ;  /* 0x0000000000017941 */ /* 0x000fea0003800000 */
.L_x_35:
[----:B------:R-:W0:Y:S01]  /*7220*/  LDL.LU R5, [R1+0x424] ;  /* 0x0004240001057983 */ /* 0x000e220000300800 */
[----:B-1---5:R-:W-:Y:S01]  /*7230*/  HADD2.F32 R4, -RZ, R18.H0_H0 ;  /* 0x20000012ff047230 */ /* 0x022fe20000004100 */
[----:B------:R-:W-:Y:S02]  /*7240*/  R2UR UR4, R15 ;  /* 0x000000000f0472ca */ /* 0x000fe400000e0000 */
[----:B------:R-:W-:Y:S02]  /*7250*/  ISETP.GT.AND P1, PT, R0, 0x8, P0 ;  /* 0x000000080000780c */ /* 0x000fe40000724270 */
[----:B------:R-:W-:-:S04]  /*7260*/  FMUL R4, R4, R16 ;  /* 0x0000001004047220 */ /* 0x000fc80000400000 */
[----:B0-----:R-:W-:Y:S01]  /*7270*/  FFMA R20, R5, R2, R4 ;  /* 0x0000000205147223 */ /* 0x001fe20000000004 */
[C---:B------:R-:W-:Y:S01]  /*7280*/  SHF.L.U64.HI R5, R22.reuse, 0x3, R23 ;  /* 0x0000000316057819 */ /* 0x040fe20000010217 */
[----:B------:R-:W-:-:S03]  /*7290*/  IMAD.SHL.U32 R4, R22, 0x8, RZ ;  /* 0x0000000816047824 */ /* 0x000fc600078e00ff */
[----:B------:R-:W-:Y:S01]  /*72a0*/  F2FP.F16.F32.PACK_AB R20, RZ, R20 ;  /* 0x00000014ff14723e */ /* 0x000fe200000000ff */
[----:B------:R-:W-:-:S04]  /*72b0*/  IMAD.WIDE.U32 R14, R17, R22, R4 ;  /* 0x00000016110e7225 */ /* 0x000fc800078e0004 */
[----:B------:R-:W-:Y:S01]  /*72c0*/  IMAD.IADD R19, R19, 0x1, R15 ;  /* 0x0000000113137824 */ /* 0x000fe200078e020f */
[----:B------:R-:W-:-:S05]  /*72d0*/  IADD3 R13, P4, R232, R14, RZ ;  /* 0x0000000ee80d7210 */ /* 0x000fca0007f9e0ff */
[----:B------:R-:W-:Y:S01]  /*72e0*/  IMAD.X R21, R19, 0x1, R237, P4 ;  /* 0x0000000113157824 */ /* 0x000fe200020e06ed */
[----:B------:R-:W-:-:S04]  /*72f0*/  LEA R12, P4, R13, R10, 0x1 ;  /* 0x0000000a0d0c7211 */ /* 0x000fc800078808ff */
[----:B------:R-:W-:Y:S01]  /*7300*/  LEA.HI.X R13, R13, R11, R21, 0x1, P4 ;  /* 0x0000000b0d0d7211 */ /* 0x000fe200020f0c15 */
[----:B------:R0:W-:Y:S04]  /*7310*/  @P2 STG.E.U16 desc[UR60][R8.64+0x2], R20 ;  /* 0x0000021408002986 */ /* 0x0001e8000c10153c */
[----:B------:R1:W2:Y:S04]  /*7320*/  @P1 LDG.E.LTC128B.U16 R18, desc[UR60][R12.64] ;  /* 0x0000003c0c121981 */ /* 0x0002a8000c1e1520 */
[----:B------:R-:W3:Y:S01]  /*7330*/  LDL.LU R21, [R1+0x428] ;  /* 0x0004280001157983 */ /* 0x000ee20000300800 */
[----:B-1----:R-:W-:-:S05]  /*7340*/  IADD3 R12, P2, R6, R14, RZ ;  /* 0x0000000e060c7210 */ /* 0x002fca0007f5e0ff */
[----:B------:R-:W-:Y:S02]  /*7350*/  IMAD.X R13, R7, 0x1, R19, P2 ;  /* 0x00000001070d7824 */ /* 0x000fe400010e0613 */
[----:B------:R-:W-:-:S04]  /*7360*/  IMAD.WIDE.U32 R12, R235, UR4, R12 ;  /* 0x00000004eb0c7c25 */ /* 0x000fc8000f8e000c */
[----:B------:R-:W-:Y:S01]  /*7370*/  IMAD.IADD R13, R234, 0x1, R13 ;  /* 0x00000001ea0d7824 */ /* 0x000fe200078e020d */
[----:B------:R-:W-:-:S04]  /*7380*/  LEA R232, P2, R12, R10, 0x1 ;  /* 0x0000000a0ce87211 */ /* 0x000fc800078408ff */
[----:B------:R-:W-:Y:S01]  /*7390*/  LEA.HI.X R233, R12, R11, R13, 0x1, P2 ;  /* 0x0000000b0ce97211 */ /* 0x000fe200010f0c0d */
[----:B0-----:R-:W-:-:S04]  /*73a0*/  IMAD.U32 R20, RZ, RZ, UR9 ;  /* 0x00000009ff147e24 */ /* 0x001fc8000f8e00ff */
[----:B------:R-:W-:Y:S01]  /*73b0*/  STL.64 [R1+0x420], R232 ;  /* 0x000420e801007387 */ /* 0x000fe20000100a00 */
[----:B------:R-:W-:Y:S01]  /*73c0*/  ISETP.GT.AND P5, PT, R0, 0x8, P3 ;  /* 0x000000080000780c */ /* 0x000fe20001fa4270 */
[----:B------:R-:W-:Y:S01]  /*73d0*/  BSSY B1, `(.L_x_37) ;  /* 0x0000011000017945 */ /* 0x000fe20003800000 */
[----:B--2---:R-:W-:-:S05]  /*73e0*/  HADD2.F32 R12, -RZ, R18.H0_H0 ;  /* 0x20000012ff0c7230 */ /* 0x004fca0000004100 */
[----:B------:R-:W-:-:S04]  /*73f0*/  FMUL R12, R12, R16 ;  /* 0x000000100c0c7220 */ /* 0x000fc80000400000 */
[----:B---3--:R-:W-:Y:S01]  /*7400*/  FFMA R13, R21, R2, R12 ;  /* 0x00000002150d7223 */ /* 0x008fe2000000000c */
[----:B------:R-:W-:Y:S02]  /*7410*/  IMAD.U32 R12, RZ, RZ, UR8 ;  /* 0x00000008ff0c7e24 */ /* 0x000fe4000f8e00ff */
[----:B------:R-:W-:Y:S02]  /*7420*/  IMAD.U32 R21, RZ, RZ, UR8 ;  /* 0x00000008ff157e24 */ /* 0x000fe4000f8e00ff */
[----:B------:R-:W-:Y:S01]  /*7430*/  IMAD.SHL.U32 R12, R12, 0x10, RZ ;  /* 0x000000100c0c7824 */ /* 0x000fe200078e00ff */
[----:B------:R-:W-:Y:S02]  /*7440*/  F2FP.F16.F32.PACK_AB R13, RZ, R13 ;  /* 0x0000000dff0d723e */ /* 0x000fe400000000ff */
[--C-:B------:R-:W-:Y:S02]  /*7450*/  SHF.L.U64.HI R21, R21, 0x4, R20.reuse ;  /* 0x0000000415157819 */ /* 0x100fe40000010214 */
[----:B------:R0:W-:Y:S01]  /*7460*/  STL [R1+0x468], R12 ;  /* 0x0004680c01007387 */ /* 0x0001e20000100800 */
[----:B------:R-:W-:-:S02]  /*7470*/  PRMT R20, R13, 0x7610, R20 ;  /* 0x000076100d147816 */ /* 0x000fc40000000014 */
[----:B0-----:R-:W-:-:S05]  /*7480*/  IADD3 R12, P2, R12, R8, RZ ;  /* 0x000000080c0c7210 */ /* 0x001fca0007f5e0ff */
[----:B------:R-:W-:Y:S01]  /*7490*/  IMAD.X R13, R21, 0x1, R9, P2 ;  /* 0x00000001150d7824 */ /* 0x000fe200010e0609 */
[----:B------:R0:W-:Y:S04]  /*74a0*/  STL [R1+0x454], R21 ;  /* 0x0004541501007387 */ /* 0x0001e80000100800 */
[----:B------:R0:W-:Y:S01]  /*74b0*/  @P1 STG.E.U16 desc[UR60][R12.64], R20 ;  /* 0x000000140c001986 */ /* 0x0001e2000c10153c */
[----:B------:R-:W-:Y:S05]  /*74c0*/  @!P5 BRA `(.L_x_38) ;  /* 0x000000000004d947 */ /* 0x000fea0003800000 */
[----:B------:R1:W5:Y:S02]  /*74d0*/  LDG.E.LTC128B.U16 R18, desc[UR60][R232.64+0x2] ;  /* 0x0000023ce8127981 */ /* 0x000364000c1e1520 */
.L_x_38:
[----:B------:R-:W-:Y:S05]  /*74e0*/  BSYNC B1 ;  /* 0x0000000000017941 */ /* 0x000fea0003800000 */
.L_x_37:
[----:B0-----:R-:W2:Y:S01]  /*74f0*/  LDL.LU R21, [R1+0x42c] ;  /* 0x00042c0001157983 */ /* 0x001ea20000300800 */
[----:B-----5:R-:W-:Y:S01]  /*7500*/  HADD2.F32 R20, -RZ, R18.H0_H0 ;  /* 0x20000012ff147230 */ /* 0x020fe20000004100 */
[----:B------:R-:W-:Y:S02]  /*7510*/  ISETP.GT.AND P2, PT, R3, 0x8, PT ;  /* 0x000000080300780c */ /* 0x000fe40003f44270 */
[----:B------:R0:W-:Y:S02]  /*7520*/  STL.64 [R1+0x4a0], R4 ;  /* 0x0004a00401007387 */ /* 0x0001e40000100a00 */
[----:B------:R-:W-:Y:S01]  /*7530*/  FMUL R20, R20, R16 ;  /* 0x0000001014147220 */ /* 0x000fe20000400000 */
[----:B------:R-:W-:Y:S01]  /*7540*/  ISETP.GT.AND P4, PT, R0, RZ, P2 ;  /* 0x000000ff0000720c */ /* 0x000fe20001784270 */
[----:B0-----:R-:W-:Y:S02]  /*7550*/  IMAD.MOV.U32 R4, RZ, RZ, R12 ;  /* 0x000000ffff047224 */ /* 0x001fe400078e000c */
[----:B------:R-:W-:-:S05]  /*7560*/  IMAD.MOV.U32 R5, RZ, RZ, R13 ;  /* 0x000000ffff057224 */ /* 0x000fca00078e000d */
[----:B------:R-:W-:Y:S01]  /*7570*/  STL.64 [R1+0x428], R4 ;  /* 0x0004280401007387 */ /* 0x000fe20000100a00 */
[----:B--2---:R-:W-:-:S05]  /*7580*/  FFMA R20, R21, R2, R20 ;  /* 0x0000000215147223 */ /* 0x004fca0000000014 */
[----:B------:R-:W-:-:S05]  /*7590*/  F2FP.F16.F32.PACK_AB R20, RZ, R20 ;  /* 0x00000014ff14723e */ /* 0x000fca00000000ff */
[----:B------:R0:W-:Y:S04]  /*75a0*/  @P5 STG.E.U16 desc[UR60][R4.64+0x2], R20 ;  /* 0x0000021404005986 */ /* 0x0001e8000c10153c */
[----:B0-----:R0:W5:Y:S01]  /*75b0*/  LDL.LU.64 R4, [R1+0x4a0] ;  /* 0x0004a00001047983 */ /* 0x0011620000300a00 */
[----:B------:R-:W-:Y:S04]  /*75c0*/  BSSY B1, `(.L_x_39) ;  /* 0x0000004000017945 */ /* 0x000fe80003800000 */
[----:B------:R-:W-:Y:S05]  /*75d0*/  @!P4 BRA `(.L_x_40) ;  /* 0x000000000008c947 */ /* 0x000fea0003800000 */
[----:B------:R-:W2:Y:S04]  /*75e0*/  LDL.64 R20, [R1+0x440] ;  /* 0x0004400001147983 */ /* 0x000ea80000100a00 */
[----:B--2---:R2:W5:Y:S02]  /*75f0*/  LDG.E.LTC128B.U16 R18, desc[UR60][R20.64+0x10] ;  /* 0x0000103c14127981 */ /* 0x004564000c1e1520 */
.L_x_40:
[----:B------:R-:W-:Y:S05]  /*7600*/  BSYNC B1 ;  /* 0x0000000000017941 */ /* 0x000fea0003800000 */
.L_x_39:
[----:B--2---:R-:W2:Y:S01]  /*7610*/  LDL.LU R21, [R1+0x430] ;  /* 0x0004300001157983 */ /* 0x004ea20000300800 */
[----:B-----5:R-:W-:Y:S01]  /*7620*/  HADD2.F32 R20, -RZ, R18.H0_H0 ;  /* 0x20000012ff147230 */ /* 0x020fe20000004100 */
[----:B------:R-:W-:Y:S01]  /*7630*/  ISETP.GT.AND P1, PT, R3, 0x9, PT ;  /* 0x000000090300780c */ /* 0x000fe20003f24270 */
[----:B------:R-:W-:Y:S03]  /*7640*/  BSSY B1, `(.L_x_41) ;  /* 0x0000009000017945 */ /* 0x000fe60003800000 */
[----:B------:R-:W-:Y:S01]  /*7650*/  FMUL R20, R20, R16 ;  /* 0x0000001014147220 */ /* 0x000fe20000400000 */
[----:B------:R-:W-:-:S03]  /*7660*/  ISETP.GT.AND P5, PT, R0, RZ, P1 ;  /* 0x000000ff0000720c */ /* 0x000fc60000fa4270 */
[----:B--2---:R-:W-:-:S05]  /*7670*/  FFMA R20, R21, R2, R20 ;  /* 0x0000000215147223 */ /* 0x004fca0000000014 */
[----:B------:R-:W-:-:S05]  /*7680*/  F2FP.F16.F32.PACK_AB R20, RZ, R20 ;  /* 0x00000014ff14723e */ /* 0x000fca00000000ff */
[----:B------:R2:W-:Y:S01]  /*7690*/  @P4 STG.E.U16 desc[UR60][R8.64+0x10], R20 ;  /* 0x0000101408004986 */ /* 0x0005e2000c10153c */
[----:B------:R-:W-:Y:S05]  /*76a0*/  @!P5 BRA `(.L_x_42) ;  /* 0x000000000008d947 */ /* 0x000fea0003800000 */
[----:B--2---:R-:W2:Y:S04]  /*76b0*/  LDL.64 R20, [R1+0x440] ;  /* 0x0004400001147983 */ /* 0x004ea80000100a00 */
[----:B--2---:R3:W5:Y:S02]  /*76c0*/  LDG.E.LTC128B.U16 R18, desc[UR60][R20.64+0x12] ;  /* 0x0000123c14127981 */ /* 0x004764000c1e1520 */
.L_x_42:
[----:B------:R-:W-:Y:S05]  /*76d0*/  BSYNC B1 ;  /* 0x0000000000017941 */ /* 0x000fea0003800000 */
.L_x_41:
[----:B---3--:R-:W3:Y:S01]  /*76e0*/  LDL.LU R21, [R1+0x434] ;  /* 0x0004340001157983 */ /* 0x008ee20000300800 */
[----:B--2--5:R-:W-:Y:S01]  /*76f0*/  HADD2.F32 R20, -RZ, R18.H0_H0 ;  /* 0x20000012ff147230 */ /* 0x024fe20000004100 */
[----:B------:R-:W-:Y:S01]  /*7700*/  ISETP.GT.AND P4, PT, R0, 0x8, P2 ;  /* 0x000000080000780c */ /* 0x000fe20001784270 */
[----:B------:R-:W-:Y:S03]  /*7710*/  BSSY B1, `(.L_x_43) ;  /* 0x0000007000017945 */ /* 0x000fe60003800000 */
[----:B------:R-:W-:-:S04]  /*7720*/  FMUL R20, R20, R16 ;  /* 0x0000001014147220 */ /* 0x000fc80000400000 */
[----:B---3--:R-:W-:-:S05]  /*7730*/  FFMA R20, R21, R2, R20 ;  /* 0x0000000215147223 */ /* 0x008fca0000000014 */
[----:B------:R-:W-:-:S05]  /*7740*/  F2FP.F16.F32.PACK_AB R20, RZ, R20 ;  /* 0x00000014ff14723e */ /* 0x000fca00000000ff */
[----:B------:R2:W-:Y:S01]  /*7750*/  @P5 STG.E.U16 desc[UR60][R8.64+0x12], R20 ;  /* 0x0000121408005986 */ /* 0x0005e2000c10153c */
[----:B------:R-:W-:Y:S05]  /*7760*/  @!P4 BRA `(.L_x_44) ;  /* 0x000000000004c947 */ /* 0x000fea0003800000 */
[----:B------:R3:W5:Y:S02]  /*7770*/  LDG.E.LTC128B.U16 R18, desc[UR60][R232.64+0x10] ;  /* 0x0000103ce8127981 */ /* 0x000764000c1e1520 */
.L_x_44:
[----:B------:R-:W-:Y:S05]  /*7780*/  BSYNC B1 ;  /* 0x0000000000017941 */ /* 0x000fea0003800000 */
.L_x_43:
[----:B------:R-:W4:Y:S01]  /*7790*/  LDL.LU R21, [R1+0x438] ;  /* 0x0004380001157983 */ /* 0x000f220000300800 */
[----:B--2--5:R-:W-:Y:S01]  /*77a0*/  HADD2.F32 R20, -RZ, R18.H0_H0 ;  /* 0x20000012ff147230 */ /* 0x024fe20000004100 */
[----:B------:R-:W-:Y:S01]  /*77b0*/  ISETP.GT.AND P5, PT, R0, 0x8, P1 ;  /* 0x000000080000780c */ /* 0x000fe20000fa4270 */
[----:B------:R-:W-:Y:S03]  /*77c0*/  BSSY B1, `(.L_x_45) ;  /* 0x0000007000017945 */ /* 0x000fe60003800000 */
[----:B------:R-:W-:-:S04]  /*77d0*/  FMUL R20, R20, R16 ;  /* 0x0000001014147220 */ /* 0x000fc80000400000 */
[----:B----4-:R-:W-:-:S05]  /*77e0*/  FFMA R20, R21, R2, R20 ;  /* 0x0000000215147223 */ /* 0x010fca0000000014 */
[----:B------:R-:W-:-:S05]  /*77f0*/  F2FP.F16.F32.PACK_AB R20, RZ, R20 ;  /* 0x00000014ff14723e */ /* 0x000fca00000000ff */
[----:B------:R2:W-:Y:S01]  /*7800*/  @P4 STG.E.U16 desc[UR60][R12.64+0x10], R20 ;  /* 0x000010140c004986 */ /* 0x0005e2000c10153c */
[----:B------:R-:W-:Y:S05]  /*7810*/  @!P5 BRA `(.L_x_46) ;  /* 0x000000000004d947 */ /* 0x000fea0003800000 */
[----:B------:R4:W5:Y:S02]  /*7820*/  LDG.E.LTC128B.U16 R18, desc[UR60][R232.64+0x12] ;  /* 0x0000123ce8127981 */ /* 0x000964000c1e1520 */
.L_x_46:
[----:B------:R-:W-:Y:S05]  /*7830*/  BSYNC B1 ;  /* 0x0000000000017941 */ /* 0x000fea0003800000 */
.L_x_45:
[----:B--2---:R-:W2:Y:S04]  /*7840*/  LDL R20, [R1+0x464] ;  /* 0x0004640001147983 */ /* 0x004ea80000100800 */
[----:B-1-34-:R-:W3:Y:S01]  /*7850*/  LDL.LU R233, [R1+0x43c] ;  /* 0x00043c0001e97983 */ /* 0x01aee20000300800 */
[----:B------:R-:W-:-:S03]  /*7860*/  IMAD.MOV.U32 R15, RZ, RZ, R19 ;  /* 0x000000ffff0f7224 */ /* 0x000fc600078e0013 */
[----:B------:R-:W4:Y:S04]  /*7870*/  LDL.LU R21, [R1+0x400] ;  /* 0x0004000001157983 */ /* 0x000f280000300800 */
[----:B------:R1:W-:Y:S04]  /*7880*/  STL [R1+0x4a8], R3 ;  /* 0x0004a80301007387 */ /* 0x0003e80000100800 */
[----:B------:R0:W-:Y:S01]  /*7890*/  STL.64 [R1+0x4a0], R8 ;  /* 0x0004a00801007387 */ /* 0x0001e20000100a00 */
[----:B------:R-:W-:Y:S01]  /*78a0*/  IMAD R23, R23, 0x78, RZ ;  /* 0x0000007817177824 */ /* 0x000fe200078e02ff */
[----:B------:R-:W-:-:S02]  /*78b0*/  ISETP.GT.AND P4, PT, R0, 0x80, P0 ;  /* 0x000000800000780c */ /* 0x000fc40000784270 */
[----:B-----5:R-:W-:Y:S01]  /*78c0*/  PRMT R232, R18, 0x7610, R232 ;  /* 0x0000761012e87816 */ /* 0x020fe200000000e8 */
[----:B-1----:R-:W4:Y:S01]  /*78d0*/  LDL R3, [R1+0x470] ;  /* 0x0004700001037983 */ /* 0x002f220000100800 */
[----:B0-----:R-:W-:-:S03]  /*78e0*/  IMAD.WIDE.U32 R8, R22, 0x78, R14 ;  /* 0x0000007816087825 */ /* 0x001fc600078e000e */
[----:B------:R-:W4:Y:S01]  /*78f0*/  LDL.64 R14, [R1+0x448] ;  /* 0x00044800010e7983 */ /* 0x000f220000100a00 */
[----:B--2---:R-:W-:Y:S01]  /*7900*/  R2UR UR4, R20 ;  /* 0x00000000140472ca */ /* 0x004fe200000e0000 */
[----:B------:R-:W-:-:S05]  /*7910*/  HADD2.F32 R20, -RZ, R18.H0_H0 ;  /* 0x20000012ff147230 */ /* 0x000fca0000004100 */
[----:B------:R-:W-:-:S04]  /*7920*/  FMUL R20, R20, R16 ;  /* 0x0000001014147220 */ /* 0x000fc80000400000 */
[----:B---3--:R-:W-:-:S05]  /*7930*/  FFMA R20, R233, R2, R20 ;  /* 0x00000002e9147223 */ /* 0x008fca0000000014 */
[----:B------:R-:W-:Y:S01]  /*7940*/  F2FP.F16.F32.PACK_AB R20, RZ, R20 ;  /* 0x00000014ff14723e */ /* 0x000fe200000000ff */
[----:B------:R-:W-:-:S04]  /*7950*/  IMAD.IADD R233, R9, 0x1, R23 ;  /* 0x0000000109e97824 */ /* 0x000fc800078e0217 */
[----:B------:R0:W-:Y:S01]  /*7960*/  @P5 STG.E.U16 desc[UR60][R12.64+0x12], R20 ;  /* 0x000012140c005986 */ /* 0x0001e2000c10153c */
[----:B----4-:R-:W-:-:S05]  /*7970*/  IADD3 R15, P5, R14, R8, RZ ;  /* 0x000000080e0f7210 */ /* 0x010fca0007fbe0ff */
[----:B------:R-:W-:Y:S01]  /*7980*/  IMAD.X R19, R233, 0x1, R237, P5 ;  /* 0x00000001e9137824 */ /* 0x000fe200028e06ed */
[----:B------:R-:W-:-:S04]  /*7990*/  LEA R14, P5, R15, R10, 0x1 ;  /* 0x0000000a0f0e7211 */ /* 0x000fc800078a08ff */
[----:B------:R-:W-:-:S05]  /*79a0*/  LEA.HI.X R15, R15, R11, R19, 0x1, P5 ;  /* 0x0000000b0f0f7211 */ /* 0x000fca00028f0c13 */
[----:B------:R-:W2:Y:S01]  /*79b0*/  @P4 LDG.E.LTC128B.U16 R232, desc[UR60][R14.64] ;  /* 0x0000003c0ee84981 */ /* 0x000ea2000c1e1520 */
[----:B0-----:R-:W-:-:S03]  /*79c0*/  IMAD.U32 R20, RZ, RZ, UR8 ;  /* 0x00000008ff147e24 */ /* 0x001fc6000f8e00ff */
[----:B------:R0:W-:Y:S02]  /*79d0*/  STL [R1+0x434], R233 ;  /* 0x000434e901007387 */ /* 0x0001e40000100800 */
[----:B0-----:R-:W-:-:S04]  /*79e0*/  IMAD.U32 R233, RZ, RZ, UR9 ;  /* 0x00000009ffe97e24 */ /* 0x001fc8000f8e00ff */
[----:B------:R-:W-:Y:S01]  /*79f0*/  IMAD R233, R233, 0xf0, RZ ;  /* 0x000000f0e9e97824 */ /* 0x000fe200078e02ff */
[----:B------:R-:W-:Y:S01]  /*7a00*/  BSSY B1, `(.L_x_47) ;  /* 0x000001b000017945 */ /* 0x000fe20003800000 */
[----:B--2---:R-:W-:-:S05]  /*7a10*/  HADD2.F32 R14, -RZ, R232.H0_H0 ;  /* 0x200000e8ff0e7230 */ /* 0x004fca0000004100 */
[----:B------:R-:W-:-:S04]  /*7a20*/  FMUL R14, R14, R16 ;  /* 0x000000100e0e7220 */ /* 0x000fc80000400000 */
[----:B------:R-:W-:Y:S01]  /*7a30*/  FFMA R14, R21, R2, R14 ;  /* 0x00000002150e7223 */ /* 0x000fe2000000000e */
[----:B------:R-:W-:-:S04]  /*7a40*/  IMAD.WIDE.U32 R20, R20, 0xf0, R12 ;  /* 0x000000f014147825 */ /* 0x000fc800078e000c */
[----:B------:R-:W-:Y:S01]  /*7a50*/  F2FP.F16.F32.PACK_AB R12, RZ, R14 ;  /* 0x0000000eff0c723e */ /* 0x000fe200000000ff */
[----:B------:R-:W-:Y:S02]  /*7a60*/  IMAD.IADD R15, R21, 0x1, R233 ;  /* 0x00000001150f7824 */ /* 0x000fe400078e02e9 */
[----:B------:R-:W-:-:S05]  /*7a70*/  @P4 IMAD.MOV.U32 R14, RZ, RZ, R20 ;  /* 0x000000ffff0e4224 */ /* 0x000fca00078e0014 */
[----:B------:R0:W-:Y:S02]  /*7a80*/  @P4 STG.E.U16 desc[UR60][R14.64], R12 ;  /* 0x0000000c0e004986 */ /* 0x0001e4000c10153c */
[----:B0-----:R-:W-:-:S04]  /*7a90*/  IMAD.WIDE.U32 R12, R22, 0x78, R4 ;  /* 0x00000078160c7825 */ /* 0x001fc800078e0004 */
[----:B------:R-:W-:Y:S02]  /*7aa0*/  IMAD.IADD R19, R23, 0x1, R13 ;  /* 0x0000000117137824 */ /* 0x000fe400078e020d */
[----:B------:R-:W-:Y:S01]  /*7ab0*/  IMAD.MOV.U32 R18, RZ, RZ, R12 ;  /* 0x000000ffff127224 */ /* 0x000fe200078e000c */
[----:B------:R0:W-:Y:S03]  /*7ac0*/  STL.64 [R1+0x480], R12 ;  /* 0x0004800c01007387 */ /* 0x0001e60000100a00 */
[----:B0-----:R-:W-:-:S03]  /*7ad0*/  IMAD.WIDE.U32 R12, R17, R22, R18 ;  /* 0x00000016110c7225 */ /* 0x001fc600078e0012 */
[----:B------:R-:W-:-:S04]  /*7ae0*/  IADD3 R12, P4, R6, R12, RZ ;  /* 0x0000000c060c7210 */ /* 0x000fc80007f9e0ff */
[----:B------:R-:W-:Y:S02]  /*7af0*/  IADD3.X R13, R7, R3, R13, P4, !PT ;  /* 0x00000003070d7210 */ /* 0x000fe400027fe40d */
[----:B------:R0:W5:Y:S01]  /*7b00*/  LDL.LU R3, [R1+0x4a8] ;  /* 0x0004a80001037983 */ /* 0x0001620000300800 */
[----:B------:R-:W-:-:S04]  /*7b10*/  IMAD.WIDE.U32 R12, R235, UR4, R12 ;  /* 0x00000004eb0c7c25 */ /* 0x000fc8000f8e000c */
[----:B------:R-:W-:Y:S01]  /*7b20*/  IMAD.IADD R13, R234, 0x1, R13 ;  /* 0x00000001ea0d7824 */ /* 0x000fe200078e020d */
[----:B------:R-:W-:-:S04]  /*7b30*/  LEA R234, P4, R12, R10, 0x1 ;  /* 0x0000000a0cea7211 */ /* 0x000fc800078808ff */
[----:B------:R-:W-:Y:S02]  /*7b40*/  LEA.HI.X R235, R12, R11, R13, 0x1, P4 ;  /* 0x0000000b0ceb7211 */ /* 0x000fe400020f0c0d */
[----:B------:R-:W-:Y:S02]  /*7b50*/  IADD3 R12, P5, R4, R8, RZ ;  /* 0x00000008040c7210 */ /* 0x000fe40007fbe0ff */
[----:B------:R0:W5:Y:S04]  /*7b60*/  LDL.LU.64 R8, [R1+0x4a0] ;  /* 0x0004a00001087983 */ /* 0x0001680000300a00 */
[----:B------:R0:W-:Y:S01]  /*7b70*/  STL [R1+0x400], R12 ;  /* 0x0004000c01007387 */ /* 0x0001e20000100800 */
[----:B------:R-:W-:-:S13]  /*7b80*/  ISETP.GT.AND P4, PT, R0, 0x80, P3 ;  /* 0x000000800000780c */ /* 0x000fda0001f84270 */
[----:B0-----:R-:W-:Y:S05]  /*7b90*/  @!P4 BRA `(.L_x_48) ;  /* 0x000000000004c947 */ /* 0x001fea0003800000 */
[----:B------:R0:W5:Y:S02]  /*7ba0*/  LDG.E.LTC128B.U16 R232, desc[UR60][R234.64+0x2] ;  /* 0x0000023ceae87981 */ /* 0x000164000c1e1520 */
.L_x_48:
[----:B------:R-:W-:Y:S05]  /*7bb0*/  BSYNC B1 ;  /* 0x0000000000017941 */ /* 0x000fea0003800000 */
.L_x_47:
[----:B------:R-:W2:Y:S04]  /*7bc0*/  LDL R13, [R1+0x404] ;  /* 0x00040400010d7983 */ /* 0x000ea80000100800 */
[----:B------:R1:W-:Y:S04]  /*7bd0*/  STL.64 [R1+0x4b8], R14 ;  /* 0x0004b80e01007387 */ /* 0x0003e80000100a00 */
[----:B-1----:R-:W3:Y:S04]  /*7be0*/  LDL.64 R14, [R1+0x400] ;  /* 0x00040000010e7983 */ /* 0x002ee80000100a00 */
[----:B-----5:R1:W-:Y:S04]  /*7bf0*/  STL.64 [R1+0x4b0], R8 ;  /* 0x0004b00801007387 */ /* 0x0203e80000100a00 */
[----:B-1----:R1:W4:Y:S01]  /*7c00*/  LDL.64 R8, [R1+0x400] ;  /* 0x0004000001087983 */ /* 0x0023220000100a00 */
[----:B------:R-:W-:-:S05]  /*7c10*/  HADD2.F32 R12, -RZ, R232.H0_H0 ;  /* 0x200000e8ff0c7230 */ /* 0x000fca0000004100 */
[----:B------:R-:W-:Y:S01]  /*7c20*/  FMUL R12, R12, R16 ;  /* 0x000000100c0c7220 */ /* 0x000fe20000400000 */
[----:B----4-:R-:W4:Y:S04]  /*7c30*/  LDL.LU R9, [R1+0x434] ;  /* 0x0004340001097983 */ /* 0x010f280000300800 */
[----:B------:R2:W-:Y:S04]  /*7c40*/  STL [R1+0x4a8], R3 ;  /* 0x0004a80301007387 */ /* 0x0005e80000100800 */
[----:B------:R0:W-:Y:S01]  /*7c50*/  STL.64 [R1+0x4a0], R6 ;  /* 0x0004a00601007387 */ /* 0x0001e20000100a00 */
[----:B--2---:R-:W-:-:S03]  /*7c60*/  FFMA R3, R13, R2, R12 ;  /* 0x000000020d037223 */ /* 0x004fc6000000000c */
[----:B------:R-:W2:Y:S04]  /*7c70*/  LDL.64 R12, [R1+0x448] ;  /* 0x00044800010c7983 */ /* 0x000ea80000100a00 */
[----:B0-----:R-:W2:Y:S01]  /*7c80*/  LDL.64 R6, [R1+0x428] ;  /* 0x0004280001067983 */ /* 0x001ea20000100a00 */
[----:B---3--:R-:W-:-:S03]  /*7c90*/  IMAD.MOV.U32 R8, RZ, RZ, R14 ;  /* 0x000000ffff087224 */ /* 0x008fc600078e000e */
[----:B------:R1:W5:Y:S01]  /*7ca0*/  LDL.LU.64 R14, [R1+0x4b8] ;  /* 0x0004b800010e7983 */ /* 0x0003620000300a00 */
[----:B------:R-:W-:Y:S01]  /*7cb0*/  BSSY B1, `(.L_x_49) ;  /* 0x0000019000017945 */ /* 0x000fe20003800000 */
[----:B----4-:R-:W-:-:S05]  /*7cc0*/  IMAD.X R9, R9, 0x1, R5, P5 ;  /* 0x0000000109097824 */ /* 0x010fca00028e0605 */
[----:B------:R0:W-:Y:S01]  /*7cd0*/  STL [R1+0x404], R9 ;  /* 0x0004040901007387 */ /* 0x0001e20000100800 */
[----:B--2---:R-:W-:-:S05]  /*7ce0*/  IADD3 R12, P5, R8, R12, RZ ;  /* 0x0000000c080c7210 */ /* 0x004fca0007fbe0ff */
[----:B------:R-:W-:Y:S01]  /*7cf0*/  IMAD.X R13, R9, 0x1, R237, P5 ;  /* 0x00000001090d7824 */ /* 0x000fe200028e06ed */
[----:B------:R-:W-:-:S04]  /*7d00*/  LEA R8, P5, R12, R10, 0x1 ;  /* 0x0000000a0c087211 */ /* 0x000fc800078a08ff */
[----:B0-----:R-:W-:Y:S01]  /*7d10*/  LEA.HI.X R9, R12, R11, R13, 0x1, P5 ;  /* 0x0000000b0c097211 */ /* 0x001fe200028f0c0d */
[----:B------:R-:W-:Y:S01]  /*7d20*/  IMAD.U32 R13, RZ, RZ, UR8 ;  /* 0x00000008ff0d7e24 */ /* 0x000fe2000f8e00ff */
[----:B------:R-:W-:-:S03]  /*7d30*/  F2FP.F16.F32.PACK_AB R12, RZ, R3 ;  /* 0x00000003ff0c723e */ /* 0x000fc600000000ff */
[----:B------:R-:W-:Y:S01]  /*7d40*/  IMAD.WIDE.U32 R6, R13, 0xf0, R6 ;  /* 0x000000f00d067825 */ /* 0x000fe200078e0006 */
[----:B------:R0:W-:Y:S03]  /*7d50*/  STL.64 [R1+0x438], R8 ;  /* 0x0004380801007387 */ /* 0x0001e60000100a00 */
[----:B------:R-:W-:Y:S01]  /*7d60*/  IMAD.IADD R13, R233, 0x1, R7 ;  /* 0x00000001e90d7824 */ /* 0x000fe200078e0207 */
[----:B------:R-:W-:Y:S01]  /*7d70*/  PRMT R233, R12, 0x7610, R233 ;  /* 0x000076100ce97816 */ /* 0x000fe200000000e9 */
[----:B------:R-:W-:Y:S01]  /*7d80*/  IMAD.MOV.U32 R12, RZ, RZ, R6 ;  /* 0x000000ffff0c7224 */ /* 0x000fe200078e0006 */
[----:B0-----:R1:W5:Y:S04]  /*7d90*/  LDL.LU.64 R8, [R1+0x4b0] ;  /* 0x0004b00001087983 */ /* 0x0013680000300a00 */
[----:B------:R1:W5:Y:S04]  /*7da0*/  LDL.LU R3, [R1+0x4a8] ;  /* 0x0004a80001037983 */ /* 0x0003680000300800 */
[----:B------:R0:W-:Y:S04]  /*7db0*/  STL.64 [R1+0x430], R6 ;  /* 0x0004300601007387 */ /* 0x0001e80000100a00 */
[----:B------:R1:W-:Y:S01]  /*7dc0*/  @P4 STG.E.U16 desc[UR60][R12.64+0x2], R233 ;  /* 0x000002e90c004986 */ /* 0x0003e2000c10153c */
[----:B------:R-:W-:-:S03]  /*7dd0*/  ISETP.GT.AND P5, PT, R0, 0x88, P0 ;  /* 0x000000880000780c */ /* 0x000fc600007a4270 */
[----:B0-----:R1:W5:Y:S04]  /*7de0*/  LDL.LU.64 R6, [R1+0x4a0] ;  /* 0x0004a00001067983 */ /* 0x0013680000300a00 */
[----:B------:R1:W-:Y:S06]  /*7df0*/  STL.S16 [R1+0x488], R232 ;  /* 0x000488e801007387 */ /* 0x0003ec0000100600 */
[----:B------:R-:W-:Y:S05]  /*7e00*/  @!P5 BRA `(.L_x_50) ;  /* 0x00000000000cd947 */ /* 0x000fea0003800000 */
[----:B-1----:R-:W2:Y:S04]  /*7e10*/  LDL.LU.64 R232, [R1+0x438] ;  /* 0x0004380001e87983 */ /* 0x002ea80000300a00 */
[----:B--2---:R-:W2:Y:S04]  /*7e20*/  LDG.E.LTC128B.U16 R232, desc[UR60][R232.64] ;  /* 0x0000003ce8e87981 */ /* 0x004ea8000c1e1520 */
[----:B--2---:R0:W-:Y:S02]  /*7e30*/  STL [R1+0x488], R232 ;  /* 0x000488e801007387 */ /* 0x0041e40000100800 */
.L_x_50:
[----:B------:R-:W-:Y:S05]  /*7e40*/  BSYNC B1 ;  /* 0x0000000000017941 */ /* 0x000fea0003800000 */
.L_x_49:
[----:B01----:R-:W2:Y:S04]  /*7e50*/  LDL R232, [R1+0x464] ;  /* 0x0004640001e87983 */ /* 0x003ea80000100800 */
[----:B------:R-:W3:Y:S04]  /*7e60*/  LDL R233, [R1+0x454] ;  /* 0x0004540001e97983 */ /* 0x000ee80000100800 */
[----:B------:R0:W-:Y:S04]  /*7e70*/  STL.64 [R1+0x4b0], R24 ;  /* 0x0004b01801007387 */ /* 0x0001e80000100a00 */
[----:B0-----:R-:W4:Y:S04]  /*7e80*/  LDL.LU R24, [R1+0x408] ;  /* 0x0004080001187983 */ /* 0x001f280000300800 */
[----:B------:R-:W3:Y:S04]  /*7e90*/  LDL R25, [R1+0x468] ;  /* 0x0004680001197983 */ /* 0x000ee80000100800 */
[----:B------:R0:W-:Y:S04]  /*7ea0*/  STL.64 [R1+0x4a8], R12 ;  /* 0x0004a80c01007387 */ /* 0x0001e80000100a00 */
[----:B0-----:R-:W3:Y:S04]  /*7eb0*/  LDL R12, [R1+0x470] ;  /* 0x00047000010c7983 */ /* 0x001ee80000100800 */
[----:B------:R-:W3:Y:S04]  /*7ec0*/  LDL R13, [R1+0x450] ;  /* 0x00045000010d7983 */ /* 0x000ee80000100800 */
[----:B-----5:R0:W-:Y:S04]  /*7ed0*/  STL [R1+0x4a0], R8 ;  /* 0x0004a00801007387 */ /* 0x0201e80000100800 */
[----:B0-----:R-:W4:Y:S04]  /*7ee0*/  LDL.LU R8, [R1+0x488] ;  /* 0x0004880001087983 */ /* 0x001f280000300800 */
[----:B------:R-:W-:Y:S01]  /*7ef0*/  STL [R1+0x49c], R3 ;  /* 0x00049c0301007387 */ /* 0x000fe20000100800 */
[----:B--2---:R-:W-:Y:S01]  /*7f00*/  R2UR UR4, R232 ;  /* 0x00000000e80472ca */ /* 0x004fe200000e0000 */
[----:B----4-:R-:W-:-:S05]  /*7f10*/  HADD2.F32 R232, -RZ, R8.H0_H0 ;  /* 0x20000008ffe87230 */ /* 0x010fca0000004100 */
[----:B------:R-:W-:-:S04]  /*7f20*/  FMUL R232, R232, R16 ;  /* 0x00000010e8e87220 */ /* 0x000fc80000400000 */
[----:B------:R-:W-:Y:S01]  /*7f30*/  FFMA R232, R24, R2, R232 ;  /* 0x0000000218e87223 */ /* 0x000fe200000000e8 */
[----:B---3--:R-:W-:-:S04]  /*7f40*/  IADD3 R24, P4, R25, R20, RZ ;  /* 0x0000001419187210 */ /* 0x008fc80007f9e0ff */
[----:B------:R-:W-:Y:S01]  /*7f50*/  F2FP.F16.F32.PACK_AB R232, RZ, R232 ;  /* 0x000000e8ffe8723e */ /* 0x000fe200000000ff */
[----:B------:R-:W-:-:S05]  /*7f60*/  IMAD.X R25, R15, 0x1, R233, P4 ;  /* 0x000000010f197824 */ /* 0x000fca00020e06e9 */
[----:B------:R-:W-:Y:S04]  /*7f70*/  STL.64 [R1+0x478], R24 ;  /* 0x0004781801007387 */ /* 0x000fe80000100a00 */
[----:B------:R0:W-:Y:S04]  /*7f80*/  @P5 STG.E.U16 desc[UR60][R24.64], R232 ;  /* 0x000000e818005986 */ /* 0x0001e8000c10153c */
[----:B0-----:R0:W5:Y:S04]  /*7f90*/  LDL.LU.64 R24, [R1+0x4b0] ;  /* 0x0004b00001187983 */ /* 0x0011680000300a00 */
[----:B------:R-:W2:Y:S02]  /*7fa0*/  LDL.LU.64 R232, [R1+0x480] ;  /* 0x0004800001e87983 */ /* 0x000ea40000300a00 */
[----:B--2---:R-:W-:-:S05]  /*7fb0*/  IADD3 R232, P4, R4, R232, RZ ;  /* 0x000000e804e87210 */ /* 0x004fca0007f9e0ff */
[----:B------:R-:W-:-:S05]  /*7fc0*/  IMAD.X R233, R19, 0x1, R5, P4 ;  /* 0x0000000113e97824 */ /* 0x000fca00020e0605 */
[----:B------:R1:W-:Y:S02]  /*7fd0*/  STL.64 [R1+0x480], R232 ;  /* 0x000480e801007387 */ /* 0x0003e40000100a00 */
[----:B-1----:R-:W-:-:S03]  /*7fe0*/  IMAD.WIDE.U32 R232, R17, R22, R232 ;  /* 0x0000001611e87225 */ /* 0x002fc600078e00e8 */
[----:B------:R-:W-:-:S04]  /*7ff0*/  IADD3 R232, P4, R6, R232, RZ ;  /* 0x000000e806e87210 */ /* 0x000fc80007f9e0ff */
[----:B------:R-:W-:-:S03]  /*8000*/  IADD3.X R233, R7, R12, R233, P4, !PT ;  /* 0x0000000c07e97210 */ /* 0x000fc600027fe4e9 */
[----:B------:R-:W-:-:S03]  /*8010*/  IMAD.WIDE.U32 R12, R13, UR4, R232 ;  /* 0x000000040d0c7c25 */ /* 0x000fc6000f8e00e8 */
[----:B------:R-:W2:Y:S01]  /*8020*/  LDL R233, [R1+0x46c] ;  /* 0x00046c0001e97983 */ /* 0x000ea20000100800 */
[----:B------:R-:W-:Y:S02]  /*8030*/  PRMT R3, R8, 0x7610, R3 ;  /* 0x0000761008037816 */ /* 0x000fe40000000003 */
[----:B------:R-:W-:Y:S02]  /*8040*/  LEA R232, P4, R12, R10, 0x1 ;  /* 0x0000000a0ce87211 */ /* 0x000fe400078808ff */
[----:B------:R-:W-:Y:S01]  /*8050*/  ISETP.GT.AND P5, PT, R0, 0x88, P3 ;  /* 0x000000880000780c */ /* 0x000fe20001fa4270 */
[----:B--2---:R-:W-:-:S05]  /*8060*/  IMAD.IADD R233, R233, 0x1, R13 ;  /* 0x00000001e9e97824 */ /* 0x004fca00078e020d */
[----:B------:R-:W-:Y:S02]  /*8070*/  LEA.HI.X R233, R12, R11, R233, 0x1, P4 ;  /* 0x0000000b0ce97211 */ /* 0x000fe400020f0ce9 */
[----:B------:R0:W5:Y:S04]  /*8080*/  LDL.LU.64 R12, [R1+0x4a8] ;  /* 0x0004a800010c7983 */ /* 0x0001680000300a00 */
[----:B------:R0:W5:Y:S04]  /*8090*/  LDL.LU R8, [R1+0x4a0] ;  /* 0x0004a00001087983 */ /* 0x0001680000300800 */
[----:B------:R1:W-:Y:S04]  /*80a0*/  STL.S16 [R1+0x408], R3 ;  /* 0x0004080301007387 */ /* 0x0003e80000100600 */
[----:B-1----:R0:W5:Y:S01]  /*80b0*/  LDL.LU R3, [R1+0x49c] ;  /* 0x00049c0001037983 */ /* 0x0021620000300800 */
[----:B------:R-:W-:Y:S04]  /*80c0*/  BSSY B1, `(.L_x_51) ;  /* 0x0000006000017945 */ /* 0x000fe80003800000 */
[----:B------:R-:W-:Y:S05]  /*80d0*/  @!P5 BRA `(.L_x_52) ;  /* 0x000000000010d947 */ /* 0x000fea0003800000 */
[----:B------:R1:W-:Y:S04]  /*80e0*/  STL [R1+0x49c], R0 ;  /* 0x00049c0001007387 */ /* 0x0003e80000100800 */
[----:B-1----:R-:W2:Y:S04]  /*80f0*/  LDG.E.LTC128B.U16 R0, desc[UR60][R232.64+0x2] ;  /* 0x0000023ce8007981 */ /* 0x002ea8000c1e1520 */
[----:B--2---:R1:W-:Y:S04]  /*8100*/  STL [R1+0x408], R0 ;  /* 0x0004080001007387 */ /* 0x0043e80000100800 */
[----:B-1----:R1:W5:Y:S02]  /*8110*/  LDL.LU R0, [R1+0x49c] ;  /* 0x00049c0001007983 */ /* 0x0023640000300800 */
.L_x_52:
[----:B------:R-:W-:Y:S05]  /*8120*/  BSYNC B1 ;  /* 0x0000000000017941 */ /* 0x000fea0003800000 */
.L_x_51:
[----:B------:R2:W-:Y:S04]  /*8130*/  STL.64 [R1+0x4c0], R14 ;  /* 0x0004c00e01007387 */ /* 0x0005e80000100a00 */
[----:B--2---:R-:W2:Y:S04]  /*8140*/  LDL.64 R14, [R1+0x430] ;  /* 0x00043000010e7983 */ /* 0x004ea80000100a00 */
[----:B------:R3:W-:Y:S04]  /*8150*/  STL [R1+0x4b8], R10 ;  /* 0x0004b80a01007387 */ /* 0x0007e80000100800 */
[----:B---3--:R-:W3:Y:S04]  /*8160*/  LDL.LU R10, [R1+0x40c] ;  /* 0x00040c00010a7983 */ /* 0x008ee80000300800 */
[----:B------:R-:W-:Y:S04]  /*8170*/  STL [R1+0x4b4], R9 ;  /* 0x0004b40901007387 */ /* 0x000fe80000100800 */
[----:B-----5:R-:W-:Y:S04]  /*8180*/  STL [R1+0x4b0], R8 ;  /* 0x0004b00801007387 */ /* 0x020fe80000100800 */
[----:B------:R4:W-:Y:S04]  /*8190*/  STL.64 [R1+0x4a8], R6 ;  /* 0x0004a80601007387 */ /* 0x0009e80000100a00 */
[----:B----4-:R-:W2:Y:S04]  /*81a0*/  LDL R7, [R1+0x468] ;  /* 0x0004680001077983 */ /* 0x010ea80000100800 */
[----:B------:R-:W-:Y:S04]  /*81b0*/  STL [R1+0x4a4], R5 ;  /* 0x0004a40501007387 */ /* 0x000fe80000100800 */
[----:B------:R4:W-:Y:S04]  /*81c0*/  STL [R1+0x4a0], R4 ;  /* 0x0004a00401007387 */ /* 0x0009e80000100800 */
[----:B----4-:R-:W4:Y:S04]  /*81d0*/  LDL.LU R4, [R1+0x408] ;  /* 0x0004080001047983 */ /* 0x010f280000300800 */
[----:B------:R0:W-:Y:S01]  /*81e0*/  STL [R1+0x49c], R3 ;  /* 0x00049c0301007387 */ /* 0x0001e20000100800 */
[----:B----4-:R-:W-:-:S05]  /*81f0*/  HADD2.F32 R6, -RZ, R4.H0_H0 ;  /* 0x20000004ff067230 */ /* 0x010fca0000004100 */
[----:B------:R-:W-:-:S04]  /*8200*/  FMUL R6, R6, R16 ;  /* 0x0000001006067220 */ /* 0x000fc80000400000 */
[----:B---3--:R-:W-:Y:S01]  /*8210*/  FFMA R10, R10, R2, R6 ;  /* 0x000000020a0a7223 */ /* 0x008fe20000000006 */
[----:B--2---:R-:W-:Y:S02]  /*8220*/  IADD3 R6, P4, R7, R14, RZ ;  /* 0x0000000e07067210 */ /* 0x004fe40007f9e0ff */
[----:B------:R2:W5:Y:S04]  /*8230*/  LDL.LU.64 R14, [R1+0x4c0] ;  /* 0x0004c000010e7983 */ /* 0x0005680000300a00 */
[----:B------:R-:W3:Y:S01]  /*8240*/  LDL R7, [R1+0x454] ;  /* 0x0004540001077983 */ /* 0x000ee20000100800 */
[----:B------:R-:W-:-:S03]  /*8250*/  F2FP.F16.F32.PACK_AB R9, RZ, R10 ;  /* 0x0000000aff09723e */ /* 0x000fc600000000ff */
[----:B------:R2:W5:Y:S01]  /*8260*/  LDL.LU R10, [R1+0x4b8] ;  /* 0x0004b800010a7983 */ /* 0x0005620000300800 */
[----:B------:R-:W-:Y:S02]  /*8270*/  PRMT R8, R9, 0x7610, R8 ;  /* 0x0000761009087816 */ /* 0x000fe40000000008 */
[----:B0-----:R-:W-:Y:S01]  /*8280*/  PRMT R3, R4, 0x7610, R3 ;  /* 0x0000761004037816 */ /* 0x001fe20000000003 */
[----:B------:R2:W5:Y:S01]  /*8290*/  LDL.LU R9, [R1+0x4b4] ;  /* 0x0004b40001097983 */ /* 0x0005620000300800 */
[----:B------:R-:W-:-:S03]  /*82a0*/  PRMT R5, R8, 0x7610, R5 ;  /* 0x0000761008057816 */ /* 0x000fc60000000005 */
[----:B------:R2:W5:Y:S01]  /*82b0*/  LDL.LU R8, [R1+0x4b0] ;  /* 0x0004b00001087983 */ /* 0x0005620000300800 */
[----:B---3--:R-:W-:Y:S01]  /*82c0*/  IMAD.X R7, R7, 0x1, R13, P4 ;  /* 0x0000000107077824 */ /* 0x008fe200020e060d */
[----:B------:R-:W-:-:S04]  /*82d0*/  ISETP.GT.AND P4, PT, R0, 0x80, P2 ;  /* 0x000000800000780c */ /* 0x000fc80001784270 */
[----:B------:R-:W-:Y:S04]  /*82e0*/  STL.64 [R1+0x438], R6 ;  /* 0x0004380601007387 */ /* 0x000fe80000100a00 */
[----:B------:R0:W-:Y:S04]  /*82f0*/  @P5 STG.E.U16 desc[UR60][R6.64+0x2], R5 ;  /* 0x0000020506005986 */ /* 0x0001e8000c10153c */
[----:B0-----:R2:W5:Y:S04]  /*8300*/  LDL.LU.64 R6, [R1+0x4a8] ;  /* 0x0004a80001067983 */ /* 0x0015680000300a00 */
[----:B------:R2:W5:Y:S04]  /*8310*/  LDL.LU R5, [R1+0x4a4] ;  /* 0x0004a40001057983 */ /* 0x0005680000300800 */
[----:B------:R2:W5:Y:S04]  /*8320*/  LDL.LU R4, [R1+0x4a0] ;  /* 0x0004a00001047983 */ /* 0x0005680000300800 */
[----:B------:R0:W-:Y:S04]  /*8330*/  STL.S16 [R1+0x408], R3 ;  /* 0x0004080301007387 */ /* 0x0001e80000100600 */
[----:B0-----:R2:W5:Y:S01]  /*8340*/  LDL.LU R3, [R1+0x49c] ;  /* 0x00049c0001037983 */ /* 0x0015620000300800 */
[----:B------:R-:W-:Y:S04]  /*8350*/  BSSY B1, `(.L_x_53) ;  /* 0x0000006000017945 */ /* 0x000fe80003800000 */
[----:B------:R-:W-:Y:S05]  /*8360*/  @!P4 BRA `(.L_x_54) ;  /* 0x000000000010c947 */ /* 0x000fea0003800000 */
[----:B------:R0:W-:Y:S04]  /*8370*/  STL [R1+0x49c], R0 ;  /* 0x00049c0001007387 */ /* 0x0001e80000100800 */
[----:B0-----:R-:W3:Y:S04]  /*8380*/  LDG.E.LTC128B.U16 R0, desc[UR60][R234.64+0x10] ;  /* 0x0000103cea007981 */ /* 0x001ee8000c1e1520 */
[----:B---3--:R0:W-:Y:S04]  /*8390*/  STL [R1+0x408], R0 ;  /* 0x0004080001007387 */ /* 0x0081e80000100800 */
[----:B0-----:R0:W5:Y:S02]  /*83a0*/  LDL.LU R0, [R1+0x49c] ;  /* 0x00049c0001007983 */ /* 0x0011640000300800 */
.L_x_54:
[----:B------:R-:W-:Y:S05]  /*83b0*/  BSYNC B1 ;  /* 0x0000000000017941 */ /* 0x000fea0003800000 */
.L_x_53:
[----:B-----5:R-:W3:Y:S04]  /*83c0*/  LDL R14, [R1+0x408] ;  /* 0x00040800010e7983 */ /* 0x020ee80000100800 */
[----:B------:R4:W-:Y:S04]  /*83d0*/  STL [R1+0x49c], R3 ;  /* 0x00049c0301007387 */ /* 0x0009e80000100800 */
[----:B----4-:R-:W4:Y:S01]  /*83e0*/  LDL.LU R3, [R1+0x410] ;  /* 0x0004100001037983 */ /* 0x010f220000300800 */
[----:B---3--:R-:W-:-:S05]  /*83f0*/  HADD2.F32 R14, -RZ, R14.H0_H0 ;  /* 0x2000000eff0e7230 */ /* 0x008fca0000004100 */
[----:B------:R-:W-:-:S04]  /*8400*/  FMUL R14, R14, R16 ;  /* 0x000000100e0e7220 */ /* 0x000fc80000400000 */
[----:B----4-:R-:W-:Y:S02]  /*8410*/  FFMA R14, R3, R2, R14 ;  /* 0x00000002030e7223 */ /* 0x010fe4000000000e */
[----:B------:R3:W5:Y:S01]  /*8420*/  LDL.LU R3, [R1+0x49c] ;  /* 0x00049c0001037983 */ /* 0x0007620000300800 */
[----:B------:R-:W-:Y:S02]  /*8430*/  ISETP.GT.AND P5, PT, R0, 0x80, P1 ;  /* 0x000000800000780c */ /* 0x000fe40000fa4270 */
[----:B------:R-:W-:-:S04]  /*8440*/  F2FP.F16.F32.PACK_AB R14, RZ, R14 ;  /* 0x0000000eff0e723e */ /* 0x000fc800000000ff */
[----:B------:R-:W-:Y:S01]  /*8450*/  PRMT R21, R14, 0x7610, R21 ;  /* 0x000076100e157816 */ /* 0x000fe20000000015 */
[----:B------:R-:W-:Y:S02]  /*8460*/  @P4 IMAD.MOV.U32 R14, RZ, RZ, R20 ;  /* 0x000000ffff0e4224 */ /* 0x000fe400078e0014 */
[----:B------:R-:W4:Y:S01]  /*8470*/  LDL.LU R20, [R1+0x408] ;  /* 0x0004080001147983 */ /* 0x000f220000300800 */
[----:B------:R-:W-:Y:S03]  /*8480*/  BSSY B1, `(.L_x_55) ;  /* 0x0000005000017945 */ /* 0x000fe60003800000 */
[----:B------:R4:W-:Y:S02]  /*8490*/  @P4 STG.E.U16 desc[UR60][R14.64+0x10], R21 ;  /* 0x000010150e004986 */ /* 0x0009e4000c10153c */
[----:B----4-:R-:W-:Y:S01]  /*84a0*/  PRMT R14, R20, 0x7610, R14 ;  /* 0x00007610140e7816 */ /* 0x010fe2000000000e */
[----:B---3--:R-:W-:Y:S06]  /*84b0*/  @!P5 BRA `(.L_x_56) ;  /* 0x000000000004d947 */ /* 0x008fec0003800000 */
[----:B------:R3:W5:Y:S02]  /*84c0*/  LDG.E.LTC128B.U16 R14, desc[UR60][R234.64+0x12] ;  /* 0x0000123cea0e7981 */ /* 0x000764000c1e1520 */
.L_x_56:
[----:B------:R-:W-:Y:S05]  /*84d0*/  BSYNC B1 ;  /* 0x0000000000017941 */ /* 0x000fea0003800000 */
.L_x_55:
[----:B------:R-:W4:Y:S01]  /*84e0*/  LDL.LU R20, [R1+0x414] ;  /* 0x0004140001147983 */ /* 0x000f220000300800 */
[----:B-----5:R-:W-:Y:S01]  /*84f0*/  HADD2.F32 R15, -RZ, R14.H0_H0 ;  /* 0x2000000eff0f7230 */ /* 0x020fe20000004100 */
        /* <DEDUP_REMOVED lines=8> */
.L_x_58:
[----:B------:R-:W-:Y:S05]  /*8580*/  BSYNC B1 ;  /* 0x0000000000017941 */ /* 0x000fea0003800000 */
.L_x_57:
[----:B------:R1:W-:Y:S04]  /*8590*/  STL [R1+0x49c], R3 ;  /* 0x00049c0301007387 */ /* 0x0003e80000100800 */
[----:B-1----:R-:W2:Y:S01]  /*85a0*/  LDL.LU R3, [R1+0x418] ;  /* 0x0004180001037983 */ /* 0x002ea20000300800 */
[----:B----45:R-:W-:-:S03]  /*85b0*/  HADD2.F32 R15, -RZ, R14.H0_H0 ;  /* 0x2000000eff0f7230 */ /* 0x030fc60000004100 */
[----:B------:R-:W4:Y:S02]  /*85c0*/  LDL.LU.64 R20, [R1+0x478] ;  /* 0x0004780001147983 */ /* 0x000f240000300a00 */
[----:B------:R-:W-:Y:S01]  /*85d0*/  FMUL R15, R15, R16 ;  /* 0x000000100f0f7220 */ /* 0x000fe20000400000 */
[----:B------:R-:W-:-:S03]  /*85e0*/  ISETP.GT.AND P5, PT, R0, 0x88, P1 ;  /* 0x000000880000780c */ /* 0x000fc60000fa4270 */
[----:B--2---:R-:W-:Y:S02]  /*85f0*/  FFMA R15, R3, R2, R15 ;  /* 0x00000002030f7223 */ /* 0x004fe4000000000f */
[----:B------:R1:W5:Y:S01]  /*8600*/  LDL.LU R3, [R1+0x49c] ;  /* 0x00049c0001037983 */ /* 0x0003620000300800 */
[----:B------:R-:W-:Y:S02]  /*8610*/  BSSY B1, `(.L_x_59) ;  /* 0x0000006000017945 */ /* 0x000fe40003800000 */
[----:B------:R-:W-:-:S05]  /*8620*/  F2FP.F16.F32.PACK_AB R15, RZ, R15 ;  /* 0x0000000fff0f723e */ /* 0x000fca00000000ff */
[----:B----4-:R2:W-:Y:S02]  /*8630*/  @P4 STG.E.U16 desc[UR60][R20.64+0x10], R15 ;  /* 0x0000100f14004986 */ /* 0x0105e4000c10153c */
[----:B--2---:R-:W-:Y:S01]  /*8640*/  PRMT R20, R14, 0x7610, R20 ;  /* 0x000076100e147816 */ /* 0x004fe20000000014 */
[----:B-1----:R-:W-:Y:S06]  /*8650*/  @!P5 BRA `(.L_x_60) ;  /* 0x000000000004d947 */ /* 0x002fec0003800000 */
[----:B------:R1:W5:Y:S02]  /*8660*/  LDG.E.LTC128B.U16 R20, desc[UR60][R232.64+0x12] ;  /* 0x0000123ce8147981 */ /* 0x000364000c1e1520 */
.L_x_60:
[----:B------:R-:W-:Y:S05]  /*8670*/  BSYNC B1 ;  /* 0x0000000000017941 */ /* 0x000fea0003800000 */
.L_x_59:
[----:B------:R-:W2:Y:S04]  /*8680*/  LDL R14, [R1+0x464] ;  /* 0x00046400010e7983 */ /* 0x000ea80000100800 */
[----:B------:R-:W4:Y:S04]  /*8690*/  LDL.LU R15, [R1+0x41c] ;  /* 0x00041c00010f7983 */ /* 0x000f280000300800 */
[----:B------:R0:W-:Y:S04]  /*86a0*/  STL.64 [R1+0x4b0], R26 ;  /* 0x0004b01a01007387 */ /* 0x0001e80000100a00 */
[----:B0-----:R-:W3:Y:S04]  /*86b0*/  LDL.LU.64 R26, [R1+0x438] ;  /* 0x00043800011a7983 */ /* 0x001ee80000300a00 */
[----:B------:R0:W-:Y:S04]  /*86c0*/  STL.64 [R1+0x4a8], R24 ;  /* 0x0004a81801007387 */ /* 0x0001e80000100a00 */
[----:B0-----:R-:W3:Y:S04]  /*86d0*/  LDL.LU.64 R24, [R1+0x400] ;  /* 0x0004000001187983 */ /* 0x001ee80000300a00 */
[----:B------:R0:W-:Y:S04]  /*86e0*/  STL.64 [R1+0x4a0], R12 ;  /* 0x0004a00c01007387 */ /* 0x0001e80000100a00 */
[----:B0-----:R-:W3:Y:S04]  /*86f0*/  LDL.LU R13, [R1+0x3e0] ;  /* 0x0003e000010d7983 */ /* 0x001ee80000300800 */
[----:B-----5:R0:W-:Y:S04]  /*8700*/  STL [R1+0x49c], R3 ;  /* 0x00049c0301007387 */ /* 0x0201e80000100800 */
[----:B0-----:R-:W3:Y:S01]  /*8710*/  LDL R3, [R1+0x470] ;  /* 0x0004700001037983 */ /* 0x001ee20000100800 */
[----:B--2---:R-:W-:Y:S01]  /*8720*/  R2UR UR5, R14 ;  /* 0x000000000e0572ca */ /* 0x004fe200000e0000 */
[----:B------:R-:W-:-:S05]  /*8730*/  HADD2.F32 R14, -RZ, R20.H0_H0 ;  /* 0x20000014ff0e7230 */ /* 0x000fca0000004100 */
[----:B------:R-:W-:-:S04]  /*8740*/  FMUL R14, R14, R16 ;  /* 0x000000100e0e7220 */ /* 0x000fc80000400000 */
[----:B----4-:R-:W-:-:S05]  /*8750*/  FFMA R14, R15, R2, R14 ;  /* 0x000000020f0e7223 */ /* 0x010fca000000000e */
[----:B------:R-:W-:Y:S01]  /*8760*/  F2FP.F16.F32.PACK_AB R14, RZ, R14 ;  /* 0x0000000eff0e723e */ /* 0x000fe200000000ff */
[----:B---3--:R-:W-:Y:S04]  /*8770*/  STL.64 [R1+0x400], R26 ;  /* 0x0004001a01007387 */ /* 0x008fe80000100a00 */
[----:B------:R0:W-:Y:S04]  /*8780*/  @P5 STG.E.U16 desc[UR60][R26.64+0x12], R14 ;  /* 0x0000120e1a005986 */ /* 0x0001e8000c10153c */
[----:B0-----:R0:W5:Y:S04]  /*8790*/  LDL.LU.64 R26, [R1+0x4b0] ;  /* 0x0004b000011a7983 */ /* 0x0011680000300a00 */
[----:B------:R-:W2:Y:S01]  /*87a0*/  LDL.64 R14, [R1+0x448] ;  /* 0x00044800010e7983 */ /* 0x000ea20000100a00 */
[----:B------:R-:W-:Y:S01]  /*87b0*/  IMAD.WIDE.U32 R24, R22, 0x78, R24 ;  /* 0x0000007816187825 */ /* 0x000fe200078e0018 */
[----:B------:R-:W-:-:S03]  /*87c0*/  ISETP.GT.AND P4, PT, R0, 0x100, P0 ;  /* 0x000001000000780c */ /* 0x000fc60000784270 */
[----:B------:R-:W-:Y:S01]  /*87d0*/  IMAD.IADD R21, R23, 0x1, R25 ;  /* 0x0000000117157824 */ /* 0x000fe200078e0219 */
[----:B------:R3:W-:Y:S01]  /*87e0*/  STL.64 [R1+0x408], R24 ;  /* 0x0004081801007387 */ /* 0x0007e20000100a00 */
[----:B------:R-:W-:Y:S02]  /*87f0*/  PRMT R12, R20, 0x7610, R12 ;  /* 0x00007610140c7816 */ /* 0x000fe4000000000c */
[----:B--2---:R-:W-:Y:S02]  /*8800*/  IADD3 R15, P5, R14, R24, RZ ;  /* 0x000000180e0f7210 */ /* 0x004fe40007fbe0ff */
[----:B---3--:R0:W5:Y:S04]  /*8810*/  LDL.LU.64 R24, [R1+0x4a8] ;  /* 0x0004a80001187983 */ /* 0x0081680000300a00 */
[----:B------:R2:W-:Y:S02]  /*8820*/  STL [R1+0x414], R21 ;  /* 0x0004141501007387 */ /* 0x0005e40000100800 */
[----:B--2---:R-:W-:Y:S01]  /*8830*/  IMAD.X R21, R21, 0x1, R237, P5 ;  /* 0x0000000115157824 */ /* 0x004fe200028e06ed */
[----:B------:R-:W-:-:S04]  /*8840*/  LEA R14, P5, R15, R10, 0x1 ;  /* 0x0000000a0f0e7211 */ /* 0x000fc800078a08ff */
[----:B------:R-:W-:Y:S01]  /*8850*/  LEA.HI.X R15, R15, R11, R21, 0x1, P5 ;  /* 0x0000000b0f0f7211 */ /* 0x000fe200028f0c15 */
[----:B------:R-:W-:Y:S01]  /*8860*/  USHF.L.U64.HI UR4, UR8, 0x9, UR9 ;  /* 0x0000000908047899 */ /* 0x000fe20008010209 */
[----:B------:R-:W2:Y:S04]  /*8870*/  LDL R21, [R1+0x46c] ;  /* 0x00046c0001157983 */ /* 0x000ea80000100800 */
[----:B------:R-:W3:Y:S01]  /*8880*/  @P4 LDG.E.LTC128B.U16 R12, desc[UR60][R14.64] ;  /* 0x0000003c0e0c4981 */ /* 0x000ee2000c1e1520 */
[----:B------:R-:W-:-:S04]  /*8890*/  IMAD.WIDE.U32 R18, R22, 0x78, R18 ;  /* 0x0000007816127825 */ /* 0x000fc800078e0012 */
[----:B---3--:R-:W-:-:S05]  /*88a0*/  HADD2.F32 R14, -RZ, R12.H0_H0 ;  /* 0x2000000cff0e7230 */ /* 0x008fca0000004100 */
[----:B------:R-:W-:-:S04]  /*88b0*/  FMUL R14, R14, R16 ;  /* 0x000000100e0e7220 */ /* 0x000fc80000400000 */
[----:B------:R-:W-:Y:S01]  /*88c0*/  FFMA R20, R13, R2, R14 ;  /* 0x000000020d147223 */ /* 0x000fe2000000000e */
[----:B------:R-:W-:-:S05]  /*88d0*/  IMAD.U32 R14, RZ, RZ, UR8 ;  /* 0x00000008ff0e7e24 */ /* 0x000fca000f8e00ff */
[----:B------:R-:W-:Y:S02]  /*88e0*/  LEA R14, P5, R14, R8, 0x9 ;  /* 0x000000080e0e7211 */ /* 0x000fe400078a48ff */
[----:B------:R-:W-:Y:S02]  /*88f0*/  F2FP.F16.F32.PACK_AB R20, RZ, R20 ;  /* 0x00000014ff14723e */ /* 0x000fe400000000ff */
[----:B------:R-:W-:Y:S01]  /*8900*/  IADD3.X R15, R9, UR4, RZ, P5, !PT ;  /* 0x00000004090f7c10 */ /* 0x000fe2000affe4ff */
[----:B------:R-:W-:Y:S04]  /*8910*/  STL [R1+0x410], R12 ;  /* 0x0004100c01007387 */ /* 0x000fe80000100800 */
[----:B------:R3:W-:Y:S04]  /*8920*/  @P4 STG.E.U16 desc[UR60][R14.64], R20 ;  /* 0x000000140e004986 */ /* 0x0007e8000c10153c */
[----:B---3--:R-:W3:Y:S01]  /*8930*/  LDL R20, [R1+0x450] ;  /* 0x0004500001147983 */ /* 0x008ee20000100800 */
[----:B------:R-:W-:-:S04]  /*8940*/  IADD3 R12, P4, R4, R18, RZ ;  /* 0x00000012040c7210 */ /* 0x000fc80007f9e0ff */
[----:B------:R-:W-:-:S03]  /*8950*/  IADD3.X R13, R5, R23, R19, P4, !PT ;  /* 0x00000017050d7210 */ /* 0x000fc600027fe413 */
[----:B------:R-:W-:Y:S02]  /*8960*/  IMAD.WIDE.U32 R18, R17, R22, R12 ;  /* 0x0000001611127225 */ /* 0x000fe400078e000c */
[----:B------:R4:W-:Y:S01]  /*8970*/  STL.64 [R1+0x418], R12 ;  /* 0x0004180c01007387 */ /* 0x0009e20000100a00 */
[----:B------:R-:W-:-:S04]  /*8980*/  IADD3 R18, P4, R6, R18, RZ ;  /* 0x0000001206127210 */ /* 0x000fc80007f9e0ff */
[----:B------:R-:W-:Y:S01]  /*8990*/  IADD3.X R19, R7, R3, R19, P4, !PT ;  /* 0x0000000307137210 */ /* 0x000fe200027fe413 */
[----:B----4-:R0:W5:Y:S04]  /*89a0*/  LDL.LU.64 R12, [R1+0x4a0] ;  /* 0x0004a000010c7983 */ /* 0x0101680000300a00 */
[----:B------:R0:W5:Y:S01]  /*89b0*/  LDL.LU R3, [R1+0x49c] ;  /* 0x00049c0001037983 */ /* 0x0001620000300800 */
[----:B------:R-:W-:Y:S01]  /*89c0*/  BSSY B1, `(.L_x_61) ;  /* 0x0000009000017945 */ /* 0x000fe20003800000 */
[----:B---3--:R-:W-:-:S04]  /*89d0*/  IMAD.WIDE.U32 R18, R20, UR5, R18 ;  /* 0x0000000514127c25 */ /* 0x008fc8000f8e0012 */
[----:B--2---:R-:W-:Y:S01]  /*89e0*/  IMAD.IADD R19, R21, 0x1, R19 ;  /* 0x0000000115137824 */ /* 0x004fe200078e0213 */
[----:B------:R-:W-:-:S04]  /*89f0*/  LEA R20, P4, R18, R10, 0x1 ;  /* 0x0000000a12147211 */ /* 0x000fc800078808ff */
[----:B------:R-:W-:Y:S02]  /*8a00*/  LEA.HI.X R21, R18, R11, R19, 0x1, P4 ;  /* 0x0000000b12157211 */ /* 0x000fe400020f0c13 */
[----:B------:R-:W-:-:S13]  /*8a10*/  ISETP.GT.AND P4, PT, R0, 0x100, P3 ;  /* 0x000001000000780c */ /* 0x000fda0001f84270 */
[----:B0-----:R-:W-:Y:S05]  /*8a20*/  @!P4 BRA `(.L_x_62) ;  /* 0x000000000008c947 */ /* 0x001fea0003800000 */
[----:B------:R-:W2:Y:S04]  /*8a30*/  LDG.E.LTC128B.U16 R18, desc[UR60][R20.64+0x2] ;  /* 0x0000023c14127981 */ /* 0x000ea8000c1e1520 */
[----:B--2---:R0:W-:Y:S02]  /*8a40*/  STL [R1+0x410], R18 ;  /* 0x0004101201007387 */ /* 0x0041e40000100800 */
.L_x_62:
[----:B------:R-:W-:Y:S05]  /*8a50*/  BSYNC B1 ;  /* 0x0000000000017941 */ /* 0x000fea0003800000 */
.L_x_61:
[----:B------:R-:W2:Y:S04]  /*8a60*/  LDL.LU R19, [R1+0x3e4] ;  /* 0x0003e40001137983 */ /* 0x000ea80000300800 */
[----:B------:R3:W-:Y:S04]  /*8a70*/  STL.64 [R1+0x4a8], R8 ;  /* 0x0004a80801007387 */ /* 0x0007e80000100a00 */
[----:B---3--:R-:W3:Y:S04]  /*8a80*/  LDL.LU.64 R8, [R1+0x408] ;  /* 0x0004080001087983 */ /* 0x008ee80000300a00 */
[----:B------:R4:W-:Y:S04]  /*8a90*/  STL [R1+0x4a4], R7 ;  /* 0x0004a40701007387 */ /* 0x0009e80000100800 */
[----:B----4-:R-:W4:Y:S04]  /*8aa0*/  LDL.LU R7, [R1+0x414] ;  /* 0x0004140001077983 */ /* 0x010f280000300800 */
[----:B------:R1:W-:Y:S04]  /*8ab0*/  STL [R1+0x4a0], R6 ;  /* 0x0004a00601007387 */ /* 0x0003e80000100800 */
[----:B-1----:R-:W0:Y:S04]  /*8ac0*/  LDL.LU R6, [R1+0x410] ;  /* 0x0004100001067983 */ /* 0x002e280000300800 */
[----:B-----5:R-:W-:Y:S01]  /*8ad0*/  STL [R1+0x49c], R3 ;  /* 0x00049c0301007387 */ /* 0x020fe20000100800 */
[----:B0-----:R-:W-:-:S05]  /*8ae0*/  HADD2.F32 R18, -RZ, R6.H0_H0 ;  /* 0x20000006ff127230 */ /* 0x001fca0000004100 */
[----:B------:R-:W-:-:S04]  /*8af0*/  FMUL R18, R18, R16 ;  /* 0x0000001012127220 */ /* 0x000fc80000400000 */
[----:B--2---:R-:W-:-:S05]  /*8b00*/  FFMA R18, R19, R2, R18 ;  /* 0x0000000213127223 */ /* 0x004fca0000000012 */
[----:B------:R-:W-:-:S05]  /*8b10*/  F2FP.F16.F32.PACK_AB R18, RZ, R18 ;  /* 0x00000012ff12723e */ /* 0x000fca00000000ff */
[----:B------:R0:W-:Y:S04]  /*8b20*/  @P4 STG.E.U16 desc[UR60][R14.64+0x2], R18 ;  /* 0x000002120e004986 */ /* 0x0001e8000c10153c */
[----:B0-----:R-:W2:Y:S01]  /*8b30*/  LDL.64 R18, [R1+0x448] ;  /* 0x0004480001127983 */ /* 0x001ea20000100a00 */
[----:B---3--:R-:W-:-:S05]  /*8b40*/  IADD3 R8, P4, R4, R8, RZ ;  /* 0x0000000804087210 */ /* 0x008fca0007f9e0ff */
[----:B----4-:R-:W-:Y:S01]  /*8b50*/  IMAD.X R9, R7, 0x1, R5, P4 ;  /* 0x0000000107097824 */ /* 0x010fe200020e0605 */
[----:B------:R-:W-:Y:S02]  /*8b60*/  PRMT R3, R6, 0x7610, R3 ;  /* 0x0000761006037816 */ /* 0x000fe40000000003 */
[----:B------:R-:W-:Y:S02]  /*8b70*/  ISETP.GT.AND P4, PT, R0, 0x108, P0 ;  /* 0x000001080000780c */ /* 0x000fe40000784270 */
[----:B------:R0:W-:Y:S01]  /*8b80*/  STL.64 [R1+0x3e0], R8 ;  /* 0x0003e00801007387 */ /* 0x0001e20000100a00 */
[----:B--2---:R-:W-:-:S05]  /*8b90*/  IADD3 R19, P5, R8, R18, RZ ;  /* 0x0000001208137210 */ /* 0x004fca0007fbe0ff */
[----:B------:R-:W-:Y:S01]  /*8ba0*/  IMAD.X R7, R9, 0x1, R237, P5 ;  /* 0x0000000109077824 */ /* 0x000fe200028e06ed */
[C---:B------:R-:W-:Y:S01]  /*8bb0*/  LEA R18, P5, R19.reuse, R10, 0x1 ;  /* 0x0000000a13127211 */ /* 0x040fe200078a08ff */
[----:B0-----:R0:W5:Y:S03]  /*8bc0*/  LDL.LU.64 R8, [R1+0x4a8] ;  /* 0x0004a80001087983 */ /* 0x0011660000300a00 */
[----:B------:R-:W-:Y:S02]  /*8bd0*/  LEA.HI.X R19, R19, R11, R7, 0x1, P5 ;  /* 0x0000000b13137211 */ /* 0x000fe400028f0c07 */
[----:B------:R0:W5:Y:S04]  /*8be0*/  LDL.LU R7, [R1+0x4a4] ;  /* 0x0004a40001077983 */ /* 0x0001680000300800 */
[----:B------:R0:W5:Y:S04]  /*8bf0*/  LDL.LU R6, [R1+0x4a0] ;  /* 0x0004a00001067983 */ /* 0x0001680000300800 */
[----:B------:R1:W-:Y:S04]  /*8c00*/  STL.S16 [R1+0x478], R3 ;  /* 0x0004780301007387 */ /* 0x0003e80000100600 */
[----:B-1----:R0:W5:Y:S01]  /*8c10*/  LDL.LU R3, [R1+0x49c] ;  /* 0x00049c0001037983 */ /* 0x0021620000300800 */
[----:B------:R-:W-:Y:S04]  /*8c20*/  BSSY B1, `(.L_x_63) ;  /* 0x0000004000017945 */ /* 0x000fe80003800000 */
[----:B------:R-:W-:Y:S05]  /*8c30*/  @!P4 BRA `(.L_x_64) ;  /* 0x000000000008c947 */ /* 0x000fea0003800000 */
[----:B------:R-:W2:Y:S04]  /*8c40*/  LDG.E.LTC128B.U16 R18, desc[UR60][R18.64] ;  /* 0x0000003c12127981 */ /* 0x000ea8000c1e1520 */
[----:B--2---:R1:W-:Y:S02]  /*8c50*/  STL [R1+0x478], R18 ;  /* 0x0004781201007387 */ /* 0x0043e40000100800 */
.L_x_64:
[----:B------:R-:W-:Y:S05]  /*8c60*/  BSYNC B1 ;  /* 0x0000000000017941 */ /* 0x000fea0003800000 */
.L_x_63:
[----:B-1----:R-:W2:Y:S04]  /*8c70*/  LDL R18, [R1+0x464] ;  /* 0x0004640001127983 */ /* 0x002ea80000100800 */
[----:B------:R-:W3:Y:S04]  /*8c80*/  LDL R19, [R1+0x454] ;  /* 0x0004540001137983 */ /* 0x000ee80000100800 */
[----:B------:R1:W-:Y:S04]  /*8c90*/  STL.64 [R1+0x4b8], R24 ;  /* 0x0004b81801007387 */ /* 0x0003e80000100a00 */
[----:B-1----:R-:W4:Y:S04]  /*8ca0*/  LDL.LU R24, [R1+0x3e8] ;  /* 0x0003e80001187983 */ /* 0x002f280000300800 */
[----:B------:R-:W3:Y:S04]  /*8cb0*/  LDL R25, [R1+0x468] ;  /* 0x0004680001197983 */ /* 0x000ee80000100800 */
[----:B------:R1:W-:Y:S04]  /*8cc0*/  STL.64 [R1+0x4b0], R20 ;  /* 0x0004b01401007387 */ /* 0x0003e80000100a00 */
[----:B-1----:R-:W3:Y:S04]  /*8cd0*/  LDL.LU.64 R20, [R1+0x480] ;  /* 0x0004800001147983 */ /* 0x002ee80000300a00 */
[----:B------:R1:W-:Y:S04]  /*8ce0*/  STL.64 [R1+0x4a8], R12 ;  /* 0x0004a80c01007387 */ /* 0x0003e80000100a00 */
[----:B-1----:R-:W3:Y:S04]  /*8cf0*/  LDL R12, [R1+0x470] ;  /* 0x00047000010c7983 */ /* 0x002ee80000100800 */
[----:B------:R-:W3:Y:S04]  /*8d00*/  LDL R13, [R1+0x450] ;  /* 0x00045000010d7983 */ /* 0x000ee80000100800 */
[----:B-----5:R1:W-:Y:S04]  /*8d10*/  STL [R1+0x4a0], R8 ;  /* 0x0004a00801007387 */ /* 0x0203e80000100800 */
[----:B-1----:R-:W4:Y:S04]  /*8d20*/  LDL.LU R8, [R1+0x478] ;  /* 0x0004780001087983 */ /* 0x002f280000300800 */
        /* <DEDUP_REMOVED lines=8> */
[----:B------:R1:W-:Y:S04]  /*8db0*/  @P4 STG.E.U16 desc[UR60][R24.64], R18 ;  /* 0x0000001218004986 */ /* 0x0003e8000c10153c */
[----:B------:R2:W-:Y:S01]  /*8dc0*/  STL.64 [R1+0x438], R24 ;  /* 0x0004381801007387 */ /* 0x0005e20000100a00 */
[----:B-1----:R-:W-:-:S03]  /*8dd0*/  IMAD.WIDE.U32 R18, R22, 0x78, R20 ;  /* 0x0000007816127825 */ /* 0x002fc600078e0014 */
[----:B--2---:R1:W5:Y:S01]  /*8de0*/  LDL.LU.64 R24, [R1+0x4b8] ;  /* 0x0004b80001187983 */ /* 0x0043620000300a00 */
[----:B------:R-:W-:-:S04]  /*8df0*/  IADD3 R20, P4, R4, R18, RZ ;  /* 0x0000001204147210 */ /* 0x000fc80007f9e0ff */
[----:B------:R-:W-:-:S03]  /*8e00*/  IADD3.X R21, R5, R23, R19, P4, !PT ;  /* 0x0000001705157210 */ /* 0x000fc600027fe413 */
[----:B------:R-:W-:Y:S02]  /*8e10*/  IMAD.WIDE.U32 R18, R17, R22, R20 ;  /* 0x0000001611127225 */ /* 0x000fe400078e0014 */
[----:B------:R2:W-:Y:S01]  /*8e20*/  STL.64 [R1+0x408], R20 ;  /* 0x0004081401007387 */ /* 0x0005e20000100a00 */
[----:B------:R-:W-:-:S04]  /*8e30*/  IADD3 R18, P4, R6, R18, RZ ;  /* 0x0000001206127210 */ /* 0x000fc80007f9e0ff */
[----:B------:R-:W-:Y:S01]  /*8e40*/  IADD3.X R19, R7, R12, R19, P4, !PT ;  /* 0x0000000c07137210 */ /* 0x000fe200027fe413 */
[----:B--2---:R1:W5:Y:S02]  /*8e50*/  LDL.LU.64 R20, [R1+0x4b0] ;  /* 0x0004b00001147983 */ /* 0x0043640000300a00 */
[----:B------:R-:W-:-:S03]  /*8e60*/  IMAD.WIDE.U32 R12, R13, UR4, R18 ;  /* 0x000000040d0c7c25 */ /* 0x000fc6000f8e0012 */
[----:B------:R-:W2:Y:S01]  /*8e70*/  LDL R19, [R1+0x46c] ;  /* 0x00046c0001137983 */ /* 0x000ea20000100800 */
[----:B------:R-:W-:Y:S02]  /*8e80*/  LEA R18, P4, R12, R10, 0x1 ;  /* 0x0000000a0c127211 */ /* 0x000fe400078808ff */
[----:B------:R-:W-:Y:S02]  /*8e90*/  PRMT R3, R8, 0x7610, R3 ;  /* 0x0000761008037816 */ /* 0x000fe40000000003 */
[----:B------:R-:W-:Y:S01]  /*8ea0*/  ISETP.GT.AND P5, PT, R0, 0x108, P3 ;  /* 0x000001080000780c */ /* 0x000fe20001fa4270 */
[----:B--2---:R-:W-:-:S05]  /*8eb0*/  IMAD.IADD R19, R19, 0x1, R13 ;  /* 0x0000000113137824 */ /* 0x004fca00078e020d */
[----:B------:R-:W-:Y:S02]  /*8ec0*/  LEA.HI.X R19, R12, R11, R19, 0x1, P4 ;  /* 0x0000000b0c137211 */ /* 0x000fe400020f0c13 */
[----:B------:R1:W5:Y:S04]  /*8ed0*/  LDL.LU.64 R12, [R1+0x4a8] ;  /* 0x0004a800010c7983 */ /* 0x0003680000300a00 */
[----:B------:R1:W5:Y:S04]  /*8ee0*/  LDL.LU R8, [R1+0x4a0] ;  /* 0x0004a00001087983 */ /* 0x0003680000300800 */
[----:B------:R2:W-:Y:S04]  /*8ef0*/  STL.S16 [R1+0x410], R3 ;  /* 0x0004100301007387 */ /* 0x0005e80000100600 */
[----:B--2---:R1:W5:Y:S01]  /*8f00*/  LDL.LU R3, [R1+0x49c] ;  /* 0x00049c0001037983 */ /* 0x0043620000300800 */
[----:B------:R-:W-:Y:S04]  /*8f10*/  BSSY B1, `(.L_x_65) ;  /* 0x0000006000017945 */ /* 0x000fe80003800000 */
[----:B------:R-:W-:Y:S05]  /*8f20*/  @!P5 BRA `(.L_x_66) ;  /* 0x000000000010d947 */ /* 0x000fea0003800000 */
[----:B------:R2:W-:Y:S04]  /*8f30*/  STL [R1+0x49c], R0 ;  /* 0x00049c0001007387 */ /* 0x0005e80000100800 */
[----:B--2---:R-:W2:Y:S04]  /*8f40*/  LDG.E.LTC128B.U16 R0, desc[UR60][R18.64+0x2] ;  /* 0x0000023c12007981 */ /* 0x004ea8000c1e1520 */
[----:B--2---:R2:W-:Y:S04]  /*8f50*/  STL [R1+0x410], R0 ;  /* 0x0004100001007387 */ /* 0x0045e80000100800 */
[----:B--2---:R2:W5:Y:S02]  /*8f60*/  LDL.LU R0, [R1+0x49c] ;  /* 0x00049c0001007983 */ /* 0x0045640000300800 */
.L_x_66:
[----:B------:R-:W-:Y:S05]  /*8f70*/  BSYNC B1 ;  /* 0x0000000000017941 */ /* 0x000fea0003800000 */
.L_x_65:
[----:B------:R3:W-:Y:S04]  /*8f80*/  STL [R1+0x4b8], R10 ;  /* 0x0004b80a01007387 */ /* 0x0007e80000100800 */
[----:B---3--:R-:W3:Y:S04]  /*8f90*/  LDL.LU R10, [R1+0x3ec] ;  /* 0x0003ec00010a7983 */ /* 0x008ee80000300800 */
[----:B------:R-:W-:Y:S04]  /*8fa0*/  STL [R1+0x4b4], R9 ;  /* 0x0004b40901007387 */ /* 0x000fe80000100800 */
[----:B-----5:R-:W-:Y:S04]  /*8fb0*/  STL [R1+0x4b0], R8 ;  /* 0x0004b00801007387 */ /* 0x020fe80000100800 */
[----:B------:R4:W-:Y:S04]  /*8fc0*/  STL.64 [R1+0x4a8], R6 ;  /* 0x0004a80601007387 */ /* 0x0009e80000100a00 */
[----:B----4-:R-:W4:Y:S04]  /*8fd0*/  LDL R7, [R1+0x468] ;  /* 0x0004680001077983 */ /* 0x010f280000100800 */
[----:B------:R-:W-:Y:S04]  /*8fe0*/  STL [R1+0x4a4], R5 ;  /* 0x0004a40501007387 */ /* 0x000fe80000100800 */
[----:B------:R0:W-:Y:S04]  /*8ff0*/  STL [R1+0x4a0], R4 ;  /* 0x0004a00401007387 */ /* 0x0001e80000100800 */
[----:B0-----:R-:W2:Y:S04]  /*9000*/  LDL.LU R4, [R1+0x410] ;  /* 0x0004100001047983 */ /* 0x001ea80000300800 */
[----:B------:R0:W-:Y:S01]  /*9010*/  STL [R1+0x49c], R3 ;  /* 0x00049c0301007387 */ /* 0x0001e20000100800 */
[----:B--2---:R-:W-:-:S05]  /*9020*/  HADD2.F32 R6, -RZ, R4.H0_H0 ;  /* 0x20000004ff067230 */ /* 0x004fca0000004100 */
[----:B------:R-:W-:-:S04]  /*9030*/  FMUL R6, R6, R16 ;  /* 0x0000001006067220 */ /* 0x000fc80000400000 */
[----:B---3--:R-:W-:Y:S01]  /*9040*/  FFMA R10, R10, R2, R6 ;  /* 0x000000020a0a7223 */ /* 0x008fe20000000006 */
[----:B----4-:R-:W-:Y:S02]  /*9050*/  IADD3 R6, P4, R14, R7, RZ ;  /* 0x000000070e067210 */ /* 0x010fe40007f9e0ff */
[----:B------:R-:W2:Y:S02]  /*9060*/  LDL R7, [R1+0x454] ;  /* 0x0004540001077983 */ /* 0x000ea40000100800 */
[----:B------:R-:W-:Y:S02]  /*9070*/  F2FP.F16.F32.PACK_AB R9, RZ, R10 ;  /* 0x0000000aff09723e */ /* 0x000fe400000000ff */
[----:B------:R3:W5:Y:S02]  /*9080*/  LDL.LU R10, [R1+0x4b8] ;  /* 0x0004b800010a7983 */ /* 0x0007640000300800 */
[----:B------:R-:W-:Y:S02]  /*9090*/  PRMT R8, R9, 0x7610, R8 ;  /* 0x0000761009087816 */ /* 0x000fe40000000008 */
[----:B------:R3:W5:Y:S02]  /*90a0*/  LDL.LU R9, [R1+0x4b4] ;  /* 0x0004b40001097983 */ /* 0x0007640000300800 */
[----:B------:R-:W-:-:S02]  /*90b0*/  PRMT R5, R8, 0x7610, R5 ;  /* 0x0000761008057816 */ /* 0x000fc40000000005 */
[----:B------:R3:W5:Y:S01]  /*90c0*/  LDL.LU R8, [R1+0x4b0] ;  /* 0x0004b00001087983 */ /* 0x0007620000300800 */
[----:B0-----:R-:W-:Y:S01]  /*90d0*/  PRMT R3, R4, 0x7610, R3 ;  /* 0x0000761004037816 */ /* 0x001fe20000000003 */
[----:B--2---:R-:W-:Y:S01]  /*90e0*/  IMAD.X R7, R15, 0x1, R7, P4 ;  /* 0x000000010f077824 */ /* 0x004fe200020e0607 */
        /* <DEDUP_REMOVED lines=11> */
[----:B0-----:R-:W2:Y:S04]  /*91a0*/  LDG.E.LTC128B.U16 R0, desc[UR60][R20.64+0x10] ;  /* 0x0000103c14007981 */ /* 0x001ea8000c1e1520 */
[----:B--2---:R0:W-:Y:S04]  /*91b0*/  STL [R1+0x410], R0 ;  /* 0x0004100001007387 */ /* 0x0041e80000100800 */
[----:B0-----:R0:W5:Y:S02]  /*91c0*/  LDL.LU R0, [R1+0x49c] ;  /* 0x00049c0001007983 */ /* 0x0011640000300800 */
.L_x_68:
[----:B------:R-:W-:Y:S05]  /*91d0*/  BSYNC B1 ;  /* 0x0000000000017941 */ /* 0x000fea0003800000 */
.L_x_67:
[----:B-----5:R-:W-:Y:S04]  /*91e0*/  STL [R1+0x4b4], R9 ;  /* 0x0004b40901007387 */ /* 0x020fe80000100800 */
[----:B------:R2:W-:Y:S04]  /*91f0*/  STL [R1+0x4b0], R8 ;  /* 0x0004b00801007387 */ /* 0x0005e80000100800 */
[----:B--2---:R-:W2:Y:S04]  /*9200*/  LDL.LU R8, [R1+0x3f0] ;  /* 0x0003f00001087983 */ /* 0x004ea80000300800 */
[----:B------:R-:W-:Y:S04]  /*9210*/  STL [R1+0x4ac], R7 ;  /* 0x0004ac0701007387 */ /* 0x000fe80000100800 */
[----:B------:R-:W-:Y:S04]  /*9220*/  STL [R1+0x4a8], R6 ;  /* 0x0004a80601007387 */ /* 0x000fe80000100800 */
[----:B------:R-:W-:Y:S04]  /*9230*/  STL [R1+0x4a4], R5 ;  /* 0x0004a40501007387 */ /* 0x000fe80000100800 */
[----:B------:R4:W-:Y:S04]  /*9240*/  STL [R1+0x4a0], R4 ;  /* 0x0004a00401007387 */ /* 0x0009e80000100800 */
[----:B----4-:R-:W4:Y:S04]  /*9250*/  LDL.LU R4, [R1+0x410] ;  /* 0x0004100001047983 */ /* 0x010f280000300800 */
[----:B------:R1:W-:Y:S01]  /*9260*/  STL [R1+0x49c], R3 ;  /* 0x00049c0301007387 */ /* 0x0003e20000100800 */
[----:B----4-:R-:W-:-:S05]  /*9270*/  HADD2.F32 R9, -RZ, R4.H0_H0 ;  /* 0x20000004ff097230 */ /* 0x010fca0000004100 */
[----:B------:R-:W-:-:S04]  /*9280*/  FMUL R9, R9, R16 ;  /* 0x0000001009097220 */ /* 0x000fc80000400000 */
[----:B--2---:R-:W-:Y:S01]  /*9290*/  FFMA R8, R8, R2, R9 ;  /* 0x0000000208087223 */ /* 0x004fe20000000009 */
[----:B-1----:R-:W-:Y:S01]  /*92a0*/  PRMT R3, R4, 0x7610, R3 ;  /* 0x0000761004037816 */ /* 0x002fe20000000003 */
[----:B------:R1:W5:Y:S03]  /*92b0*/  LDL.LU R9, [R1+0x4b4] ;  /* 0x0004b40001097983 */ /* 0x0003660000300800 */
[----:B------:R-:W-:Y:S02]  /*92c0*/  F2FP.F16.F32.PACK_AB R7, RZ, R8 ;  /* 0x00000008ff07723e */ /* 0x000fe400000000ff */
[----:B------:R1:W5:Y:S02]  /*92d0*/  LDL.LU R8, [R1+0x4b0] ;  /* 0x0004b00001087983 */ /* 0x0003640000300800 */
[----:B------:R-:W-:Y:S02]  /*92e0*/  PRMT R6, R7, 0x7610, R6 ;  /* 0x0000761007067816 */ /* 0x000fe40000000006 */
[----:B------:R1:W5:Y:S01]  /*92f0*/  LDL.LU R7, [R1+0x4ac] ;  /* 0x0004ac0001077983 */ /* 0x0003620000300800 */
[----:B------:R-:W-:-:S02]  /*9300*/  ISETP.GT.AND P5, PT, R0, 0x100, P1 ;  /* 0x000001000000780c */ /* 0x000fc40000fa4270 */
[----:B------:R-:W-:Y:S02]  /*9310*/  PRMT R5, R6, 0x7610, R5 ;  /* 0x0000761006057816 */ /* 0x000fe40000000005 */
[----:B------:R1:W5:Y:S04]  /*9320*/  LDL.LU R6, [R1+0x4a8] ;  /* 0x0004a80001067983 */ /* 0x0003680000300800 */
[----:B------:R2:W-:Y:S04]  /*9330*/  @P4 STG.E.U16 desc[UR60][R14.64+0x10], R5 ;  /* 0x000010050e004986 */ /* 0x0005e8000c10153c */
[----:B--2---:R1:W5:Y:S04]  /*9340*/  LDL.LU R5, [R1+0x4a4] ;  /* 0x0004a40001057983 */ /* 0x0043680000300800 */
        /* <DEDUP_REMOVED lines=9> */
.L_x_70:
[----:B------:R-:W-:Y:S05]  /*93e0*/  BSYNC B1 ;  /* 0x0000000000017941 */ /* 0x000fea0003800000 */
.L_x_69:
[----:B-----5:R4:W-:Y:S04]  /*93f0*/  STL [R1+0x4ac], R7 ;  /* 0x0004ac0701007387 */ /* 0x0209e80000100800 */
[----:B----4-:R-:W4:Y:S04]  /*9400*/  LDL R7, [R1+0x3f0] ;  /* 0x0003f00001077983 */ /* 0x010f280000100800 */
[----:B------:R0:W-:Y:S04]  /*9410*/  STL [R1+0x4a8], R6 ;  /* 0x0004a80601007387 */ /* 0x0001e80000100800 */
[----:B0-----:R-:W3:Y:S04]  /*9420*/  LDL.LU R6, [R1+0x3f4] ;  /* 0x0003f40001067983 */ /* 0x001ee80000300800 */
[----:B------:R0:W-:Y:S04]  /*9430*/  STL [R1+0x4a4], R5 ;  /* 0x0004a40501007387 */ /* 0x0001e80000100800 */
[----:B------:R1:W-:Y:S04]  /*9440*/  STL [R1+0x4a0], R4 ;  /* 0x0004a00401007387 */ /* 0x0003e80000100800 */
[----:B------:R2:W-:Y:S01]  /*9450*/  STL [R1+0x49c], R3 ;  /* 0x00049c0301007387 */ /* 0x0005e20000100800 */
[----:B----4-:R-:W-:-:S05]  /*9460*/  HADD2.F32 R7, -RZ, R7.H0_H0 ;  /* 0x20000007ff077230 */ /* 0x010fca0000004100 */
[----:B------:R-:W-:-:S04]  /*9470*/  FMUL R7, R7, R16 ;  /* 0x0000001007077220 */ /* 0x000fc80000400000 */
[----:B---3--:R-:W-:Y:S02]  /*9480*/  FFMA R6, R6, R2, R7 ;  /* 0x0000000206067223 */ /* 0x008fe40000000007 */
[----:B------:R3:W5:Y:S03]  /*9490*/  LDL.LU R7, [R1+0x4ac] ;  /* 0x0004ac0001077983 */ /* 0x0007660000300800 */
[----:B0-----:R-:W-:Y:S02]  /*94a0*/  F2FP.F16.F32.PACK_AB R5, RZ, R6 ;  /* 0x00000006ff05723e */ /* 0x001fe400000000ff */
[----:B------:R3:W5:Y:S02]  /*94b0*/  LDL.LU R6, [R1+0x4a8] ;  /* 0x0004a80001067983 */ /* 0x0007640000300800 */
[----:B-1----:R-:W-:Y:S02]  /*94c0*/  PRMT R4, R5, 0x7610, R4 ;  /* 0x0000761005047816 */ /* 0x002fe40000000004 */
[----:B------:R3:W5:Y:S01]  /*94d0*/  LDL.LU R5, [R1+0x4a4] ;  /* 0x0004a40001057983 */ /* 0x0007620000300800 */
[----:B------:R-:W-:-:S02]  /*94e0*/  ISETP.GT.AND P4, PT, R0, 0x108, P2 ;  /* 0x000001080000780c */ /* 0x000fc40001784270 */
[----:B--2---:R-:W-:Y:S02]  /*94f0*/  PRMT R3, R4, 0x7610, R3 ;  /* 0x0000761004037816 */ /* 0x004fe40000000003 */
[----:B------:R3:W5:Y:S04]  /*9500*/  LDL.LU R4, [R1+0x4a0] ;  /* 0x0004a00001047983 */ /* 0x0007680000300800 */
[----:B------:R0:W-:Y:S04]  /*9510*/  @P5 STG.E.U16 desc[UR60][R14.64+0x12], R3 ;  /* 0x000012030e005986 */ /* 0x0001e8000c10153c */
[----:B0-----:R3:W5:Y:S04]  /*9520*/  LDL.LU R3, [R1+0x49c] ;  /* 0x00049c0001037983 */ /* 0x0017680000300800 */
[----:B------:R-:W2:Y:S01]  /*9530*/  LDL.LU R15, [R1+0x3f0] ;  /* 0x0003f000010f7983 */ /* 0x000ea20000300800 */
[----:B------:R-:W-:Y:S01]  /*9540*/  BSSY B1, `(.L_x_71) ;  /* 0x0000004000017945 */ /* 0x000fe20003800000 */
[----:B--2---:R-:W-:-:S03]  /*9550*/  PRMT R14, R15, 0x7610, R14 ;  /* 0x000076100f0e7816 */ /* 0x004fc6000000000e */
[----:B---3--:R-:W-:Y:S05]  /*9560*/  @!P4 BRA `(.L_x_72) ;  /* 0x000000000004c947 */ /* 0x008fea0003800000 */
[----:B------:R0:W5:Y:S02]  /*9570*/  LDG.E.LTC128B.U16 R14, desc[UR60][R18.64+0x10] ;  /* 0x0000103c120e7981 */ /* 0x000164000c1e1520 */
.L_x_72:
[----:B------:R-:W-:Y:S05]  /*9580*/  BSYNC B1 ;  /* 0x0000000000017941 */ /* 0x000fea0003800000 */
.L_x_71:
[----:B-----5:R1:W-:Y:S04]  /*9590*/  STL [R1+0x4a8], R3 ;  /* 0x0004a80301007387 */ /* 0x0203e80000100800 */
[----:B-1----:R-:W2:Y:S04]  /*95a0*/  LDL.LU R3, [R1+0x3f8] ;  /* 0x0003f80001037983 */ /* 0x002ea80000300800 */
[----:B------:R1:W-:Y:S04]  /*95b0*/  STL.64 [R1+0x4a0], R4 ;  /* 0x0004a00401007387 */ /* 0x0003e80000100a00 */
[----:B-1----:R-:W3:Y:S01]  /*95c0*/  LDL.LU.64 R4, [R1+0x438] ;  /* 0x0004380001047983 */ /* 0x002ee20000300a00 */
[----:B------:R-:W-:-:S05]  /*95d0*/  HADD2.F32 R15, -RZ, R14.H0_H0 ;  /* 0x2000000eff0f7230 */ /* 0x000fca0000004100 */
[----:B------:R-:W-:Y:S01]  /*95e0*/  FMUL R15, R15, R16 ;  /* 0x000000100f0f7220 */ /* 0x000fe20000400000 */
[----:B------:R-:W-:Y:S01]  /*95f0*/  ISETP.GT.AND P5, PT, R0, 0x108, P1 ;  /* 0x000001080000780c */ /* 0x000fe20000fa4270 */
[----:B------:R-:W-:Y:S02]  /*9600*/  BSSY B1, `(.L_x_73) ;  /* 0x000000a000017945 */ /* 0x000fe40003800000 */
[----:B--2---:R-:W-:Y:S02]  /*9610*/  FFMA R15, R3, R2, R15 ;  /* 0x00000002030f7223 */ /* 0x004fe4000000000f */
[----:B------:R1:W5:Y:S03]  /*9620*/  LDL.LU R3, [R1+0x4a8] ;  /* 0x0004a80001037983 */ /* 0x0003660000300800 */
[----:B------:R-:W-:-:S05]  /*9630*/  F2FP.F16.F32.PACK_AB R15, RZ, R15 ;  /* 0x0000000fff0f723e */ /* 0x000fca00000000ff */
[----:B---3--:R2:W-:Y:S04]  /*9640*/  @P4 STG.E.U16 desc[UR60][R4.64+0x10], R15 ;  /* 0x0000100f04004986 */ /* 0x0085e8000c10153c */
[----:B--2---:R1:W5:Y:S04]  /*9650*/  LDL.LU.64 R4, [R1+0x4a0] ;  /* 0x0004a00001047983 */ /* 0x0043680000300a00 */
[----:B------:R1:W-:Y:S01]  /*9660*/  STL.S16 [R1+0x3f0], R14 ;  /* 0x0003f00e01007387 */ /* 0x0003e20000100600 */
[----:B------:R-:W-:Y:S05]  /*9670*/  @!P5 BRA `(.L_x_74) ;  /* 0x000000000008d947 */ /* 0x000fea0003800000 */
[----:B-1----:R-:W2:Y:S04]  /*9680*/  LDG.E.LTC128B.U16 R14, desc[UR60][R18.64+0x12] ;  /* 0x0000123c120e7981 */ /* 0x002ea8000c1e1520 */
[----:B--2---:R2:W-:Y:S02]  /*9690*/  STL [R1+0x3f0], R14 ;  /* 0x0003f00e01007387 */ /* 0x0045e40000100800 */
.L_x_74:
[----:B------:R-:W-:Y:S05]  /*96a0*/  BSYNC B1 ;  /* 0x0000000000017941 */ /* 0x000fea0003800000 */
.L_x_73:
[----:B-12---:R-:W2:Y:S04]  /*96b0*/  LDL R14, [R1+0x464] ;  /* 0x00046400010e7983 */ /* 0x006ea80000100800 */
[----:B------:R-:W3:Y:S04]  /*96c0*/  LDL.LU R15, [R1+0x3fc] ;  /* 0x0003fc00010f7983 */ /* 0x000ee80000300800 */
[----:B------:R1:W-:Y:S04]  /*96d0*/  STL.64 [R1+0x4d0], R28 ;  /* 0x0004d01c01007387 */ /* 0x0003e80000100a00 */
[----:B-1----:R-:W4:Y:S04]  /*96e0*/  LDL.LU.64 R28, [R1+0x3e0] ;  /* 0x0003e000011c7983 */ /* 0x002f280000300a00 */
[----:B-----5:R-:W-:Y:S04]  /*96f0*/  STL [R1+0x4c8], R3 ;  /* 0x0004c80301007387 */ /* 0x020fe80000100800 */
[----:B------:R1:W-:Y:S04]  /*9700*/  STL.64 [R1+0x4c0], R26 ;  /* 0x0004c01a01007387 */ /* 0x0003e80000100a00 */
[----:B-1----:R-:W3:Y:S04]  /*9710*/  LDL.LU R26, [R1+0x3f0] ;  /* 0x0003f000011a7983 */ /* 0x002ee80000300800 */
[----:B------:R-:W4:Y:S04]  /*9720*/  LDL.LU R27, [R1+0x3c0] ;  /* 0x0003c000011b7983 */ /* 0x000f280000300800 */
[----:B------:R-:W-:Y:S04]  /*9730*/  STL.64 [R1+0x4b8], R24 ;  /* 0x0004b81801007387 */ /* 0x000fe80000100a00 */
[----:B------:R-:W-:Y:S04]  /*9740*/  STL.64 [R1+0x4b0], R20 ;  /* 0x0004b01401007387 */ /* 0x000fe80000100a00 */
[----:B------:R-:W-:Y:S04]  /*9750*/  STL.64 [R1+0x4a8], R18 ;  /* 0x0004a81201007387 */ /* 0x000fe80000100a00 */
[----:B------:R1:W-:Y:S04]  /*9760*/  STL.64 [R1+0x4a0], R12 ;  /* 0x0004a00c01007387 */ /* 0x0003e80000100a00 */
[----:B-1----:R-:W4:Y:S04]  /*9770*/  LDL.LU.64 R12, [R1+0x418] ;  /* 0x00041800010c7983 */ /* 0x002f280000300a00 */
[----:B------:R-:W4:Y:S04]  /*9780*/  LDL.LU.64 R20, [R1+0x408] ;  /* 0x0004080001147983 */ /* 0x000f280000300a00 */
[----:B0-----:R-:W4:Y:S01]  /*9790*/  LDL R18, [R1+0x470] ;  /* 0x0004700001127983 */ /* 0x001f220000100800 */
[----:B--2---:R-:W-:Y:S01]  /*97a0*/  R2UR UR5, R14 ;  /* 0x000000000e0572ca */ /* 0x004fe200000e0000 */
[----:B---3--:R-:W-:-:S05]  /*97b0*/  HADD2.F32 R14, -RZ, R26.H0_H0 ;  /* 0x2000001aff0e7230 */ /* 0x008fca0000004100 */
[----:B------:R-:W-:-:S04]  /*97c0*/  FMUL R14, R14, R16 ;  /* 0x000000100e0e7220 */ /* 0x000fc80000400000 */
[----:B------:R-:W-:-:S05]  /*97d0*/  FFMA R14, R15, R2, R14 ;  /* 0x000000020f0e7223 */ /* 0x000fca000000000e */
[----:B------:R-:W-:-:S04]  /*97e0*/  F2FP.F16.F32.PACK_AB R14, RZ, R14 ;  /* 0x0000000eff0e723e */ /* 0x000fc800000000ff */
[----:B------:R-:W-:Y:S02]  /*97f0*/  PRMT R3, R14, 0x7610, R3 ;  /* 0x000076100e037816 */ /* 0x000fe40000000003 */
[----:B------:R-:W2:Y:S01]  /*9800*/  LDL.LU.64 R14, [R1+0x3e8] ;  /* 0x0003e800010e7983 */ /* 0x000ea20000300a00 */
[----:B----4-:R-:W-:Y:S01]  /*9810*/  IMAD.WIDE.U32 R28, R22, 0x78, R28 ;  /* 0x00000078161c7825 */ /* 0x010fe200078e001c */
[----:B------:R-:W-:Y:S02]  /*9820*/  ISETP.GT.AND P4, PT, R0, 0x180, P0 ;  /* 0x000001800000780c */ /* 0x000fe40000784270 */
[----:B------:R-:W3:Y:S04]  /*9830*/  LDL R19, [R1+0x450] ;  /* 0x0004500001137983 */ /* 0x000ee80000100800 */
[----:B--2---:R0:W-:Y:S04]  /*9840*/  @P5 STG.E.U16 desc[UR60][R14.64+0x12], R3 ;  /* 0x000012030e005986 */ /* 0x0041e8000c10153c */
[----:B0-----:R-:W2:Y:S01]  /*9850*/  LDL.64 R14, [R1+0x448] ;  /* 0x00044800010e7983 */ /* 0x001ea20000100a00 */
[----:B------:R-:W-:-:S03]  /*9860*/  IMAD.IADD R3, R23, 0x1, R29 ;  /* 0x0000000117037824 */ /* 0x000fc600078e021d */
[----:B------:R0:W-:Y:S01]  /*9870*/  STL.64 [R1+0x3f8], R28 ;  /* 0x0003f81c01007387 */ /* 0x0001e20000100a00 */
[----:B------:R-:W-:Y:S02]  /*9880*/  PRMT R25, R26, 0x7610, R25 ;  /* 0x000076101a197816 */ /* 0x000fe40000000019 */
[----:B--2---:R-:W-:Y:S02]  /*9890*/  IADD3 R15, P5, R14, R28, RZ ;  /* 0x0000001c0e0f7210 */ /* 0x004fe40007fbe0ff */
[----:B0-----:R-:W5:Y:S04]  /*98a0*/  LDL.LU.64 R28, [R1+0x4d0] ;  /* 0x0004d000011c7983 */ /* 0x001f680000300a00 */
[----:B------:R0:W-:Y:S02]  /*98b0*/  STL [R1+0x414], R3 ;  /* 0x0004140301007387 */ /* 0x0001e40000100800 */
[----:B0-----:R-:W-:Y:S01]  /*98c0*/  IMAD.X R3, R3, 0x1, R237, P5 ;  /* 0x0000000103037824 */ /* 0x001fe200028e06ed */
[----:B------:R-:W-:-:S04]  /*98d0*/  LEA R14, P5, R15, R10, 0x1 ;  /* 0x0000000a0f0e7211 */ /* 0x000fc800078a08ff */
[----:B------:R-:W-:Y:S01]  /*98e0*/  LEA.HI.X R15, R15, R11, R3, 0x1, P5 ;  /* 0x0000000b0f0f7211 */ /* 0x000fe200028f0c03 */
[----:B------:R-:W-:Y:S01]  /*98f0*/  UIMAD UR4, UR9, 0x300, URZ ;  /* 0x00000300090478a4 */ /* 0x000fe2000f8e023f */
[----:B------:R-:W5:Y:S04]  /*9900*/  LDL.LU R3, [R1+0x4c8] ;  /* 0x0004c80001037983 */ /* 0x000f680000300800 */
[----:B------:R0:W2:Y:S02]  /*9910*/  @P4 LDG.E.LTC128B.U16 R25, desc[UR60][R14.64] ;  /* 0x0000003c0e194981 */ /* 0x0000a4000c1e1520 */
[----:B0-----:R-:W-:Y:S02]  /*9920*/  IMAD.U32 R15, RZ, RZ, UR8 ;  /* 0x00000008ff0f7e24 */ /* 0x001fe4000f8e00ff */
[----:B--2---:R-:W-:-:S05]  /*9930*/  HADD2.F32 R14, -RZ, R25.H0_H0 ;  /* 0x20000019ff0e7230 */ /* 0x004fca0000004100 */
[----:B------:R-:W-:-:S04]  /*9940*/  FMUL R14, R14, R16 ;  /* 0x000000100e0e7220 */ /* 0x000fc80000400000 */
[----:B------:R-:W-:Y:S01]  /*9950*/  FFMA R14, R27, R2, R14 ;  /* 0x000000021b0e7223 */ /* 0x000fe2000000000e */
[----:B------:R-:W-:Y:S01]  /*9960*/  IMAD.WIDE.U32 R26, R15, 0x300, R8 ;  /* 0x000003000f1a7825 */ /* 0x000fe200078e0008 */
[----:B------:R0:W-:Y:S03]  /*9970*/  STL [R1+0x410], R25 ;  /* 0x0004101901007387 */ /* 0x0001e60000100800 */
[----:B------:R-:W-:Y:S01]  /*9980*/  F2FP.F16.F32.PACK_AB R14, RZ, R14 ;  /* 0x0000000eff0e723e */ /* 0x000fe200000000ff */
[----:B------:R-:W-:Y:S02]  /*9990*/  @P4 IMAD.MOV.U32 R24, RZ, RZ, R26 ;  /* 0x000000ffff184224 */ /* 0x000fe400078e001a */
[----:B0-----:R-:W-:-:S05]  /*99a0*/  VIADD R25, R27, UR4 ;  /* 0x000000041b197c36 */ /* 0x001fca0008000000 */
[----:B------:R0:W-:Y:S02]  /*99b0*/  @P4 STG.E.U16 desc[UR60][R24.64], R14 ;  /* 0x0000000e18004986 */ /* 0x0001e4000c10153c */
[----:B0-----:R-:W-:-:S03]  /*99c0*/  IMAD.WIDE.U32 R14, R22, 0x78, R12 ;  /* 0x00000078160e7825 */ /* 0x001fc600078e000c */
[----:B------:R-:W-:-:S04]  /*99d0*/  IADD3 R14, P4, R4, R14, RZ ;  /* 0x0000000e040e7210 */ /* 0x000fc80007f9e0ff */
[----:B------:R-:W-:-:S03]  /*99e0*/  IADD3.X R15, R5, R23, R15, P4, !PT ;  /* 0x00000017050f7210 */ /* 0x000fc600027fe40f */
[----:B------:R-:W-:-:S04]  /*99f0*/  IMAD.WIDE.U32 R12, R17, R22, R14 ;  /* 0x00000016110c7225 */ /* 0x000fc800078e000e */
[----:B------:R-:W-:Y:S01]  /*9a00*/  IMAD.WIDE.U32 R14, R22, 0x78, R20 ;  /* 0x00000078160e7825 */ /* 0x000fe200078e0014 */
[----:B------:R-:W-:Y:S01]  /*9a10*/  IADD3 R20, P4, R6, R12, RZ ;  /* 0x0000000c06147210 */ /* 0x000fe20007f9e0ff */
[----:B------:R0:W-:Y:S03]  /*9a20*/  STL.64 [R1+0x3e8], R26 ;  /* 0x0003e81a01007387 */ /* 0x0001e60000100a00 */
[----:B------:R-:W-:Y:S02]  /*9a30*/  IADD3.X R21, R7, R18, R13, P4, !PT ;  /* 0x0000001207157210 */ /* 0x000fe400027fe40d */
[----:B------:R-:W-:-:S04]  /*9a40*/  IADD3 R12, P4, R4, R14, RZ ;  /* 0x0000000e040c7210 */ /* 0x000fc80007f9e0ff */
[----:B------:R-:W-:Y:S01]  /*9a50*/  IADD3.X R13, R5, R23, R15, P4, !PT ;  /* 0x00000017050d7210 */ /* 0x000fe200027fe40f */
[----:B0-----:R0:W5:Y:S04]  /*9a60*/  LDL.LU.64 R26, [R1+0x4c0] ;  /* 0x0004c000011a7983 */ /* 0x0011680000300a00 */
[----:B------:R1:W-:Y:S04]  /*9a70*/  STL.64 [R1+0x3e0], R24 ;  /* 0x0003e01801007387 */ /* 0x0003e80000100a00 */
[----:B-1----:R0:W5:Y:S04]  /*9a80*/  LDL.LU.64 R24, [R1+0x4b8] ;  /* 0x0004b80001187983 */ /* 0x0021680000300a00 */
[----:B------:R-:W2:Y:S01]  /*9a90*/  LDL R15, [R1+0x46c] ;  /* 0x00046c00010f7983 */ /* 0x000ea20000100800 */
[----:B---3--:R-:W-:-:S03]  /*9aa0*/  IMAD.WIDE.U32 R18, R19, UR5, R20 ;  /* 0x0000000513127c25 */ /* 0x008fc6000f8e0014 */
[----:B------:R0:W5:Y:S01]  /*9ab0*/  LDL.LU.64 R20, [R1+0x4b0] ;  /* 0x0004b00001147983 */ /* 0x0001620000300a00 */
[----:B------:R-:W-:Y:S01]  /*9ac0*/  LEA R14, P4, R18, R10, 0x1 ;  /* 0x0000000a120e7211 */ /* 0x000fe200078808ff */
[----:B------:R-:W-:Y:S01]  /*9ad0*/  IMAD.WIDE.U32 R22, R17, R22, R12 ;  /* 0x0000001611167225 */ /* 0x000fe200078e000c */
[----:B------:R-:W-:-:S03]  /*9ae0*/  ISETP.GT.AND P5, PT, R0, 0x180, P3 ;  /* 0x000001800000780c */ /* 0x000fc60001fa4270 */
[----:B--2---:R-:W-:-:S05]  /*9af0*/  IMAD.IADD R15, R15, 0x1, R19 ;  /* 0x000000010f0f7824 */ /* 0x004fca00078e0213 */
[----:B------:R-:W-:Y:S02]  /*9b00*/  LEA.HI.X R15, R18, R11, R15, 0x1, P4 ;  /* 0x0000000b120f7211 */ /* 0x000fe400020f0c0f */
[----:B------:R0:W5:Y:S04]  /*9b10*/  LDL.LU.64 R18, [R1+0x4a8] ;  /* 0x0004a80001127983 */ /* 0x0001680000300a00 */
[----:B------:R0:W5:Y:S01]  /*9b20*/  LDL.LU.64 R12, [R1+0x4a0] ;  /* 0x0004a000010c7983 */ /* 0x0001620000300a00 */
[----:B------:R-:W-:Y:S04]  /*9b30*/  BSSY B1, `(.L_x_75) ;  /* 0x0000004000017945 */ /* 0x000fe80003800000 */
[----:B------:R-:W-:Y:S05]  /*9b40*/  @!P5 BRA `(.L_x_76) ;  /* 0x000000000008d947 */ /* 0x000fea0003800000 */
[----:B------:R-:W2:Y:S04]  /*9b50*/  LDG.E.LTC128B.U16 R17, desc[UR60][R14.64+0x2] ;  /* 0x0000023c0e117981 */ /* 0x000ea8000c1e1520 */
[----:B--2---:R1:W-:Y:S02]  /*9b60*/  STL [R1+0x410], R17 ;  /* 0x0004101101007387 */ /* 0x0043e40000100800 */
.L_x_76:
[----:B------:R-:W-:Y:S05]  /*9b70*/  BSYNC B1 ;  /* 0x0000000000017941 */ /* 0x000fea0003800000 */
.L_x_75:
[----:B-1----:R-:W2:Y:S04]  /*9b80*/  LDL R17, [R1+0x410] ;  /* 0x0004100001117983 */ /* 0x002ea80000100800 */
[----:B-----5:R1:W-:Y:S04]  /*9b90*/  STL [R1+0x4bc], R18 ;  /* 0x0004bc1201007387 */ /* 0x0203e80000100800 */
[----:B-1----:R-:W3:Y:S04]  /*9ba0*/  LDL.LU R18, [R1+0x3c4] ;  /* 0x0003c40001127983 */ /* 0x002ee80000300800 */
[----:B------:R1:W-:Y:S04]  /*9bb0*/  STL [R1+0x4b8], R3 ;  /* 0x0004b80301007387 */ /* 0x0003e80000100800 */
[----:B-1----:R-:W4:Y:S01]  /*9bc0*/  LDL.LU R3, [R1+0x470] ;  /* 0x0004700001037983 */ /* 0x002f220000300800 */
[----:B------:R-:W-:-:S03]  /*9bd0*/  IADD3 R6, P4, R6, R22, RZ ;  /* 0x0000001606067210 */ /* 0x000fc60007f9e0ff */
[----:B------:R1:W-:Y:S04]  /*9be0*/  STL.64 [R1+0x4b0], R14 ;  /* 0x0004b00e01007387 */ /* 0x0003e80000100a00 */
[----:B-1----:R-:W4:Y:S04]  /*9bf0*/  LDL.64 R14, [R1+0x3e0] ;  /* 0x0003e000010e7983 */ /* 0x002f280000100a00 */
[----:B------:R1:W-:Y:S04]  /*9c00*/  STL.64 [R1+0x4a8], R12 ;  /* 0x0004a80c01007387 */ /* 0x0003e80000100a00 */
[----:B-1----:R-:W4:Y:S04]  /*9c10*/  LDL.LU.64 R12, [R1+0x3f8] ;  /* 0x0003f800010c7983 */ /* 0x002f280000300a00 */
[----:B------:R1:W-:Y:S04]  /*9c20*/  STL.64 [R1+0x4a0], R8 ;  /* 0x0004a00801007387 */ /* 0x0003e80000100a00 */
[----:B-1----:R-:W4:Y:S01]  /*9c30*/  LDL.LU.64 R8, [R1+0x448] ;  /* 0x0004480001087983 */ /* 0x002f220000300a00 */
[----:B--2---:R-:W-:-:S05]  /*9c40*/  HADD2.F32 R17, -RZ, R17.H0_H0 ;  /* 0x20000011ff117230 */ /* 0x004fca0000004100 */
[----:B------:R-:W-:-:S04]  /*9c50*/  FMUL R17, R17, R16 ;  /* 0x0000001011117220 */ /* 0x000fc80000400000 */
[----:B---3--:R-:W-:Y:S02]  /*9c60*/  FFMA R17, R18, R2, R17 ;  /* 0x0000000212117223 */ /* 0x008fe40000000011 */
[----:B------:R1:W5:Y:S01]  /*9c70*/  LDL.LU R18, [R1+0x4bc] ;  /* 0x0004bc0001127983 */ /* 0x0003620000300800 */
[----:B----4-:R-:W-:-:S03]  /*9c80*/  IADD3.X R7, R7, R3, R23, P4, !PT ;  /* 0x0000000307077210 */ /* 0x010fc600027fe417 */
[----:B------:R1:W5:Y:S04]  /*9c90*/  LDL.LU R3, [R1+0x4b8] ;  /* 0x0004b80001037983 */ /* 0x0003680000300800 */
[----:B------:R-:W2:Y:S01]  /*9ca0*/  LDL.64 R22, [R1+0x3e8] ;  /* 0x0003e80001167983 */ /* 0x000ea20000100a00 */
[----:B------:R-:W-:Y:S02]  /*9cb0*/  F2FP.F16.F32.PACK_AB R17, RZ, R17 ;  /* 0x00000011ff11723e */ /* 0x000fe400000000ff */
[----:B------:R-:W-:Y:S01]  /*9cc0*/  ISETP.GT.AND P0, PT, R0, 0x188, P0 ;  /* 0x000001880000780c */ /* 0x000fe20000704270 */
[----:B--2---:R-:W-:Y:S02]  /*9cd0*/  @P5 IMAD.MOV.U32 R23, RZ, RZ, R15 ;  /* 0x000000ffff175224 */ /* 0x004fe400078e000f */
[----:B------:R1:W5:Y:S04]  /*9ce0*/  LDL.LU.64 R14, [R1+0x4b0] ;  /* 0x0004b000010e7983 */ /* 0x0003680000300a00 */
[----:B------:R2:W-:Y:S04]  /*9cf0*/  @P5 STG.E.U16 desc[UR60][R22.64+0x2], R17 ;  /* 0x0000021116005986 */ /* 0x0005e8000c10153c */
[----:B--2---:R-:W2:Y:S01]  /*9d00*/  LDL.LU R22, [R1+0x414] ;  /* 0x0004140001167983 */ /* 0x004ea20000300800 */
[----:B------:R-:W-:-:S03]  /*9d10*/  IADD3 R17, P4, P5, R8, R12, R4 ;  /* 0x0000000c08117210 */ /* 0x000fc60007d9e004 */
[----:B------:R-:W3:Y:S04]  /*9d20*/  LDL.LU R23, [R1+0x410] ;  /* 0x0004100001177983 */ /* 0x000ee80000300800 */
[----:B------:R1:W5:Y:S04]  /*9d30*/  LDL.LU.64 R12, [R1+0x4a8] ;  /* 0x0004a800010c7983 */ /* 0x0003680000300a00 */
[----:B------:R1:W5:Y:S01]  /*9d40*/  LDL.LU.64 R8, [R1+0x4a0] ;  /* 0x0004a00001087983 */ /* 0x0003620000300a00 */
[----:B------:R-:W-:Y:S01]  /*9d50*/  BSSY B1, `(.L_x_77) ;  /* 0x0000007000017945 */ /* 0x000fe20003800000 */
[----:B--2---:R-:W-:-:S02]  /*9d60*/  IADD3.X R5, R237, R22, R5, P4, P5 ;  /* 0x00000016ed057210 */ /* 0x004fc400027ea405 */
[----:B------:R-:W-:-:S04]  /*9d70*/  LEA R4, P4, R17, R10, 0x1 ;  /* 0x0000000a11047211 */ /* 0x000fc800078808ff */
[----:B------:R-:W-:Y:S02]  /*9d80*/  LEA.HI.X R5, R17, R11, R5, 0x1, P4 ;  /* 0x0000000b11057211 */ /* 0x000fe400020f0c05 */
[----:B---3--:R-:W-:Y:S01]  /*9d90*/  PRMT R17, R23, 0x7610, R17 ;  /* 0x0000761017117816 */ /* 0x008fe20000000011 */
[----:B-1----:R-:W-:Y:S06]  /*9da0*/  @!P0 BRA `(.L_x_78) ;  /* 0x0000000000048947 */ /* 0x002fec0003800000 */
[----:B------:R1:W5:Y:S02]  /*9db0*/  LDG.E.LTC128B.U16 R17, desc[UR60][R4.64] ;  /* 0x0000003c04117981 */ /* 0x000364000c1e1520 */
.L_x_78:
[----:B------:R-:W-:Y:S05]  /*9dc0*/  BSYNC B1 ;  /* 0x0000000000017941 */ /* 0x000fea0003800000 */
.L_x_77:
[----:B-1----:R-:W2:Y:S04]  /*9dd0*/  LDL R4, [R1+0x464] ;  /* 0x0004640001047983 */ /* 0x002ea80000100800 */
[----:B-----5:R1:W-:Y:S04]  /*9de0*/  STL [R1+0x4a8], R3 ;  /* 0x0004a80301007387 */ /* 0x0203e80000100800 */
[----:B-1----:R-:W3:Y:S04]  /*9df0*/  LDL.LU R3, [R1+0x450] ;  /* 0x0004500001037983 */ /* 0x002ee80000300800 */
[----:B------:R-:W4:Y:S04]  /*9e00*/  LDL.LU R22, [R1+0x3c8] ;  /* 0x0003c80001167983 */ /* 0x000f280000300800 */
[----:B------:R-:W4:Y:S04]  /*9e10*/  LDL.LU R5, [R1+0x46c] ;  /* 0x00046c0001057983 */ /* 0x000f280000300800 */
[----:B------:R1:W-:Y:S04]  /*9e20*/  STL.64 [R1+0x4a0], R8 ;  /* 0x0004a00801007387 */ /* 0x0003e80000100a00 */
[----:B------:R-:W4:Y:S04]  /*9e30*/  LDL R23, [R1+0x468] ;  /* 0x0004680001177983 */ /* 0x000f280000100800 */
[----:B-1----:R-:W4:Y:S01]  /*9e40*/  LDL.64 R8, [R1+0x3e8] ;  /* 0x0003e80001087983 */ /* 0x002f220000100a00 */
[----:B--2---:R-:W-:Y:S01]  /*9e50*/  R2UR UR4, R4 ;  /* 0x00000000040472ca */ /* 0x004fe200000e0000 */
[----:B------:R-:W-:-:S05]  /*9e60*/  HADD2.F32 R4, -RZ, R17.H0_H0 ;  /* 0x20000011ff047230 */ /* 0x000fca0000004100 */
[----:B------:R-:W-:-:S07]  /*9e70*/  FMUL R4, R4, R16 ;  /* 0x0000001004047220 */ /* 0x000fce0000400000 */
[----:B---3--:R-:W-:Y:S02]  /*9e80*/  IMAD.WIDE.U32 R6, R3, UR4, R6 ;  /* 0x0000000403067c25 */ /* 0x008fe4000f8e0006 */
[----:B------:R1:W5:Y:S02]  /*9e90*/  LDL.LU R3, [R1+0x4a8] ;  /* 0x0004a80001037983 */ /* 0x0003640000300800 */
[----:B----4-:R-:W-:Y:S01]  /*9ea0*/  FFMA R22, R22, R2, R4 ;  /* 0x0000000216167223 */ /* 0x010fe20000000004 */
[----:B------:R-:W-:Y:S01]  /*9eb0*/  LEA R10, P5, R6, R10, 0x1 ;  /* 0x0000000a060a7211 */ /* 0x000fe200078a08ff */
[----:B------:R-:W-:-:S03]  /*9ec0*/  IMAD.IADD R5, R5, 0x1, R7 ;  /* 0x0000000105057824 */ /* 0x000fc600078e0207 */
[----:B------:R-:W-:Y:S02]  /*9ed0*/  F2FP.F16.F32.PACK_AB R7, RZ, R22 ;  /* 0x00000016ff07723e */ /* 0x000fe400000000ff */
[----:B------:R-:W-:Y:S02]  /*9ee0*/  LEA.HI.X R11, R6, R11, R5, 0x1, P5 ;  /* 0x0000000b060b7211 */ /* 0x000fe400028f0c05 */
[----:B------:R-:W-:Y:S02]  /*9ef0*/  IADD3 R4, P4, R23, R8, RZ ;  /* 0x0000000817047210 */ /* 0x000fe40007f9e0ff */
[----:B------:R1:W5:Y:S04]  /*9f00*/  LDL.LU.64 R8, [R1+0x4a0] ;  /* 0x0004a00001087983 */ /* 0x0003680000300a00 */
[----:B------:R-:W2:Y:S04]  /*9f10*/  LDL.64 R22, [R1+0x3e0] ;  /* 0x0003e00001167983 */ /* 0x000ea80000100a00 */
[----:B------:R-:W2:Y:S01]  /*9f20*/  LDL R5, [R1+0x454] ;  /* 0x0004540001057983 */ /* 0x000ea20000100800 */
[----:B------:R-:W-:Y:S01]  /*9f30*/  ISETP.GT.AND P3, PT, R0, 0x188, P3 ;  /* 0x000001880000780c */ /* 0x000fe20001f64270 */
[----:B------:R-:W-:Y:S01]  /*9f40*/  BSSY B1, `(.L_x_79) ;  /* 0x0000006000017945 */ /* 0x000fe20003800000 */
[----:B------:R-:W-:Y:S01]  /*9f50*/  PRMT R6, R17, 0x7610, R6 ;  /* 0x0000761011067816 */ /* 0x000fe20000000006 */
[----:B--2---:R-:W-:-:S05]  /*9f60*/  IMAD.X R5, R23, 0x1, R5, P4 ;  /* 0x0000000117057824 */ /* 0x004fca00020e0605 */
[----:B------:R1:W-:Y:S05]  /*9f70*/  @P0 STG.E.U16 desc[UR60][R4.64], R7 ;  /* 0x0000000704000986 */ /* 0x0003ea000c10153c */
[----:B------:R-:W-:Y:S05]  /*9f80*/  @!P3 BRA `(.L_x_80) ;  /* 0x000000000004b947 */ /* 0x000fea0003800000 */
[----:B------:R2:W5:Y:S02]  /*9f90*/  LDG.E.LTC128B.U16 R6, desc[UR60][R10.64+0x2] ;  /* 0x0000023c0a067981 */ /* 0x000564000c1e1520 */
.L_x_80:
[----:B------:R-:W-:Y:S05]  /*9fa0*/  BSYNC B1 ;  /* 0x0000000000017941 */ /* 0x000fea0003800000 */
.L_x_79:
[----:B------:R-:W3:Y:S01]  /*9fb0*/  LDL.LU R17, [R1+0x3cc] ;  /* 0x0003cc0001117983 */ /* 0x000ee20000300800 */
[----:B-1---5:R-:W-:Y:S01]  /*9fc0*/  HADD2.F32 R7, -RZ, R6.H0_H0 ;  /* 0x20000006ff077230 */ /* 0x022fe20000004100 */
        /* <DEDUP_REMOVED lines=8> */
.L_x_82:
[----:B------:R-:W-:Y:S05]  /*a050*/  BSYNC B1 ;  /* 0x0000000000017941 */ /* 0x000fea0003800000 */
.L_x_81:
[----:B------:R-:W4:Y:S04]  /*a060*/  LDL.LU R17, [R1+0x3d0] ;  /* 0x0003d00001117983 */ /* 0x000f280000300800 */
[----:B------:R1:W-:Y:S04]  /*a070*/  STL.64 [R1+0x4a0], R4 ;  /* 0x0004a00401007387 */ /* 0x0003e80000100a00 */
[----:B------:R-:W2:Y:S04]  /*a080*/  LDL.64 R22, [R1+0x3e8] ;  /* 0x0003e80001167983 */ /* 0x000ea80000100a00 */
[----:B-1----:R-:W2:Y:S01]  /*a090*/  LDL.64 R4, [R1+0x3e0] ;  /* 0x0003e00001047983 */ /* 0x002ea20000100a00 */
[----:B-----5:R-:W-:-:S05]  /*a0a0*/  HADD2.F32 R7, -RZ, R6.H0_H0 ;  /* 0x20000006ff077230 */ /* 0x020fca0000004100 */
[----:B------:R-:W-:Y:S01]  /*a0b0*/  FMUL R7, R7, R16 ;  /* 0x0000001007077220 */ /* 0x000fe20000400000 */
[----:B------:R-:W-:Y:S01]  /*a0c0*/  ISETP.GT.AND P3, PT, R0, 0x180, P1 ;  /* 0x000001800000780c */ /* 0x000fe20000f64270 */
[----:B--2---:R-:W-:Y:S02]  /*a0d0*/  @P0 IMAD.MOV.U32 R23, RZ, RZ, R5 ;  /* 0x000000ffff170224 */ /* 0x004fe400078e0005 */
[----:B------:R1:W5:Y:S01]  /*a0e0*/  LDL.LU.64 R4, [R1+0x4a0] ;  /* 0x0004a00001047983 */ /* 0x0003620000300a00 */
[----:B----4-:R-:W-:-:S05]  /*a0f0*/  FFMA R7, R17, R2, R7 ;  /* 0x0000000211077223 */ /* 0x010fca0000000007 */
[----:B------:R-:W-:-:S05]  /*a100*/  F2FP.F16.F32.PACK_AB R7, RZ, R7 ;  /* 0x00000007ff07723e */ /* 0x000fca00000000ff */
[----:B------:R1:W-:Y:S01]  /*a110*/  @P0 STG.E.U16 desc[UR60][R22.64+0x10], R7 ;  /* 0x0000100716000986 */ /* 0x0003e2000c10153c */
[----:B------:R-:W-:Y:S04]  /*a120*/  BSSY B1, `(.L_x_83) ;  /* 0x0000003000017945 */ /* 0x000fe80003800000 */
[----:B------:R-:W-:Y:S05]  /*a130*/  @!P3 BRA `(.L_x_84) ;  /* 0x000000000004b947 */ /* 0x000fea0003800000 */
[----:B------:R2:W5:Y:S02]  /*a140*/  LDG.E.LTC128B.U16 R6, desc[UR60][R14.64+0x12] ;  /* 0x0000123c0e067981 */ /* 0x000564000c1e1520 */
.L_x_84:
[----:B------:R-:W-:Y:S05]  /*a150*/  BSYNC B1 ;  /* 0x0000000000017941 */ /* 0x000fea0003800000 */
.L_x_83:
[----:B------:R-:W4:Y:S04]  /*a160*/  LDL.LU R17, [R1+0x3d4] ;  /* 0x0003d40001117983 */ /* 0x000f280000300800 */
[----:B-----5:R0:W-:Y:S04]  /*a170*/  STL.64 [R1+0x4a0], R4 ;  /* 0x0004a00401007387 */ /* 0x0201e80000100a00 */
[----:B0-----:R-:W3:Y:S04]  /*a180*/  LDL.LU.64 R4, [R1+0x3e0] ;  /* 0x0003e00001047983 */ /* 0x001ee80000300a00 */
[----:B-1----:R-:W3:Y:S01]  /*a190*/  LDL.LU.64 R22, [R1+0x3e8] ;  /* 0x0003e80001167983 */ /* 0x002ee20000300a00 */
[----:B------:R-:W-:Y:S01]  /*a1a0*/  HADD2.F32 R7, -RZ, R6.H0_H0 ;  /* 0x20000006ff077230 */ /* 0x000fe20000004100 */
[----:B------:R-:W-:-:S04]  /*a1b0*/  ISETP.GT.AND P2, PT, R0, 0x188, P2 ;  /* 0x000001880000780c */ /* 0x000fc80001744270 */
[----:B------:R-:W-:Y:S01]  /*a1c0*/  FMUL R7, R7, R16 ;  /* 0x0000001007077220 */ /* 0x000fe20000400000 */
[----:B------:R-:W-:Y:S03]  /*a1d0*/  BSSY B1, `(.L_x_85) ;  /* 0x0000008000017945 */ /* 0x000fe60003800000 */
[----:B----4-:R-:W-:-:S05]  /*a1e0*/  FFMA R7, R17, R2, R7 ;  /* 0x0000000211077223 */ /* 0x010fca0000000007 */
[----:B------:R-:W-:Y:S01]  /*a1f0*/  F2FP.F16.F32.PACK_AB R7, RZ, R7 ;  /* 0x00000007ff07723e */ /* 0x000fe200000000ff */
[----:B---3--:R-:W-:Y:S02]  /*a200*/  @P3 IMAD.MOV.U32 R23, RZ, RZ, R5 ;  /* 0x000000ffff173224 */ /* 0x008fe400078e0005 */
[----:B------:R0:W5:Y:S04]  /*a210*/  LDL.LU.64 R4, [R1+0x4a0] ;  /* 0x0004a00001047983 */ /* 0x0001680000300a00 */
[----:B------:R0:W-:Y:S01]  /*a220*/  @P3 STG.E.U16 desc[UR60][R22.64+0x12], R7 ;  /* 0x0000120716003986 */ /* 0x0001e2000c10153c */
[----:B------:R-:W-:Y:S05]  /*a230*/  @!P2 BRA `(.L_x_86) ;  /* 0x000000000004a947 */ /* 0x000fea0003800000 */
[----:B------:R1:W5:Y:S02]  /*a240*/  LDG.E.LTC128B.U16 R6, desc[UR60][R10.64+0x10] ;  /* 0x0000103c0a067981 */ /* 0x000364000c1e1520 */
.L_x_86:
[----:B------:R-:W-:Y:S05]  /*a250*/  BSYNC B1 ;  /* 0x0000000000017941 */ /* 0x000fea0003800000 */
.L_x_85:
[----:B------:R-:W3:Y:S01]  /*a260*/  LDL.LU R17, [R1+0x3d8] ;  /* 0x0003d80001117983 */ /* 0x000ee20000300800 */
[----:B0----5:R-:W-:Y:S01]  /*a270*/  HADD2.F32 R7, -RZ, R6.H0_H0 ;  /* 0x20000006ff077230 */ /* 0x021fe20000004100 */
        /* <DEDUP_REMOVED lines=8> */
.L_x_88:
[----:B------:R-:W-:Y:S05]  /*a300*/  BSYNC B1 ;  /* 0x0000000000017941 */ /* 0x000fea0003800000 */
.L_x_87:
[----:B------:R-:W4:Y:S04]  /*a310*/  LDL.LU R17, [R1+0x3dc] ;  /* 0x0003dc0001117983 */ /* 0x000f280000300800 */
[----:B------:R1:W5:Y:S02]  /*a320*/  LDL.64 R22, [R1+0x440] ;  /* 0x0004400001167983 */ /* 0x0003640000100a00 */
[----:B0----5:R-:W-:Y:S01]  /*a330*/  HADD2.F32 R7, -RZ, R6.H0_H0 ;  /* 0x20000006ff077230 */ /* 0x021fe20000004100 */
[----:B------:R-:W-:Y:S01]  /*a340*/  ISETP.GT.AND P3, PT, R3, 0x10, PT ;  /* 0x000000100300780c */ /* 0x000fe20003f64270 */
[----:B------:R-:W-:Y:S03]  /*a350*/  BSSY B1, `(.L_x_89) ;  /* 0x0000008000017945 */ /* 0x000fe60003800000 */
[----:B------:R-:W-:Y:S01]  /*a360*/  FMUL R7, R7, R16 ;  /* 0x0000001007077220 */ /* 0x000fe20000400000 */
[----:B------:R-:W-:-:S03]  /*a370*/  ISETP.GT.AND P0, PT, R0, RZ, P3 ;  /* 0x000000ff0000720c */ /* 0x000fc60001f04270 */
[----:B----4-:R-:W-:-:S05]  /*a380*/  FFMA R7, R17, R2, R7 ;  /* 0x0000000211077223 */ /* 0x010fca0000000007 */
[----:B------:R-:W-:-:S05]  /*a390*/  F2FP.F16.F32.PACK_AB R7, RZ, R7 ;  /* 0x00000007ff07723e */ /* 0x000fca00000000ff */
[----:B------:R1:W-:Y:S01]  /*a3a0*/  @P1 STG.E.U16 desc[UR60][R4.64+0x12], R7 ;  /* 0x0000120704001986 */ /* 0x0003e2000c10153c */
[----:B------:R-:W-:Y:S05]  /*a3b0*/  @!P0 BRA `(.L_x_90) ;  /* 0x0000000000048947 */ /* 0x000fea0003800000 */
[----:B------:R0:W5:Y:S02]  /*a3c0*/  LDG.E.LTC128B.U16 R6, desc[UR60][R22.64+0x20] ;  /* 0x0000203c16067981 */ /* 0x000164000c1e1520 */
.L_x_90:
[----:B------:R-:W-:Y:S05]  /*a3d0*/  BSYNC B1 ;  /* 0x0000000000017941 */ /* 0x000fea0003800000 */
.L_x_89:
[----:B-1----:R-:W4:Y:S01]  /*a3e0*/  LDL.LU R5, [R1+0x3a0] ;  /* 0x0003a00001057983 */ /* 0x002f220000300800 */
[----:B-----5:R-:W-:Y:S01]  /*a3f0*/  HADD2.F32 R4, -RZ, R6.H0_H0 ;  /* 0x20000006ff047230 */ /* 0x020fe20000004100 */
        /* <DEDUP_REMOVED lines=9> */
.L_x_92:
[----:B------:R-:W-:Y:S05]  /*a490*/  BSYNC B1 ;  /* 0x0000000000017941 */ /* 0x000fea0003800000 */
.L_x_91:
[----:B------:R-:W2:Y:S01]  /*a4a0*/  LDL.LU R5, [R1+0x3a4] ;  /* 0x0003a40001057983 */ /* 0x000ea20000300800 */
[----:B-1---5:R-:W-:Y:S01]  /*a4b0*/  HADD2.F32 R4, -RZ, R6.H0_H0 ;  /* 0x20000006ff047230 */ /* 0x022fe20000004100 */
[----:B------:R-:W-:Y:S01]  /*a4c0*/  ISETP.GT.AND P0, PT, R0, 0x8, P3 ;  /* 0x000000080000780c */ /* 0x000fe20001f04270 */
[----:B------:R-:W-:Y:S03]  /*a4d0*/  BSSY B1, `(.L_x_93) ;  /* 0x0000008000017945 */ /* 0x000fe60003800000 */
[----:B------:R-:W-:-:S04]  /*a4e0*/  FMUL R4, R4, R16 ;  /* 0x0000001004047220 */ /* 0x000fc80000400000 */
[----:B--2---:R-:W-:-:S05]  /*a4f0*/  FFMA R4, R5, R2, R4 ;  /* 0x0000000205047223 */ /* 0x004fca0000000004 */
[----:B------:R-:W-:-:S05]  /*a500*/  F2FP.F16.F32.PACK_AB R4, RZ, R4 ;  /* 0x00000004ff04723e */ /* 0x000fca00000000ff */
[----:B------:R1:W-:Y:S01]  /*a510*/  @P1 STG.E.U16 desc[UR60][R8.64+0x22], R4 ;  /* 0x0000220408001986 */ /* 0x0003e2000c10153c */
[----:B------:R-:W-:Y:S05]  /*a520*/  @!P0 BRA `(.L_x_94) ;  /* 0x0000000000088947 */ /* 0x000fea0003800000 */
[----:B0---4-:R-:W2:Y:S04]  /*a530*/  LDL.64 R22, [R1+0x420] ;  /* 0x0004200001167983 */ /* 0x011ea80000100a00 */
[----:B--2---:R2:W5:Y:S02]  /*a540*/  LDG.E.LTC128B.U16 R6, desc[UR60][R22.64+0x20] ;  /* 0x0000203c16067981 */ /* 0x004564000c1e1520 */
.L_x_94:
[----:B------:R-:W-:Y:S05]  /*a550*/  BSYNC B1 ;  /* 0x0000000000017941 */ /* 0x000fea0003800000 */
.L_x_93:
[----:B------:R-:W3:Y:S04]  /*a560*/  LDL.LU R5, [R1+0x3a8] ;  /* 0x0003a80001057983 */ /* 0x000ee80000300800 */
[----:B0-2-4-:R-:W2:Y:S01]  /*a570*/  LDL.64 R22, [R1+0x428] ;  /* 0x0004280001167983 */ /* 0x015ea20000100a00 */
[----:B-1---5:R-:W-:Y:S01]  /*a580*/  HADD2.F32 R4, -RZ, R6.H0_H0 ;  /* 0x20000006ff047230 */ /* 0x022fe20000004100 */
[----:B------:R-:W-:Y:S01]  /*a590*/  ISETP.GT.AND P4, PT, R0, 0x8, P2 ;  /* 0x000000080000780c */ /* 0x000fe20001784270 */
[----:B------:R-:W-:Y:S03]  /*a5a0*/  BSSY B1, `(.L_x_95) ;  /* 0x0000008000017945 */ /* 0x000fe60003800000 */
[----:B------:R-:W-:-:S04]  /*a5b0*/  FMUL R4, R4, R16 ;  /* 0x0000001004047220 */ /* 0x000fc80000400000 */
[----:B---3--:R-:W-:-:S05]  /*a5c0*/  FFMA R4, R5, R2, R4 ;  /* 0x0000000205047223 */ /* 0x008fca0000000004 */
[----:B------:R-:W-:-:S05]  /*a5d0*/  F2FP.F16.F32.PACK_AB R4, RZ, R4 ;  /* 0x00000004ff04723e */ /* 0x000fca00000000ff */
[----:B--2---:R0:W-:Y:S01]  /*a5e0*/  @P0 STG.E.U16 desc[UR60][R22.64+0x20], R4 ;  /* 0x0000200416000986 */ /* 0x0041e2000c10153c */
[----:B------:R-:W-:Y:S05]  /*a5f0*/  @!P4 BRA `(.L_x_96) ;  /* 0x000000000008c947 */ /* 0x000fea0003800000 */
[----:B0-----:R-:W2:Y:S04]  /*a600*/  LDL.64 R4, [R1+0x420] ;  /* 0x0004200001047983 */ /* 0x001ea80000100a00 */
[----:B--2---:R1:W5:Y:S02]  /*a610*/  LDG.E.LTC128B.U16 R6, desc[UR60][R4.64+0x22] ;  /* 0x0000223c04067981 */ /* 0x004364000c1e1520 */
.L_x_96:
[----:B------:R-:W-:Y:S05]  /*a620*/  BSYNC B1 ;  /* 0x0000000000017941 */ /* 0x000fea0003800000 */
.L_x_95:
[----:B-1----:R-:W2:Y:S01]  /*a630*/  LDL.LU R5, [R1+0x3ac] ;  /* 0x0003ac0001057983 */ /* 0x002ea20000300800 */
[----:B0----5:R-:W-:Y:S01]  /*a640*/  HADD2.F32 R4, -RZ, R6.H0_H0 ;  /* 0x20000006ff047230 */ /* 0x021fe20000004100 */
        /* <DEDUP_REMOVED lines=8> */
[----:B0-----:R-:W2:Y:S04]  /*a6d0*/  LDL.64 R4, [R1+0x440] ;  /* 0x0004400001047983 */ /* 0x001ea80000100a00 */
[----:B--2---:R1:W5:Y:S02]  /*a6e0*/  LDG.E.LTC128B.U16 R6, desc[UR60][R4.64+0x30] ;  /* 0x0000303c04067981 */ /* 0x004364000c1e1520 */
.L_x_98:
[----:B------:R-:W-:Y:S05]  /*a6f0*/  BSYNC B1 ;  /* 0x0000000000017941 */ /* 0x000fea0003800000 */
.L_x_97:
        /* <DEDUP_REMOVED lines=12> */
.L_x_100:
[----:B------:R-:W-:Y:S05]  /*a7c0*/  BSYNC B1 ;  /* 0x0000000000017941 */ /* 0x000fea0003800000 */
.L_x_99:
[----:B-1----:R-:W2:Y:S01]  /*a7d0*/  LDL.LU R5, [R1+0x3b4] ;  /* 0x0003b40001057983 */ /* 0x002ea20000300800 */
[----:B0----5:R-:W-:Y:S01]  /*a7e0*/  HADD2.F32 R4, -RZ, R6.H0_H0 ;  /* 0x20000006ff047230 */ /* 0x021fe20000004100 */
[----:B------:R-:W-:Y:S01]  /*a7f0*/  ISETP.GT.AND P5, PT, R0, 0x8, P1 ;  /* 0x000000080000780c */ /* 0x000fe20000fa4270 */
[----:B------:R-:W-:Y:S03]  /*a800*/  BSSY B1, `(.L_x_101) ;  /* 0x0000008000017945 */ /* 0x000fe60003800000 */
[----:B------:R-:W-:-:S04]  /*a810*/  FMUL R4, R4, R16 ;  /* 0x0000001004047220 */ /* 0x000fc80000400000 */
[----:B--2---:R-:W-:-:S05]  /*a820*/  FFMA R4, R5, R2, R4 ;  /* 0x0000000205047223 */ /* 0x004fca0000000004 */
[----:B------:R-:W-:-:S05]  /*a830*/  F2FP.F16.F32.PACK_AB R4, RZ, R4 ;  /* 0x00000004ff04723e */ /* 0x000fca00000000ff */
[----:B------:R0:W-:Y:S01]  /*a840*/  @P4 STG.E.U16 desc[UR60][R8.64+0x32], R4 ;  /* 0x0000320408004986 */ /* 0x0001e2000c10153c */
[----:B------:R-:W-:Y:S05]  /*a850*/  @!P5 BRA `(.L_x_102) ;  /* 0x000000000008d947 */ /* 0x000fea0003800000 */
[----:B0-----:R-:W2:Y:S04]  /*a860*/  LDL.64 R4, [R1+0x420] ;  /* 0x0004200001047983 */ /* 0x001ea80000100a00 */
[----:B--2---:R1:W5:Y:S02]  /*a870*/  LDG.E.LTC128B.U16 R6, desc[UR60][R4.64+0x30] ;  /* 0x0000303c04067981 */ /* 0x004364000c1e1520 */
.L_x_102:
[----:B------:R-:W-:Y:S05]  /*a880*/  BSYNC B1 ;  /* 0x0000000000017941 */ /* 0x000fea0003800000 */
.L_x_101:
        /* <DEDUP_REMOVED lines=11> */
.L_x_104:
[----:B------:R-:W-:Y:S05]  /*a940*/  BSYNC B1 ;  /* 0x0000000000017941 */ /* 0x000fea0003800000 */
.L_x_103:
        /* <DEDUP_REMOVED lines=9> */
[----:B------:R1:W5:Y:S02]  /*a9e0*/  LDG.E.LTC128B.U16 R6, desc[UR60][R234.64+0x20] ;  /* 0x0000203cea067981 */ /* 0x000364000c1e1520 */
.L_x_106:
[----:B------:R-:W-:Y:S05]  /*a9f0*/  BSYNC B1 ;  /* 0x0000000000017941 */ /* 0x000fea0003800000 */
.L_x_105:
[----:B------:R-:W2:Y:S01]  /*aa00*/  LDL.LU R5, [R1+0x380] ;  /* 0x0003800001057983 */ /* 0x000ea20000300800 */
        /* <DEDUP_REMOVED lines=9> */
.L_x_108:
[----:B------:R-:W-:Y:S05]  /*aaa0*/  BSYNC B1 ;  /* 0x0000000000017941 */ /* 0x000fea0003800000 */
.L_x_107:
        /* <DEDUP_REMOVED lines=10> */
.L_x_110:
[----:B------:R-:W-:Y:S05]  /*ab50*/  BSYNC B1 ;  /* 0x0000000000017941 */ /* 0x000fea0003800000 */
.L_x_109:
[----:B------:R-:W4:Y:S04]  /*ab60*/  LDL.LU R5, [R1+0x388] ;  /* 0x0003880001057983 */ /* 0x000f280000300800 */
[----:B------:R-:W2:Y:S01]  /*ab70*/  LDL.64 R22, [R1+0x400] ;  /* 0x0004000001167983 */ /* 0x000ea20000100a00 */
[----:B0----5:R-:W-:Y:S01]  /*ab80*/  HADD2.F32 R4, -RZ, R6.H0_H0 ;  /* 0x20000006ff047230 */ /* 0x021fe20000004100 */
[----:B------:R-:W-:Y:S01]  /*ab90*/  ISETP.GT.AND P4, PT, R0, 0x88, P2 ;  /* 0x000000880000780c */ /* 0x000fe20001784270 */
[----:B------:R-:W-:Y:S03]  /*aba0*/  BSSY B1, `(.L_x_111) ;  /* 0x0000007000017945 */ /* 0x000fe60003800000 */
[----:B------:R-:W-:-:S04]  /*abb0*/  FMUL R4, R4, R16 ;  /* 0x0000001004047220 */ /* 0x000fc80000400000 */
[----:B----4-:R-:W-:-:S05]  /*abc0*/  FFMA R4, R5, R2, R4 ;  /* 0x0000000205047223 */ /* 0x010fca0000000004 */
[----:B------:R-:W-:-:S05]  /*abd0*/  F2FP.F16.F32.PACK_AB R4, RZ, R4 ;  /* 0x00000004ff04723e */ /* 0x000fca00000000ff */
[----:B--2---:R0:W-:Y:S01]  /*abe0*/  @P5 STG.E.U16 desc[UR60][R22.64+0x20], R4 ;  /* 0x0000200416005986 */ /* 0x0041e2000c10153c */
[----:B------:R-:W-:Y:S05]  /*abf0*/  @!P4 BRA `(.L_x_112) ;  /* 0x000000000004c947 */ /* 0x000fea0003800000 */
[----:B------:R2:W5:Y:S02]  /*ac00*/  LDG.E.LTC128B.U16 R6, desc[UR60][R232.64+0x22] ;  /* 0x0000223ce8067981 */ /* 0x000564000c1e1520 */
.L_x_112:
[----:B------:R-:W-:Y:S05]  /*ac10*/  BSYNC B1 ;  /* 0x0000000000017941 */ /* 0x000fea0003800000 */
.L_x_111:
[----:B------:R-:W4:Y:S01]  /*ac20*/  LDL.LU R5, [R1+0x38c] ;  /* 0x00038c0001057983 */ /* 0x000f220000300800 */
[----:B0----5:R-:W-:Y:S01]  /*ac30*/  HADD2.F32 R4, -RZ, R6.H0_H0 ;  /* 0x20000006ff047230 */ /* 0x021fe20000004100 */
        /* <DEDUP_REMOVED lines=8> */
.L_x_114:
[----:B------:R-:W-:Y:S05]  /*acc0*/  BSYNC B1 ;  /* 0x0000000000017941 */ /* 0x000fea0003800000 */
.L_x_113:
        /* <DEDUP_REMOVED lines=10> */
.L_x_116:
[----:B------:R-:W-:Y:S05]  /*ad70*/  BSYNC B1 ;  /* 0x0000000000017941 */ /* 0x000fea0003800000 */
.L_x_115:
        /* <DEDUP_REMOVED lines=10> */
.L_x_118:
[----:B------:R-:W-:Y:S05]  /*ae20*/  BSYNC B1 ;  /* 0x0000000000017941 */ /* 0x000fea0003800000 */
.L_x_117:
        /* <DEDUP_REMOVED lines=10> */
.L_x_120:
[----:B------:R-:W-:Y:S05]  /*aed0*/  BSYNC B1 ;  /* 0x0000000000017941 */ /* 0x000fea0003800000 */
.L_x_119:
[----:B------:R-:W3:Y:S01]  /*aee0*/  LDL.LU R5, [R1+0x39c] ;  /* 0x00039c0001057983 */ /* 0x000ee20000300800 */
[----:B0----5:R-:W-:Y:S01]  /*aef0*/  HADD2.F32 R4, -RZ, R6.H0_H0 ;  /* 0x20000006ff047230 */ /* 0x021fe20000004100 */
[----:B------:R-:W-:Y:S01]  /*af00*/  ISETP.GT.AND P5, PT, R0, 0x100, P3 ;  /* 0x000001000000780c */ /* 0x000fe20001fa4270 */
[----:B------:R-:W-:Y:S01]  /*af10*/  IMAD.U32 R17, RZ, RZ, UR9 ;  /* 0x00000009ff117e24 */ /* 0x000fe2000f8e00ff */
[----:B------:R0:W-:Y:S02]  /*af20*/  STL.64 [R1+0x4a0], R8 ;  /* 0x0004a00801007387 */ /* 0x0001e40000100a00 */
[----:B------:R-:W-:Y:S02]  /*af30*/  FMUL R4, R4, R16 ;  /* 0x0000001004047220 */ /* 0x000fe40000400000 */
[----:B0-----:R-:W4:Y:S02]  /*af40*/  LDL.LU.64 R8, [R1+0x430] ;  /* 0x0004300001087983 */ /* 0x001f240000300a00 */
[----:B---3--:R-:W-:-:S05]  /*af50*/  FFMA R4, R5, R2, R4 ;  /* 0x0000000205047223 */ /* 0x008fca0000000004 */
[----:B------:R-:W-:-:S05]  /*af60*/  F2FP.F16.F32.PACK_AB R4, RZ, R4 ;  /* 0x00000004ff04723e */ /* 0x000fca00000000ff */
[----:B------:R0:W-:Y:S04]  /*af70*/  @P4 STG.E.U16 desc[UR60][R22.64+0x32], R4 ;  /* 0x0000320416004986 */ /* 0x0001e8000c10153c */
[----:B------:R-:W3:Y:S01]  /*af80*/  @P5 LDG.E.LTC128B.U16 R6, desc[UR60][R20.64+0x20] ;  /* 0x0000203c14065981 */ /* 0x000ee2000c1e1520 */
[----:B------:R-:W-:-:S04]  /*af90*/  IMAD.U32 R5, RZ, RZ, UR8 ;  /* 0x00000008ff057e24 */ /* 0x000fc8000f8e00ff */
[----:B------:R-:W-:Y:S02]  /*afa0*/  IMAD.SHL.U32 R5, R5, 0x100, RZ ;  /* 0x0000010005057824 */ /* 0x000fe400078e00ff */
[----:B0-----:R-:W-:-:S05]  /*afb0*/  IMAD.U32 R22, RZ, RZ, UR8 ;  /* 0x00000008ff167e24 */ /* 0x001fca000f8e00ff */
[----:B------:R-:W-:Y:S02]  /*afc0*/  SHF.L.U64.HI R23, R22, 0x8, R17 ;  /* 0x0000000816177819 */ /* 0x000fe40000010211 */
[----:B------:R-:W2:Y:S04]  /*afd0*/  LDL.LU R17, [R1+0x360] ;  /* 0x0003600001117983 */ /* 0x000ea80000300800 */
[----:B------:R0:W-:Y:S01]  /*afe0*/  STL [R1+0x380], R5 ;  /* 0x0003800501007387 */ /* 0x0001e20000100800 */
[----:B------:R-:W-:Y:S01]  /*aff0*/  BSSY B1, `(.L_x_121) ;  /* 0x000000d000017945 */ /* 0x000fe20003800000 */
[----:B---3--:R-:W-:-:S05]  /*b000*/  HADD2.F32 R4, -RZ, R6.H0_H0 ;  /* 0x20000006ff047230 */ /* 0x008fca0000004100 */
[----:B------:R-:W-:Y:S01]  /*b010*/  FMUL R7, R4, R16 ;  /* 0x0000001004077220 */ /* 0x000fe20000400000 */
[----:B----4-:R-:W-:Y:S02]  /*b020*/  IADD3 R4, P4, R5, R8, RZ ;  /* 0x0000000805047210 */ /* 0x010fe40007f9e0ff */
[----:B------:R3:W5:Y:S01]  /*b030*/  LDL.LU.64 R8, [R1+0x4a0] ;  /* 0x0004a00001087983 */ /* 0x0007620000300a00 */
[----:B--2---:R-:W-:Y:S02]  /*b040*/  FFMA R7, R17, R2, R7 ;  /* 0x0000000211077223 */ /* 0x004fe40000000007 */
[----:B0-----:R-:W-:-:S03]  /*b050*/  IMAD.X R5, R23, 0x1, R13, P4 ;  /* 0x0000000117057824 */ /* 0x001fc600020e060d */
[----:B------:R-:W-:Y:S01]  /*b060*/  F2FP.F16.F32.PACK_AB R7, RZ, R7 ;  /* 0x00000007ff07723e */ /* 0x000fe200000000ff */
[----:B------:R3:W-:Y:S04]  /*b070*/  STL [R1+0x384], R23 ;  /* 0x0003841701007387 */ /* 0x0007e80000100800 */
[----:B------:R3:W-:Y:S01]  /*b080*/  @P5 STG.E.U16 desc[UR60][R4.64+0x20], R7 ;  /* 0x0000200704005986 */ /* 0x0007e2000c10153c */
[----:B------:R-:W-:-:S13]  /*b090*/  ISETP.GT.AND P4, PT, R0, 0x100, P2 ;  /* 0x000001000000780c */ /* 0x000fda0001784270 */
[----:B---3--:R-:W-:Y:S05]  /*b0a0*/  @!P4 BRA `(.L_x_122) ;  /* 0x000000000004c947 */ /* 0x008fea0003800000 */
[----:B------:R0:W5:Y:S02]  /*b0b0*/  LDG.E.LTC128B.U16 R6, desc[UR60][R20.64+0x22] ;  /* 0x0000223c14067981 */ /* 0x000164000c1e1520 */
.L_x_122:
[----:B------:R-:W-:Y:S05]  /*b0c0*/  BSYNC B1 ;  /* 0x0000000000017941 */ /* 0x000fea0003800000 */
.L_x_121:
[----:B------:R2:W-:Y:S04]  /*b0d0*/  STL [R1+0x49c], R3 ;  /* 0x00049c0301007387 */ /* 0x0005e80000100800 */
[----:B--2---:R-:W2:Y:S01]  /*b0e0*/  LDL.LU R3, [R1+0x364] ;  /* 0x0003640001037983 */ /* 0x004ea20000300800 */
[----:B-----5:R-:W-:Y:S01]  /*b0f0*/  HADD2.F32 R7, -RZ, R6.H0_H0 ;  /* 0x20000006ff077230 */ /* 0x020fe20000004100 */
[----:B------:R-:W-:Y:S02]  /*b100*/  ISETP.GT.AND P5, PT, R0, 0x108, P3 ;  /* 0x000001080000780c */ /* 0x000fe40001fa4270 */
[----:B------:R-:W3:Y:S02]  /*b110*/  LDL.LU R23, [R1+0x368] ;  /* 0x0003680001177983 */ /* 0x000ee40000300800 */
[----:B------:R-:W-:-:S02]  /*b120*/  FMUL R7, R7, R16 ;  /* 0x0000001007077220 */ /* 0x000fc40000400000 */
[----:B------:R-:W4:Y:S04]  /*b130*/  LDL R22, [R1+0x468] ;  /* 0x0004680001167983 */ /* 0x000f280000100800 */
[----:B------:R-:W3:Y:S01]  /*b140*/  LDL R17, [R1+0x454] ;  /* 0x0004540001117983 */ /* 0x000ee20000100800 */
[----:B--2---:R-:W-:-:S03]  /*b150*/  FFMA R7, R3, R2, R7 ;  /* 0x0000000203077223 */ /* 0x004fc60000000007 */
[----:B------:R2:W5:Y:S02]  /*b160*/  LDL.LU R3, [R1+0x49c] ;  /* 0x00049c0001037983 */ /* 0x0005640000300800 */
[----:B------:R-:W-:-:S05]  /*b170*/  F2FP.F16.F32.PACK_AB R7, RZ, R7 ;  /* 0x00000007ff07723e */ /* 0x000fca00000000ff */
[----:B------:R1:W-:Y:S04]  /*b180*/  @P4 STG.E.U16 desc[UR60][R4.64+0x22], R7 ;  /* 0x0000220704004986 */ /* 0x0003e8000c10153c */
[----:B------:R-:W1:Y:S01]  /*b190*/  @P5 LDG.E.LTC128B.U16 R6, desc[UR60][R18.64+0x20] ;  /* 0x0000203c12065981 */ /* 0x000e62000c1e1520 */
[----:B----4-:R-:W-:-:S05]  /*b1a0*/  IADD3 R236, P4, R22, R4, RZ ;  /* 0x0000000416ec7210 */ /* 0x010fca0007f9e0ff */
[----:B---3--:R-:W-:Y:S01]  /*b1b0*/  IMAD.X R237, R17, 0x1, R5, P4 ;  /* 0x0000000111ed7824 */ /* 0x008fe200020e0605 */
[----:B------:R-:W-:Y:S01]  /*b1c0*/  ISETP.GT.AND P4, PT, R0, 0x108, P2 ;  /* 0x000001080000780c */ /* 0x000fe20001784270 */
[----:B-1----:R-:W-:-:S05]  /*b1d0*/  HADD2.F32 R7, -RZ, R6.H0_H0 ;  /* 0x20000006ff077230 */ /* 0x002fca0000004100 */
[----:B------:R-:W-:-:S04]  /*b1e0*/  FMUL R7, R7, R16 ;  /* 0x0000001007077220 */ /* 0x000fc80000400000 */
[----:B------:R-:W-:Y:S02]  /*b1f0*/  FFMA R7, R23, R2, R7 ;  /* 0x0000000217077223 */ /* 0x000fe40000000007 */
[----:B------:R-:W3:Y:S03]  /*b200*/  LDL.LU R23, [R1+0x36c] ;  /* 0x00036c0001177983 */ /* 0x000ee60000300800 */
[----:B------:R-:W-:-:S05]  /*b210*/  F2FP.F16.F32.PACK_AB R7, RZ, R7 ;  /* 0x00000007ff07723e */ /* 0x000fca00000000ff */
[----:B------:R1:W-:Y:S04]  /*b220*/  @P5 STG.E.U16 desc[UR60][R236.64+0x20], R7 ;  /* 0x00002007ec005986 */ /* 0x0003e8000c10153c */
[----:B------:R-:W1:Y:S01]  /*b230*/  @P4 LDG.E.LTC128B.U16 R6, desc[UR60][R18.64+0x22] ;  /* 0x0000223c12064981 */ /* 0x000e62000c1e1520 */
[----:B------:R-:W-:Y:S01]  /*b240*/  IADD3 R22, P5, R4, R22, RZ ;  /* 0x0000001604167210 */ /* 0x000fe20007fbe0ff */
[----:B------:R-:W-:Y:S01]  /*b250*/  BSSY B1, `(.L_x_123) ;  /* 0x000000a000017945 */ /* 0x000fe20003800000 */
[----:B-1----:R-:W-:-:S05]  /*b260*/  HADD2.F32 R7, -RZ, R6.H0_H0 ;  /* 0x20000006ff077230 */ /* 0x002fca0000004100 */
[----:B------:R-:W-:-:S04]  /*b270*/  FMUL R7, R7, R16 ;  /* 0x0000001007077220 */ /* 0x000fc80000400000 */
[----:B---3--:R-:W-:Y:S01]  /*b280*/  FFMA R7, R23, R2, R7 ;  /* 0x0000000217077223 */ /* 0x008fe20000000007 */
[----:B------:R-:W-:-:S04]  /*b290*/  IMAD.X R23, R5, 0x1, R17, P5 ;  /* 0x0000000105177824 */ /* 0x000fc800028e0611 */
[----:B------:R-:W-:-:S05]  /*b2a0*/  F2FP.F16.F32.PACK_AB R7, RZ, R7 ;  /* 0x00000007ff07723e */ /* 0x000fca00000000ff */
[----:B------:R2:W-:Y:S01]  /*b2b0*/  @P4 STG.E.U16 desc[UR60][R22.64+0x22], R7 ;  /* 0x0000220716004986 */ /* 0x0005e2000c10153c */
[----:B------:R-:W-:-:S13]  /*b2c0*/  ISETP.GT.AND P5, PT, R0, 0x100, P1 ;  /* 0x000001000000780c */ /* 0x000fda0000fa4270 */
[----:B--2---:R-:W-:Y:S05]  /*b2d0*/  @!P5 BRA `(.L_x_124) ;  /* 0x000000000004d947 */ /* 0x004fea0003800000 */
[----:B------:R1:W5:Y:S02]  /*b2e0*/  LDG.E.LTC128B.U16 R6, desc[UR60][R20.64+0x30] ;  /* 0x0000303c14067981 */ /* 0x000364000c1e1520 */
.L_x_124:
[----:B------:R-:W-:Y:S05]  /*b2f0*/  BSYNC B1 ;  /* 0x0000000000017941 */ /* 0x000fea0003800000 */
.L_x_123:
[----:B------:R-:W2:Y:S01]  /*b300*/  LDL.LU R17, [R1+0x370] ;  /* 0x0003700001117983 */ /* 0x000ea20000300800 */
[----:B-----5:R-:W-:Y:S01]  /*b310*/  HADD2.F32 R7, -RZ, R6.H0_H0 ;  /* 0x20000006ff077230 */ /* 0x020fe20000004100 */
        /* <DEDUP_REMOVED lines=8> */
.L_x_126:
[----:B------:R-:W-:Y:S05]  /*b3a0*/  BSYNC B1 ;  /* 0x0000000000017941 */ /* 0x000fea0003800000 */
.L_x_125:
        /* <DEDUP_REMOVED lines=10> */
.L_x_128:
[----:B------:R-:W-:Y:S05]  /*b450*/  BSYNC B1 ;  /* 0x0000000000017941 */ /* 0x000fea0003800000 */
.L_x_127:
[----:B------:R-:W3:Y:S01]  /*b460*/  LDL.LU R17, [R1+0x378] ;  /* 0x0003780001117983 */ /* 0x000ee20000300800 */
        /* <DEDUP_REMOVED lines=9> */
.L_x_130:
[----:B------:R-:W-:Y:S05]  /*b500*/  BSYNC B1 ;  /* 0x0000000000017941 */ /* 0x000fea0003800000 */
.L_x_129:
[----:B------:R-:W4:Y:S01]  /*b510*/  LDL.LU R22, [R1+0x37c] ;  /* 0x00037c0001167983 */ /* 0x000f220000300800 */
[----:B--2--5:R-:W-:Y:S01]  /*b520*/  HADD2.F32 R7, -RZ, R6.H0_H0 ;  /* 0x20000006ff077230 */ /* 0x024fe20000004100 */
[----:B------:R-:W-:Y:S01]  /*b530*/  ISETP.GT.AND P5, PT, R0, 0x180, P3 ;  /* 0x000001800000780c */ /* 0x000fe20001fa4270 */
[----:B------:R-:W-:Y:S01]  /*b540*/  BSSY B1, `(.L_x_131) ;  /* 0x0000008000017945 */ /* 0x000fe20003800000 */
[----:B------:R-:W-:Y:S02]  /*b550*/  PRMT R17, R6, 0x7610, R17 ;  /* 0x0000761006117816 */ /* 0x000fe40000000011 */
[----:B------:R-:W-:-:S04]  /*b560*/  FMUL R7, R7, R16 ;  /* 0x0000001007077220 */ /* 0x000fc80000400000 */
[----:B----4-:R-:W-:-:S05]  /*b570*/  FFMA R7, R22, R2, R7 ;  /* 0x0000000216077223 */ /* 0x010fca0000000007 */
[----:B------:R-:W-:-:S05]  /*b580*/  F2FP.F16.F32.PACK_AB R7, RZ, R7 ;  /* 0x00000007ff07723e */ /* 0x000fca00000000ff */
[----:B------:R2:W-:Y:S01]  /*b590*/  @P4 STG.E.U16 desc[UR60][R236.64+0x32], R7 ;  /* 0x00003207ec004986 */ /* 0x0005e2000c10153c */
[----:B------:R-:W-:Y:S05]  /*b5a0*/  @!P5 BRA `(.L_x_132) ;  /* 0x000000000004d947 */ /* 0x000fea0003800000 */
[----:B------:R4:W5:Y:S02]  /*b5b0*/  LDG.E.LTC128B.U16 R17, desc[UR60][R14.64+0x20] ;  /* 0x0000203c0e117981 */ /* 0x000964000c1e1520 */
.L_x_132:
[----:B------:R-:W-:Y:S05]  /*b5c0*/  BSYNC B1 ;  /* 0x0000000000017941 */ /* 0x000fea0003800000 */
.L_x_131:
[----:B--2---:R-:W2:Y:S01]  /*b5d0*/  LDL R7, [R1+0x380] ;  /* 0x0003800001077983 */ /* 0x004ea20000100800 */
[----:B-----5:R-:W-:-:S03]  /*b5e0*/  HADD2.F32 R6, -RZ, R17.H0_H0 ;  /* 0x20000011ff067230 */ /* 0x020fc60000004100 */
[----:B------:R-:W3:Y:S02]  /*b5f0*/  LDL R23, [R1+0x384] ;  /* 0x0003840001177983 */ /* 0x000ee40000100800 */
[----:B------:R-:W-:Y:S01]  /*b600*/  FMUL R22, R6, R16 ;  /* 0x0000001006167220 */ /* 0x000fe20000400000 */
[----:B--2---:R-:W-:Y:S02]  /*b610*/  IADD3 R6, P4, R7, R4, RZ ;  /* 0x0000000407067210 */ /* 0x004fe40007f9e0ff */
[----:B------:R-:W2:Y:S01]  /*b620*/  LDL.LU R7, [R1+0x340] ;  /* 0x0003400001077983 */ /* 0x000ea20000300800 */
[----:B------:R-:W-:Y:S01]  /*b630*/  BSSY B1, `(.L_x_133) ;  /* 0x0000008000017945 */ /* 0x000fe20003800000 */
[----:B--2---:R-:W-:Y:S01]  /*b640*/  FFMA R22, R7, R2, R22 ;  /* 0x0000000207167223 */ /* 0x004fe20000000016 */
[----:B---3--:R-:W-:Y:S01]  /*b650*/  IMAD.X R7, R23, 0x1, R5, P4 ;  /* 0x0000000117077824 */ /* 0x008fe200020e0605 */
[----:B------:R-:W-:-:S03]  /*b660*/  ISETP.GT.AND P4, PT, R0, 0x180, P2 ;  /* 0x000001800000780c */ /* 0x000fc60001784270 */
[----:B------:R-:W-:-:S05]  /*b670*/  F2FP.F16.F32.PACK_AB R22, RZ, R22 ;  /* 0x00000016ff16723e */ /* 0x000fca00000000ff */
[----:B------:R2:W-:Y:S05]  /*b680*/  @P5 STG.E.U16 desc[UR60][R6.64+0x20], R22 ;  /* 0x0000201606005986 */ /* 0x0005ea000c10153c */
[----:B------:R-:W-:Y:S05]  /*b690*/  @!P4 BRA `(.L_x_134) ;  /* 0x000000000004c947 */ /* 0x000fea0003800000 */
[----:B------:R3:W5:Y:S02]  /*b6a0*/  LDG.E.LTC128B.U16 R17, desc[UR60][R14.64+0x22] ;  /* 0x0000223c0e117981 */ /* 0x000764000c1e1520 */
.L_x_134:
[----:B------:R-:W-:Y:S05]  /*b6b0*/  BSYNC B1 ;  /* 0x0000000000017941 */ /* 0x000fea0003800000 */
.L_x_133:
        /* <DEDUP_REMOVED lines=10> */
.L_x_136:
[----:B------:R-:W-:Y:S05]  /*b760*/  BSYNC B1 ;  /* 0x0000000000017941 */ /* 0x000fea0003800000 */
.L_x_135:
[----:B------:R-:W3:Y:S01]  /*b770*/  LDL.LU R23, [R1+0x348] ;  /* 0x0003480001177983 */ /* 0x000ee20000300800 */
[----:B--2--5:R-:W-:-:S03]  /*b780*/  HADD2.F32 R22, -RZ, R17.H0_H0 ;  /* 0x20000011ff167230 */ /* 0x024fc60000004100 */
[----:B------:R2:W-:Y:S02]  /*b790*/  STL [R1+0x4a0], R4 ;  /* 0x0004a00401007387 */ /* 0x0005e40000100800 */
[----:B------:R-:W-:Y:S02]  /*b7a0*/  FMUL R22, R22, R16 ;  /* 0x0000001016167220 */ /* 0x000fe40000400000 */
[----:B------:R0:W-:Y:S02]  /*b7b0*/  STL [R1+0x49c], R3 ;  /* 0x00049c0301007387 */ /* 0x0001e40000100800 */
[----:B---3--:R-:W-:Y:S02]  /*b7c0*/  FFMA R23, R23, R2, R22 ;  /* 0x0000000217177223 */ /* 0x008fe40000000016 */
[----:B------:R-:W3:Y:S03]  /*b7d0*/  LDL R22, [R1+0x468] ;  /* 0x0004680001167983 */ /* 0x000ee60000100800 */
[----:B------:R-:W-:-:S04]  /*b7e0*/  F2FP.F16.F32.PACK_AB R23, RZ, R23 ;  /* 0x00000017ff17723e */ /* 0x000fc800000000ff */
[----:B--2---:R-:W-:Y:S02]  /*b7f0*/  PRMT R4, R23, 0x7610, R4 ;  /* 0x0000761017047816 */ /* 0x004fe40000000004 */
[----:B------:R-:W2:Y:S02]  /*b800*/  LDL R23, [R1+0x454] ;  /* 0x0004540001177983 */ /* 0x000ea40000100800 */
[----:B0-----:R-:W-:Y:S02]  /*b810*/  PRMT R3, R4, 0x7610, R3 ;  /* 0x0000761004037816 */ /* 0x001fe40000000003 */
[----:B------:R0:W5:Y:S01]  /*b820*/  LDL.LU R4, [R1+0x4a0] ;  /* 0x0004a00001047983 */ /* 0x0001620000300800 */
[----:B---3--:R-:W-:-:S05]  /*b830*/  IADD3 R22, P4, R22, R6, RZ ;  /* 0x0000000616167210 */ /* 0x008fca0007f9e0ff */
[----:B--2---:R-:W-:-:S05]  /*b840*/  IMAD.X R23, R23, 0x1, R7, P4 ;  /* 0x0000000117177824 */ /* 0x004fca00020e0607 */
[----:B------:R2:W-:Y:S04]  /*b850*/  @P3 STG.E.U16 desc[UR60][R22.64+0x20], R3 ;  /* 0x0000200316003986 */ /* 0x0005e8000c10153c */
[----:B--2---:R0:W5:Y:S01]  /*b860*/  LDL.LU R3, [R1+0x49c] ;  /* 0x00049c0001037983 */ /* 0x0041620000300800 */
[----:B------:R-:W-:Y:S01]  /*b870*/  ISETP.GT.AND P2, PT, R0, 0x188, P2 ;  /* 0x000001880000780c */ /* 0x000fe20001744270 */
[----:B------:R-:W-:-:S12]  /*b880*/  BSSY B1, `(.L_x_137) ;  /* 0x0000003000017945 */ /* 0x000fd80003800000 */
[----:B0-----:R-:W-:Y:S05]  /*b890*/  @!P2 BRA `(.L_x_138) ;  /* 0x000000000004a947 */ /* 0x001fea0003800000 */
[----:B------:R0:W5:Y:S02]  /*b8a0*/  LDG.E.LTC128B.U16 R17, desc[UR60][R10.64+0x22] ;  /* 0x0000223c0a117981 */ /* 0x000164000c1e1520 */
.L_x_138:
[----:B------:R-:W-:Y:S05]  /*b8b0*/  BSYNC B1 ;  /* 0x0000000000017941 */ /* 0x000fea0003800000 */
.L_x_137:
[----:B------:R-:W-:Y:S04]  /*b8c0*/  STL [R1+0x4b8], R12 ;  /* 0x0004b80c01007387 */ /* 0x000fe80000100800 */
[----:B------:R0:W-:Y:S04]  /*b8d0*/  STL [R1+0x4b4], R11 ;  /* 0x0004b40b01007387 */ /* 0x0001e80000100800 */
[----:B0---4-:R-:W2:Y:S04]  /*b8e0*/  LDL.LU R11, [R1+0x34c] ;  /* 0x00034c00010b7983 */ /* 0x011ea80000300800 */
[----:B------:R-:W-:Y:S04]  /*b8f0*/  STL [R1+0x4b0], R10 ;  /* 0x0004b00a01007387 */ /* 0x000fe80000100800 */
[----:B------:R0:W-:Y:S04]  /*b900*/  STL [R1+0x4ac], R9 ;  /* 0x0004ac0901007387 */ /* 0x0001e80000100800 */
[----:B0-----:R-:W3:Y:S04]  /*b910*/  LDL.LU R9, [R1+0x384] ;  /* 0x0003840001097983 */ /* 0x001ee80000300800 */
[----:B------:R-:W-:Y:S04]  /*b920*/  STL [R1+0x4a8], R8 ;  /* 0x0004a80801007387 */ /* 0x000fe80000100800 */
[----:B------:R0:W-:Y:S04]  /*b930*/  STL.64 [R1+0x4a0], R6 ;  /* 0x0004a00601007387 */ /* 0x0001e80000100a00 */
[----:B0-----:R-:W4:Y:S04]  /*b940*/  LDL.LU R6, [R1+0x380] ;  /* 0x0003800001067983 */ /* 0x001f280000300800 */
[----:B------:R-:W4:Y:S01]  /*b950*/  LDL.LU R7, [R1+0x468] ;  /* 0x0004680001077983 */ /* 0x000f220000300800 */
[----:B-----5:R-:W-:-:S03]  /*b960*/  HADD2.F32 R12, -RZ, R17.H0_H0 ;  /* 0x20000011ff0c7230 */ /* 0x020fc60000004100 */
[----:B------:R0:W-:Y:S02]  /*b970*/  STL [R1+0x49c], R3 ;  /* 0x00049c0301007387 */ /* 0x0001e40000100800 */
[----:B------:R-:W-:-:S04]  /*b980*/  FMUL R12, R12, R16 ;  /* 0x000000100c0c7220 */ /* 0x000fc80000400000 */
[----:B--2---:R-:W-:Y:S02]  /*b990*/  FFMA R11, R11, R2, R12 ;  /* 0x000000020b0b7223 */ /* 0x004fe4000000000c */
[----:B------:R2:W5:Y:S01]  /*b9a0*/  LDL.LU R12, [R1+0x4b8] ;  /* 0x0004b800010c7983 */ /* 0x0005620000300800 */
[----:B----4-:R-:W-:-:S03]  /*b9b0*/  IADD3 R6, P4, P5, R7, R4, R6 ;  /* 0x0000000407067210 */ /* 0x010fc60007d9e006 */
[----:B------:R-:W3:Y:S01]  /*b9c0*/  LDL.LU R7, [R1+0x454] ;  /* 0x0004540001077983 */ /* 0x000ee20000300800 */
[----:B------:R-:W-:-:S03]  /*b9d0*/  F2FP.F16.F32.PACK_AB R10, RZ, R11 ;  /* 0x0000000bff0a723e */ /* 0x000fc600000000ff */
[----:B------:R2:W5:Y:S01]  /*b9e0*/  LDL.LU R11, [R1+0x4b4] ;  /* 0x0004b400010b7983 */ /* 0x0005620000300800 */
[----:B------:R-:W-:-:S03]  /*b9f0*/  PRMT R8, R10, 0x7610, R8 ;  /* 0x000076100a087816 */ /* 0x000fc60000000008 */
[----:B------:R2:W5:Y:S01]  /*ba00*/  LDL.LU R10, [R1+0x4b0] ;  /* 0x0004b000010a7983 */ /* 0x0005620000300800 */
[----:B0-----:R-:W-:Y:S02]  /*ba10*/  PRMT R3, R8, 0x7610, R3 ;  /* 0x0000761008037816 */ /* 0x001fe40000000003 */
[----:B------:R-:W-:Y:S02]  /*ba20*/  ISETP.GT.AND P3, PT, R0, 0x180, P1 ;  /* 0x000001800000780c */ /* 0x000fe40000f64270 */
[----:B---3--:R-:W-:Y:S02]  /*ba30*/  IADD3.X R7, R7, R5, R9, P4, P5 ;  /* 0x0000000507077210 */ /* 0x008fe400027ea409 */
[----:B------:R2:W5:Y:S04]  /*ba40*/  LDL.LU R9, [R1+0x4ac] ;  /* 0x0004ac0001097983 */ /* 0x0005680000300800 */
[----:B------:R2:W5:Y:S04]  /*ba50*/  LDL.LU R8, [R1+0x4a8] ;  /* 0x0004a80001087983 */ /* 0x0005680000300800 */
[----:B------:R0:W-:Y:S04]  /*ba60*/  @P2 STG.E.U16 desc[UR60][R6.64+0x22], R3 ;  /* 0x0000220306002986 */ /* 0x0001e8000c10153c */
[----:B0-----:R2:W5:Y:S04]  /*ba70*/  LDL.LU.64 R6, [R1+0x4a0] ;  /* 0x0004a00001067983 */ /* 0x0015680000300a00 */
[----:B------:R2:W5:Y:S01]  /*ba80*/  LDL.LU R3, [R1+0x49c] ;  /* 0x00049c0001037983 */ /* 0x0005620000300800 */
[----:B------:R-:W-:Y:S04]  /*ba90*/  BSSY B1, `(.L_x_139) ;  /* 0x0000003000017945 */ /* 0x000fe80003800000 */
[----:B------:R-:W-:Y:S05]  /*baa0*/  @!P3 BRA `(.L_x_140) ;  /* 0x000000000004b947 */ /* 0x000fea0003800000 */
[----:B------:R0:W5:Y:S02]  /*bab0*/  LDG.E.LTC128B.U16 R17, desc[UR60][R14.64+0x30] ;  /* 0x0000303c0e117981 */ /* 0x000164000c1e1520 */
.L_x_140:
[----:B------:R-:W-:Y:S05]  /*bac0*/  BSYNC B1 ;  /* 0x0000000000017941 */ /* 0x000fea0003800000 */
.L_x_139:
[----:B-----5:R-:W-:Y:S04]  /*bad0*/  STL [R1+0x4ac], R9 ;  /* 0x0004ac0901007387 */ /* 0x020fe80000100800 */
[----:B------:R3:W-:Y:S04]  /*bae0*/  STL [R1+0x4a8], R8 ;  /* 0x0004a80801007387 */ /* 0x0007e80000100800 */
[----:B---3--:R-:W3:Y:S01]  /*baf0*/  LDL.LU R8, [R1+0x350] ;  /* 0x0003500001087983 */ /* 0x008ee20000300800 */
[----:B------:R-:W-:-:S03]  /*bb00*/  HADD2.F32 R9, -RZ, R17.H0_H0 ;  /* 0x20000011ff097230 */ /* 0x000fc60000004100 */
[----:B------:R4:W-:Y:S02]  /*bb10*/  STL [R1+0x4a4], R5 ;  /* 0x0004a40501007387 */ /* 0x0009e40000100800 */
[----:B------:R-:W-:Y:S02]  /*bb20*/  FMUL R9, R9, R16 ;  /* 0x0000001009097220 */ /* 0x000fe40000400000 */
[----:B------:R1:W-:Y:S04]  /*bb30*/  STL [R1+0x4a0], R4 ;  /* 0x0004a00401007387 */ /* 0x0003e80000100800 */
[----:B------:R2:W-:Y:S01]  /*bb40*/  STL [R1+0x49c], R3 ;  /* 0x00049c0301007387 */ /* 0x0005e20000100800 */
[----:B---3--:R-:W-:-:S03]  /*bb50*/  FFMA R8, R8, R2, R9 ;  /* 0x0000000208087223 */ /* 0x008fc60000000009 */
[----:B------:R3:W5:Y:S02]  /*bb60*/  LDL.LU R9, [R1+0x4ac] ;  /* 0x0004ac0001097983 */ /* 0x0007640000300800 */
[----:B----4-:R-:W-:Y:S02]  /*bb70*/  F2FP.F16.F32.PACK_AB R5, RZ, R8 ;  /* 0x00000008ff05723e */ /* 0x010fe400000000ff */
[----:B------:R3:W5:Y:S02]  /*bb80*/  LDL.LU R8, [R1+0x4a8] ;  /* 0x0004a80001087983 */ /* 0x0007640000300800 */
[----:B-1----:R-:W-:Y:S02]  /*bb90*/  PRMT R4, R5, 0x7610, R4 ;  /* 0x0000761005047816 */ /* 0x002fe40000000004 */
[----:B------:R3:W5:Y:S01]  /*bba0*/  LDL.LU R5, [R1+0x4a4] ;  /* 0x0004a40001057983 */ /* 0x0007620000300800 */
[----:B------:R-:W-:Y:S02]  /*bbb0*/  ISETP.GT.AND P2, PT, R0, 0x180, P0 ;  /* 0x000001800000780c */ /* 0x000fe40000744270 */
[----:B--2---:R-:W-:-:S02]  /*bbc0*/  PRMT R3, R4, 0x7610, R3 ;  /* 0x0000761004037816 */ /* 0x004fc40000000003 */
[----:B------:R3:W5:Y:S04]  /*bbd0*/  LDL.LU R4, [R1+0x4a0] ;  /* 0x0004a00001047983 */ /* 0x0007680000300800 */
[----:B------:R1:W-:Y:S04]  /*bbe0*/  @P3 STG.E.U16 desc[UR60][R6.64+0x30], R3 ;  /* 0x0000300306003986 */ /* 0x0003e8000c10153c */
[----:B-1----:R3:W5:Y:S01]  /*bbf0*/  LDL.LU R3, [R1+0x49c] ;  /* 0x00049c0001037983 */ /* 0x0027620000300800 */
[----:B------:R-:W-:Y:S04]  /*bc00*/  BSSY B1, `(.L_x_141) ;  /* 0x0000003000017945 */ /* 0x000fe80003800000 */
[----:B------:R-:W-:Y:S05]  /*bc10*/  @!P2 BRA `(.L_x_142) ;  /* 0x000000000004a947 */ /* 0x000fea0003800000 */
[----:B------:R1:W5:Y:S02]  /*bc20*/  LDG.E.LTC128B.U16 R17, desc[UR60][R14.64+0x32] ;  /* 0x0000323c0e117981 */ /* 0x000364000c1e1520 */
.L_x_142:
[----:B------:R-:W-:Y:S05]  /*bc30*/  BSYNC B1 ;  /* 0x0000000000017941 */ /* 0x000fea0003800000 */
.L_x_141:
[----:B-----5:R-:W-:Y:S04]  /*bc40*/  STL [R1+0x4ac], R9 ;  /* 0x0004ac0901007387 */ /* 0x020fe80000100800 */
[----:B------:R2:W-:Y:S04]  /*bc50*/  STL [R1+0x4a8], R8 ;  /* 0x0004a80801007387 */ /* 0x0005e80000100800 */
[----:B--2---:R-:W2:Y:S01]  /*bc60*/  LDL.LU R8, [R1+0x354] ;  /* 0x0003540001087983 */ /* 0x004ea20000300800 */
[----:B------:R-:W-:-:S03]  /*bc70*/  HADD2.F32 R9, -RZ, R17.H0_H0 ;  /* 0x20000011ff097230 */ /* 0x000fc60000004100 */
[----:B------:R4:W-:Y:S02]  /*bc80*/  STL [R1+0x4a4], R5 ;  /* 0x0004a40501007387 */ /* 0x0009e40000100800 */
[----:B------:R-:W-:Y:S02]  /*bc90*/  FMUL R9, R9, R16 ;  /* 0x0000001009097220 */ /* 0x000fe40000400000 */
[----:B------:R0:W-:Y:S04]  /*bca0*/  STL [R1+0x4a0], R4 ;  /* 0x0004a00401007387 */ /* 0x0001e80000100800 */
[----:B------:R3:W-:Y:S01]  /*bcb0*/  STL [R1+0x49c], R3 ;  /* 0x00049c0301007387 */ /* 0x0007e20000100800 */
[----:B--2---:R-:W-:-:S03]  /*bcc0*/  FFMA R8, R8, R2, R9 ;  /* 0x0000000208087223 */ /* 0x004fc60000000009 */
[----:B------:R2:W5:Y:S02]  /*bcd0*/  LDL.LU R9, [R1+0x4ac] ;  /* 0x0004ac0001097983 */ /* 0x0005640000300800 */
[----:B----4-:R-:W-:Y:S02]  /*bce0*/  F2FP.F16.F32.PACK_AB R5, RZ, R8 ;  /* 0x00000008ff05723e */ /* 0x010fe400000000ff */
[----:B------:R2:W5:Y:S02]  /*bcf0*/  LDL.LU R8, [R1+0x4a8] ;  /* 0x0004a80001087983 */ /* 0x0005640000300800 */
[----:B0-----:R-:W-:Y:S02]  /*bd00*/  PRMT R4, R5, 0x7610, R4 ;  /* 0x0000761005047816 */ /* 0x001fe40000000004 */
[----:B------:R2:W5:Y:S01]  /*bd10*/  LDL.LU R5, [R1+0x4a4] ;  /* 0x0004a40001057983 */ /* 0x0005620000300800 */
[----:B------:R-:W-:Y:S02]  /*bd20*/  ISETP.GT.AND P1, PT, R0, 0x188, P1 ;  /* 0x000001880000780c */ /* 0x000fe40000f24270 */
[----:B---3--:R-:W-:-:S02]  /*bd30*/  PRMT R3, R4, 0x7610, R3 ;  /* 0x0000761004037816 */ /* 0x008fc40000000003 */
[----:B------:R2:W5:Y:S04]  /*bd40*/  LDL.LU R4, [R1+0x4a0] ;  /* 0x0004a00001047983 */ /* 0x0005680000300800 */
[----:B------:R0:W-:Y:S04]  /*bd50*/  @P2 STG.E.U16 desc[UR60][R6.64+0x32], R3 ;  /* 0x0000320306002986 */ /* 0x0001e8000c10153c */
[----:B0-----:R2:W5:Y:S01]  /*bd60*/  LDL.LU R3, [R1+0x49c] ;  /* 0x00049c0001037983 */ /* 0x0015620000300800 */
[----:B------:R-:W-:Y:S04]  /*bd70*/  BSSY B1, `(.L_x_143) ;  /* 0x0000003000017945 */ /* 0x000fe80003800000 */
[----:B------:R-:W-:Y:S05]  /*bd80*/  @!P1 BRA `(.L_x_144) ;  /* 0x0000000000049947 */ /* 0x000fea0003800000 */
[----:B------:R0:W5:Y:S02]  /*bd90*/  LDG.E.LTC128B.U16 R17, desc[UR60][R10.64+0x30] ;  /* 0x0000303c0a117981 */ /* 0x000164000c1e1520 */
.L_x_144:
[----:B------:R-:W-:Y:S05]  /*bda0*/  BSYNC B1 ;  /* 0x0000000000017941 */ /* 0x000fea0003800000 */
.L_x_143:
[----:B------:R-:W-:Y:S04]  /*bdb0*/  STL [R1+0x4ac], R7 ;  /* 0x0004ac0701007387 */ /* 0x000fe80000100800 */
[----:B------:R3:W-:Y:S04]  /*bdc0*/  STL [R1+0x4a8], R6 ;  /* 0x0004a80601007387 */ /* 0x0007e80000100800 */
[----:B---3--:R-:W3:Y:S01]  /*bdd0*/  LDL.LU R6, [R1+0x358] ;  /* 0x0003580001067983 */ /* 0x008ee20000300800 */
[----:B-----5:R-:W-:-:S03]  /*bde0*/  HADD2.F32 R7, -RZ, R17.H0_H0 ;  /* 0x20000011ff077230 */ /* 0x020fc60000004100 */
        /* <DEDUP_REMOVED lines=18> */
.L_x_146:
[----:B------:R-:W-:Y:S05]  /*bf10*/  BSYNC B1 ;  /* 0x0000000000017941 */ /* 0x000fea0003800000 */
.L_x_145:
[----:B------:R-:W-:Y:S04]  /*bf20*/  STL [R1+0x4ac], R8 ;  /* 0x0004ac0801007387 */ /* 0x000fe80000100800 */
[----:B-----5:R2:W-:Y:S04]  /*bf30*/  STL [R1+0x4a8], R7 ;  /* 0x0004a80701007387 */ /* 0x0205e80000100800 */
[----:B--2---:R-:W2:Y:S01]  /*bf40*/  LDL.LU R7, [R1+0x35c] ;  /* 0x00035c0001077983 */ /* 0x004ea20000300800 */
[----:B------:R-:W-:-:S03]  /*bf50*/  HADD2.F32 R8, -RZ, R17.H0_H0 ;  /* 0x20000011ff087230 */ /* 0x000fc60000004100 */
[----:B------:R4:W-:Y:S02]  /*bf60*/  STL [R1+0x4a4], R6 ;  /* 0x0004a40601007387 */ /* 0x0009e40000100800 */
[----:B------:R-:W-:Y:S02]  /*bf70*/  FMUL R8, R8, R16 ;  /* 0x0000001008087220 */ /* 0x000fe40000400000 */
[----:B------:R0:W-:Y:S04]  /*bf80*/  STL [R1+0x4a0], R5 ;  /* 0x0004a00501007387 */ /* 0x0001e80000100800 */
[----:B------:R3:W-:Y:S01]  /*bf90*/  STL [R1+0x49c], R4 ;  /* 0x00049c0401007387 */ /* 0x0007e20000100800 */
[----:B--2---:R-:W-:-:S03]  /*bfa0*/  FFMA R7, R7, R2, R8 ;  /* 0x0000000207077223 */ /* 0x004fc60000000008 */
[----:B------:R2:W5:Y:S01]  /*bfb0*/  LDL.LU R8, [R1+0x4ac] ;  /* 0x0004ac0001087983 */ /* 0x0005620000300800 */
[----:B------:R-:W-:Y:S02]  /*bfc0*/  ISETP.GT.AND P3, PT, R3, 0x20, PT ;  /* 0x000000200300780c */ /* 0x000fe40003f64270 */
[----:B----4-:R-:W-:Y:S02]  /*bfd0*/  F2FP.F16.F32.PACK_AB R6, RZ, R7 ;  /* 0x00000007ff06723e */ /* 0x010fe400000000ff */
[----:B------:R2:W5:Y:S02]  /*bfe0*/  LDL.LU R7, [R1+0x4a8] ;  /* 0x0004a80001077983 */ /* 0x0005640000300800 */
[----:B0-----:R-:W-:Y:S02]  /*bff0*/  PRMT R5, R6, 0x7610, R5 ;  /* 0x0000761006057816 */ /* 0x001fe40000000005 */
[----:B------:R2:W5:Y:S01]  /*c000*/  LDL.LU R6, [R1+0x4a4] ;  /* 0x0004a40001067983 */ /* 0x0005620000300800 */
[----:B------:R-:W-:-:S02]  /*c010*/  ISETP.GT.AND P1, PT, R0, RZ, P3 ;  /* 0x000000ff0000720c */ /* 0x000fc40001f24270 */
[----:B---3--:R-:W-:Y:S02]  /*c020*/  PRMT R4, R5, 0x7610, R4 ;  /* 0x0000761005047816 */ /* 0x008fe40000000004 */
[----:B------:R2:W5:Y:S04]  /*c030*/  LDL.LU R5, [R1+0x4a0] ;  /* 0x0004a00001057983 */ /* 0x0005680000300800 */
[----:B------:R0:W-:Y:S04]  /*c040*/  @P0 STG.E.U16 desc[UR60][R22.64+0x32], R4 ;  /* 0x0000320416000986 */ /* 0x0001e8000c10153c */
[----:B0-----:R2:W5:Y:S01]  /*c050*/  LDL.LU R4, [R1+0x49c] ;  /* 0x00049c0001047983 */ /* 0x0015620000300800 */
[----:B------:R-:W-:Y:S04]  /*c060*/  BSSY B1, `(.L_x_147) ;  /* 0x0000006000017945 */ /* 0x000fe80003800000 */
[----:B------:R-:W-:Y:S05]  /*c070*/  @!P1 BRA `(.L_x_148) ;  /* 0x0000000000109947 */ /* 0x000fea0003800000 */
[----:B------:R0:W-:Y:S04]  /*c080*/  STL.64 [R1+0x4a0], R2 ;  /* 0x0004a00201007387 */ /* 0x0001e80000100a00 */
[----:B0-----:R-:W3:Y:S04]  /*c090*/  LDL.64 R2, [R1+0x440] ;  /* 0x0004400001027983 */ /* 0x001ee80000100a00 */
[----:B---3--:R0:W5:Y:S04]  /*c0a0*/  LDG.E.LTC128B.U16 R17, desc[UR60][R2.64+0x40] ;  /* 0x0000403c02117981 */ /* 0x008168000c1e1520 */
[----:B------:R0:W5:Y:S02]  /*c0b0*/  LDL.LU.64 R2, [R1+0x4a0] ;  /* 0x0004a00001027983 */ /* 0x0001640000300a00 */
.L_x_148:
[----:B------:R-:W-:Y:S05]  /*c0c0*/  BSYNC B1 ;  /* 0x0000000000017941 */ /* 0x000fea0003800000 */
.L_x_147:
[----:B------:R-:W-:Y:S04]  /*c0d0*/  STL [R1+0x4ac], R10 ;  /* 0x0004ac0a01007387 */ /* 0x000fe80000100800 */
[----:B-----5:R3:W-:Y:S04]  /*c0e0*/  STL [R1+0x4a8], R7 ;  /* 0x0004a80701007387 */ /* 0x0207e80000100800 */
[----:B---3--:R-:W3:Y:S01]  /*c0f0*/  LDL.LU R7, [R1+0x320] ;  /* 0x0003200001077983 */ /* 0x008ee20000300800 */
[----:B-1----:R-:W-:-:S03]  /*c100*/  HADD2.F32 R10, -RZ, R17.H0_H0 ;  /* 0x20000011ff0a7230 */ /* 0x002fc60000004100 */
[----:B------:R1:W-:Y:S02]  /*c110*/  STL [R1+0x4a4], R6 ;  /* 0x0004a40601007387 */ /* 0x0003e40000100800 */
[----:B------:R-:W-:Y:S02]  /*c120*/  FMUL R10, R10, R16 ;  /* 0x000000100a0a7220 */ /* 0x000fe40000400000 */
[----:B------:R4:W-:Y:S04]  /*c130*/  STL [R1+0x4a0], R5 ;  /* 0x0004a00501007387 */ /* 0x0009e80000100800 */
[----:B------:R2:W-:Y:S01]  /*c140*/  STL [R1+0x49c], R4 ;  /* 0x00049c0401007387 */ /* 0x0005e20000100800 */
[----:B---3--:R-:W-:-:S03]  /*c150*/  FFMA R7, R7, R2, R10 ;  /* 0x0000000207077223 */ /* 0x008fc6000000000a */
[----:B------:R3:W5:Y:S01]  /*c160*/  LDL.LU R10, [R1+0x4ac] ;  /* 0x0004ac00010a7983 */ /* 0x0007620000300800 */
[----:B------:R-:W-:Y:S02]  /*c170*/  ISETP.GT.AND P2, PT, R3, 0x21, PT ;  /* 0x000000210300780c */ /* 0x000fe40003f44270 */
[----:B-1----:R-:W-:Y:S02]  /*c180*/  F2FP.F16.F32.PACK_AB R6, RZ, R7 ;  /* 0x00000007ff06723e */ /* 0x002fe400000000ff */
[----:B------:R3:W5:Y:S02]  /*c190*/  LDL.LU R7, [R1+0x4a8] ;  /* 0x0004a80001077983 */ /* 0x0007640000300800 */
[----:B----4-:R-:W-:Y:S02]  /*c1a0*/  PRMT R5, R6, 0x7610, R5 ;  /* 0x0000761006057816 */ /* 0x010fe40000000005 */
[----:B------:R3:W5:Y:S01]  /*c1b0*/  LDL.LU R6, [R1+0x4a4] ;  /* 0x0004a40001067983 */ /* 0x0007620000300800 */
[----:B------:R-:W-:-:S02]  /*c1c0*/  ISETP.GT.AND P0, PT, R0, RZ, P2 ;  /* 0x000000ff0000720c */ /* 0x000fc40001704270 */
[----:B--2---:R-:W-:Y:S02]  /*c1d0*/  PRMT R4, R5, 0x7610, R4 ;  /* 0x0000761005047816 */ /* 0x004fe40000000004 */
[----:B------:R3:W5:Y:S04]  /*c1e0*/  LDL.LU R5, [R1+0x4a0] ;  /* 0x0004a00001057983 */ /* 0x0007680000300800 */
[----:B------:R1:W-:Y:S04]  /*c1f0*/  @P1 STG.E.U16 desc[UR60][R8.64+0x40], R4 ;  /* 0x0000400408001986 */ /* 0x0003e8000c10153c */
[----:B-1----:R3:W5:Y:S01]  /*c200*/  LDL.LU R4, [R1+0x49c] ;  /* 0x00049c0001047983 */ /* 0x0027620000300800 */
[----:B------:R-:W-:Y:S04]  /*c210*/  BSSY B1, `(.L_x_149) ;  /* 0x0000006000017945 */ /* 0x000fe80003800000 */
[----:B------:R-:W-:Y:S05]  /*c220*/  @!P0 BRA `(.L_x_150) ;  /* 0x0000000000108947 */ /* 0x000fea0003800000 */
[----:B------:R0:W-:Y:S04]  /*c230*/  STL.64 [R1+0x4a0], R2 ;  /* 0x0004a00201007387 */ /* 0x0001e80000100a00 */
[----:B0-----:R-:W2:Y:S04]  /*c240*/  LDL.64 R2, [R1+0x440] ;  /* 0x0004400001027983 */ /* 0x001ea80000100a00 */
[----:B--2---:R1:W5:Y:S04]  /*c250*/  LDG.E.LTC128B.U16 R17, desc[UR60][R2.64+0x42] ;  /* 0x0000423c02117981 */ /* 0x004368000c1e1520 */
[----:B------:R1:W5:Y:S02]  /*c260*/  LDL.LU.64 R2, [R1+0x4a0] ;  /* 0x0004a00001027983 */ /* 0x0003640000300a00 */
.L_x_150:
[----:B------:R-:W-:Y:S05]  /*c270*/  BSYNC B1 ;  /* 0x0000000000017941 */ /* 0x000fea0003800000 */
.L_x_149:
        /* <DEDUP_REMOVED lines=15> */
[----:B-1----:R-:W-:-:S02]  /*c370*/  PRMT R3, R4, 0x7610, R3 ;  /* 0x0000761004037816 */ /* 0x002fc40000000003 */
[----:B------:R2:W5:Y:S04]  /*c380*/  LDL.LU R4, [R1+0x4a0] ;  /* 0x0004a00001047983 */ /* 0x0005680000300800 */
[----:B------:R0:W-:Y:S04]  /*c390*/  @P0 STG.E.U16 desc[UR60][R8.64+0x42], R3 ;  /* 0x0000420308000986 */ /* 0x0001e8000c10153c */
[----:B0-----:R2:W5:Y:S01]  /*c3a0*/  LDL.LU R3, [R1+0x49c] ;  /* 0x00049c0001037983 */ /* 0x0015620000300800 */
[----:B------:R-:W-:Y:S04]  /*c3b0*/  BSSY B1, `(.L_x_151) ;  /* 0x0000006000017945 */ /* 0x000fe80003800000 */
[----:B------:R-:W-:Y:S05]  /*c3c0*/  @!P1 BRA `(.L_x_152) ;  /* 0x0000000000109947 */ /* 0x000fea0003800000 */
[----:B-----5:R0:W-:Y:S04]  /*c3d0*/  STL.64 [R1+0x4a0], R2 ;  /* 0x0004a00201007387 */ /* 0x0201e80000100a00 */
[----:B0-----:R-:W4:Y:S04]  /*c3e0*/  LDL.64 R2, [R1+0x420] ;  /* 0x0004200001027983 */ /* 0x001f280000100a00 */
[----:B----4-:R0:W5:Y:S04]  /*c3f0*/  LDG.E.LTC128B.U16 R17, desc[UR60][R2.64+0x40] ;  /* 0x0000403c02117981 */ /* 0x010168000c1e1520 */
[----:B------:R0:W5:Y:S02]  /*c400*/  LDL.LU.64 R2, [R1+0x4a0] ;  /* 0x0004a00001027983 */ /* 0x0001640000300a00 */
.L_x_152:
[----:B------:R-:W-:Y:S05]  /*c410*/  BSYNC B1 ;  /* 0x0000000000017941 */ /* 0x000fea0003800000 */
.L_x_151:
[----:B------:R-:W-:Y:S04]  /*c420*/  STL [R1+0x4b4], R9 ;  /* 0x0004b40901007387 */ /* 0x000fe80000100800 */
[----:B------:R1:W-:Y:S04]  /*c430*/  STL [R1+0x4b0], R8 ;  /* 0x0004b00801007387 */ /* 0x0003e80000100800 */
[----:B-1----:R-:W4:Y:S04]  /*c440*/  LDL.LU R8, [R1+0x328] ;  /* 0x0003280001087983 */ /* 0x002f280000300800 */
[----:B-----5:R-:W-:Y:S04]  /*c450*/  STL [R1+0x4ac], R7 ;  /* 0x0004ac0701007387 */ /* 0x020fe80000100800 */
[----:B------:R-:W-:Y:S04]  /*c460*/  STL [R1+0x4a8], R6 ;  /* 0x0004a80601007387 */ /* 0x000fe80000100800 */
[----:B------:R1:W-:Y:S04]  /*c470*/  STL.64 [R1+0x4a0], R4 ;  /* 0x0004a00401007387 */ /* 0x0003e80000100a00 */
[----:B-1----:R-:W2:Y:S01]  /*c480*/  LDL.64 R4, [R1+0x428] ;  /* 0x0004280001047983 */ /* 0x002ea20000100a00 */
[----:B------:R-:W-:-:S03]  /*c490*/  HADD2.F32 R9, -RZ, R17.H0_H0 ;  /* 0x20000011ff097230 */ /* 0x000fc60000004100 */
[----:B------:R0:W-:Y:S02]  /*c4a0*/  STL [R1+0x49c], R3 ;  /* 0x00049c0301007387 */ /* 0x0001e40000100800 */
[----:B------:R-:W-:-:S04]  /*c4b0*/  FMUL R9, R9, R16 ;  /* 0x0000001009097220 */ /* 0x000fc80000400000 */
[----:B----4-:R-:W-:Y:S02]  /*c4c0*/  FFMA R8, R8, R2, R9 ;  /* 0x0000000208087223 */ /* 0x010fe40000000009 */
[----:B------:R1:W5:Y:S03]  /*c4d0*/  LDL.LU R9, [R1+0x4b4] ;  /* 0x0004b40001097983 */ /* 0x0003660000300800 */
[----:B------:R-:W-:Y:S02]  /*c4e0*/  F2FP.F16.F32.PACK_AB R7, RZ, R8 ;  /* 0x00000008ff07723e */ /* 0x000fe400000000ff */
[----:B------:R1:W5:Y:S02]  /*c4f0*/  LDL.LU R8, [R1+0x4b0] ;  /* 0x0004b00001087983 */ /* 0x0003640000300800 */
[----:B------:R-:W-:Y:S02]  /*c500*/  PRMT R6, R7, 0x7610, R6 ;  /* 0x0000761007067816 */ /* 0x000fe40000000006 */
[----:B------:R1:W5:Y:S01]  /*c510*/  LDL.LU R7, [R1+0x4ac] ;  /* 0x0004ac0001077983 */ /* 0x0003620000300800 */
[----:B------:R-:W-:-:S02]  /*c520*/  ISETP.GT.AND P0, PT, R0, 0x8, P2 ;  /* 0x000000080000780c */ /* 0x000fc40001704270 */
[----:B0-----:R-:W-:Y:S02]  /*c530*/  PRMT R3, R6, 0x7610, R3 ;  /* 0x0000761006037816 */ /* 0x001fe40000000003 */
[----:B------:R1:W5:Y:S04]  /*c540*/  LDL.LU R6, [R1+0x4a8] ;  /* 0x0004a80001067983 */ /* 0x0003680000300800 */
[----:B--2---:R0:W-:Y:S04]  /*c550*/  @P1 STG.E.U16 desc[UR60][R4.64+0x40], R3 ;  /* 0x0000400304001986 */ /* 0x0041e8000c10153c */
[----:B0-----:R1:W5:Y:S04]  /*c560*/  LDL.LU.64 R4, [R1+0x4a0] ;  /* 0x0004a00001047983 */ /* 0x0013680000300a00 */
[----:B------:R1:W5:Y:S01]  /*c570*/  LDL.LU R3, [R1+0x49c] ;  /* 0x00049c0001037983 */ /* 0x0003620000300800 */
[----:B------:R-:W-:Y:S04]  /*c580*/  BSSY B1, `(.L_x_153) ;  /* 0x0000006000017945 */ /* 0x000fe80003800000 */
[----:B------:R-:W-:Y:S05]  /*c590*/  @!P0 BRA `(.L_x_154) ;  /* 0x0000000000108947 */ /* 0x000fea0003800000 */
[----:B-----5:R0:W-:Y:S04]  /*c5a0*/  STL.64 [R1+0x4a0], R2 ;  /* 0x0004a00201007387 */ /* 0x0201e80000100a00 */
[----:B0-----:R-:W2:Y:S04]  /*c5b0*/  LDL.64 R2, [R1+0x420] ;  /* 0x0004200001027983 */ /* 0x001ea80000100a00 */
[----:B--2---:R0:W5:Y:S04]  /*c5c0*/  LDG.E.LTC128B.U16 R17, desc[UR60][R2.64+0x42] ;  /* 0x0000423c02117981 */ /* 0x004168000c1e1520 */
[----:B------:R0:W5:Y:S02]  /*c5d0*/  LDL.LU.64 R2, [R1+0x4a0] ;  /* 0x0004a00001027983 */ /* 0x0001640000300a00 */
.L_x_154:
[----:B------:R-:W-:Y:S05]  /*c5e0*/  BSYNC B1 ;  /* 0x0000000000017941 */ /* 0x000fea0003800000 */
.L_x_153:
[----:B------:R-:W-:Y:S04]  /*c5f0*/  STL [R1+0x4b4], R10 ;  /* 0x0004b40a01007387 */ /* 0x000fe80000100800 */
[----:B-----5:R2:W-:Y:S04]  /*c600*/  STL [R1+0x4b0], R9 ;  /* 0x0004b00901007387 */ /* 0x0205e80000100800 */
[----:B--2---:R-:W2:Y:S04]  /*c610*/  LDL.LU R9, [R1+0x32c] ;  /* 0x00032c0001097983 */ /* 0x004ea80000300800 */
[----:B------:R-:W-:Y:S04]  /*c620*/  STL [R1+0x4ac], R8 ;  /* 0x0004ac0801007387 */ /* 0x000fe80000100800 */
[----:B------:R-:W-:Y:S04]  /*c630*/  STL [R1+0x4a8], R5 ;  /* 0x0004a80501007387 */ /* 0x000fe80000100800 */
[----:B------:R4:W-:Y:S04]  /*c640*/  STL.64 [R1+0x4a0], R6 ;  /* 0x0004a00601007387 */ /* 0x0009e80000100a00 */
[----:B----4-:R-:W4:Y:S01]  /*c650*/  LDL.64 R6, [R1+0x428] ;  /* 0x0004280001067983 */ /* 0x010f220000100a00 */
[----:B------:R-:W-:-:S03]  /*c660*/  HADD2.F32 R10, -RZ, R17.H0_H0 ;  /* 0x20000011ff0a7230 */ /* 0x000fc60000004100 */
[----:B------:R1:W-:Y:S02]  /*c670*/  STL [R1+0x49c], R4 ;  /* 0x00049c0401007387 */ /* 0x0003e40000100800 */
[----:B------:R-:W-:-:S04]  /*c680*/  FMUL R10, R10, R16 ;  /* 0x000000100a0a7220 */ /* 0x000fc80000400000 */
[----:B--2---:R-:W-:Y:S02]  /*c690*/  FFMA R9, R9, R2, R10 ;  /* 0x0000000209097223 */ /* 0x004fe4000000000a */
[----:B------:R2:W5:Y:S01]  /*c6a0*/  LDL.LU R10, [R1+0x4b4] ;  /* 0x0004b400010a7983 */ /* 0x0005620000300800 */
[----:B------:R-:W-:Y:S02]  /*c6b0*/  ISETP.GT.AND P1, PT, R3, 0x28, PT ;  /* 0x000000280300780c */ /* 0x000fe40003f24270 */
[----:B------:R-:W-:Y:S02]  /*c6c0*/  F2FP.F16.F32.PACK_AB R8, RZ, R9 ;  /* 0x00000009ff08723e */ /* 0x000fe400000000ff */
[----:B------:R2:W5:Y:S02]  /*c6d0*/  LDL.LU R9, [R1+0x4b0] ;  /* 0x0004b00001097983 */ /* 0x0005640000300800 */
[----:B------:R-:W-:Y:S02]  /*c6e0*/  PRMT R5, R8, 0x7610, R5 ;  /* 0x0000761008057816 */ /* 0x000fe40000000005 */
[----:B------:R2:W5:Y:S01]  /*c6f0*/  LDL.LU R8, [R1+0x4ac] ;  /* 0x0004ac0001087983 */ /* 0x0005620000300800 */
[----:B------:R-:W-:-:S02]  /*c700*/  ISETP.GT.AND P5, PT, R0, RZ, P1 ;  /* 0x000000ff0000720c */ /* 0x000fc40000fa4270 */
[----:B-1----:R-:W-:Y:S02]  /*c710*/  PRMT R4, R5, 0x7610, R4 ;  /* 0x0000761005047816 */ /* 0x002fe40000000004 */
[----:B------:R2:W5:Y:S04]  /*c720*/  LDL.LU R5, [R1+0x4a8] ;  /* 0x0004a80001057983 */ /* 0x0005680000300800 */
[----:B----4-:R1:W-:Y:S04]  /*c730*/  @P0 STG.E.U16 desc[UR60][R6.64+0x42], R4 ;  /* 0x0000420406000986 */ /* 0x0103e8000c10153c */
[----:B-1----:R2:W5:Y:S04]  /*c740*/  LDL.LU.64 R6, [R1+0x4a0] ;  /* 0x0004a00001067983 */ /* 0x0025680000300a00 */
[----:B------:R2:W5:Y:S01]  /*c750*/  LDL.LU R4, [R1+0x49c] ;  /* 0x00049c0001047983 */ /* 0x0005620000300800 */
[----:B------:R-:W-:Y:S04]  /*c760*/  BSSY B1, `(.L_x_155) ;  /* 0x0000006000017945 */ /* 0x000fe80003800000 */
[----:B------:R-:W-:Y:S05]  /*c770*/  @!P5 BRA `(.L_x_156) ;  /* 0x000000000010d947 */ /* 0x000fea0003800000 */
[----:B------:R0:W-:Y:S04]  /*c780*/  STL.64 [R1+0x4a0], R2 ;  /* 0x0004a00201007387 */ /* 0x0001e80000100a00 */
[----:B0-----:R-:W4:Y:S04]  /*c790*/  LDL.64 R2, [R1+0x440] ;  /* 0x0004400001027983 */ /* 0x001f280000100a00 */
[----:B----4-:R1:W5:Y:S04]  /*c7a0*/  LDG.E.LTC128B.U16 R17, desc[UR60][R2.64+0x50] ;  /* 0x0000503c02117981 */ /* 0x010368000c1e1520 */
[----:B------:R1:W5:Y:S02]  /*c7b0*/  LDL.LU.64 R2, [R1+0x4a0] ;  /* 0x0004a00001027983 */ /* 0x0003640000300a00 */
.L_x_156:
[----:B------:R-:W-:Y:S05]  /*c7c0*/  BSYNC B1 ;  /* 0x0000000000017941 */ /* 0x000fea0003800000 */
.L_x_155:
[----:B-----5:R-:W-:Y:S04]  /*c7d0*/  STL [R1+0x4ac], R10 ;  /* 0x0004ac0a01007387 */ /* 0x020fe80000100800 */
[----:B------:R4:W-:Y:S04]  /*c7e0*/  STL [R1+0x4a8], R7 ;  /* 0x0004a80701007387 */ /* 0x0009e80000100800 */
[----:B----4-:R-:W4:Y:S01]  /*c7f0*/  LDL.LU R7, [R1+0x330] ;  /* 0x0003300001077983 */ /* 0x010f220000300800 */
[----:B------:R-:W-:-:S03]  /*c800*/  HADD2.F32 R10, -RZ, R17.H0_H0 ;  /* 0x20000011ff0a7230 */ /* 0x000fc60000004100 */
[----:B------:R0:W-:Y:S02]  /*c810*/  STL [R1+0x4a4], R6 ;  /* 0x0004a40601007387 */ /* 0x0001e40000100800 */
[----:B------:R-:W-:Y:S02]  /*c820*/  FMUL R10, R10, R16 ;  /* 0x000000100a0a7220 */ /* 0x000fe40000400000 */
[----:B------:R2:W-:Y:S04]  /*c830*/  STL [R1+0x4a0], R5 ;  /* 0x0004a00501007387 */ /* 0x0005e80000100800 */
[----:B------:R3:W-:Y:S01]  /*c840*/  STL [R1+0x49c], R4 ;  /* 0x00049c0401007387 */ /* 0x0007e20000100800 */
[----:B----4-:R-:W-:-:S03]  /*c850*/  FFMA R7, R7, R2, R10 ;  /* 0x0000000207077223 */ /* 0x010fc6000000000a */
[----:B------:R4:W5:Y:S01]  /*c860*/  LDL.LU R10, [R1+0x4ac] ;  /* 0x0004ac00010a7983 */ /* 0x0009620000300800 */
[----:B------:R-:W-:Y:S02]  /*c870*/  ISETP.GT.AND P0, PT, R3, 0x29, PT ;  /* 0x000000290300780c */ /* 0x000fe40003f04270 */
[----:B0-----:R-:W-:Y:S02]  /*c880*/  F2FP.F16.F32.PACK_AB R6, RZ, R7 ;  /* 0x00000007ff06723e */ /* 0x001fe400000000ff */
[----:B------:R4:W5:Y:S02]  /*c890*/  LDL.LU R7, [R1+0x4a8] ;  /* 0x0004a80001077983 */ /* 0x0009640000300800 */
[----:B--2---:R-:W-:Y:S02]  /*c8a0*/  PRMT R5, R6, 0x7610, R5 ;  /* 0x0000761006057816 */ /* 0x004fe40000000005 */
        /* <DEDUP_REMOVED lines=9> */
[----:B-1----:R-:W2:Y:S04]  /*c940*/  LDL.64 R2, [R1+0x440] ;  /* 0x0004400001027983 */ /* 0x002ea80000100a00 */
[----:B--2---:R0:W5:Y:S04]  /*c950*/  LDG.E.LTC128B.U16 R17, desc[UR60][R2.64+0x52] ;  /* 0x0000523c02117981 */ /* 0x004168000c1e1520 */
[----:B------:R0:W5:Y:S02]  /*c960*/  LDL.LU.64 R2, [R1+0x4a0] ;  /* 0x0004a00001027983 */ /* 0x0001640000300a00 */
.L_x_158:
[----:B------:R-:W-:Y:S05]  /*c970*/  BSYNC B1 ;  /* 0x0000000000017941 */ /* 0x000fea0003800000 */
.L_x_157:
        /* <DEDUP_REMOVED lines=10> */
[----:B---3--:R-:W-:Y:S02]  /*ca20*/  F2FP.F16.F32.PACK_AB R5, RZ, R6 ;  /* 0x00000006ff05723e */ /* 0x008fe400000000ff */
[----:B------:R2:W5:Y:S02]  /*ca30*/  LDL.LU R6, [R1+0x4a8] ;  /* 0x0004a80001067983 */ /* 0x0005640000300800 */
[----:B-1----:R-:W-:Y:S02]  /*ca40*/  PRMT R4, R5, 0x7610, R4 ;  /* 0x0000761005047816 */ /* 0x002fe40000000004 */
[----:B------:R2:W5:Y:S01]  /*ca50*/  LDL.LU R5, [R1+0x4a4] ;  /* 0x0004a40001057983 */ /* 0x0005620000300800 */
[----:B------:R-:W-:Y:S02]  /*ca60*/  ISETP.GT.AND P5, PT, R0, 0x8, P1 ;  /* 0x000000080000780c */ /* 0x000fe40000fa4270 */
[----:B0-----:R-:W-:-:S02]  /*ca70*/  PRMT R3, R4, 0x7610, R3 ;  /* 0x0000761004037816 */ /* 0x001fc40000000003 */
[----:B------:R2:W5:Y:S04]  /*ca80*/  LDL.LU R4, [R1+0x4a0] ;  /* 0x0004a00001047983 */ /* 0x0005680000300800 */
[----:B------:R0:W-:Y:S04]  /*ca90*/  @P4 STG.E.U16 desc[UR60][R8.64+0x52], R3 ;  /* 0x0000520308004986 */ /* 0x0001e8000c10153c */
[----:B0-----:R2:W5:Y:S01]  /*caa0*/  LDL.LU R3, [R1+0x49c] ;  /* 0x00049c0001037983 */ /* 0x0015620000300800 */
[----:B------:R-:W-:Y:S04]  /*cab0*/  BSSY B1, `(.L_x_159) ;  /* 0x0000006000017945 */ /* 0x000fe80003800000 */
[----:B------:R-:W-:Y:S05]  /*cac0*/  @!P5 BRA `(.L_x_160) ;  /* 0x000000000010d947 */ /* 0x000fea0003800000 */
[----:B-----5:R0:W-:Y:S04]  /*cad0*/  STL.64 [R1+0x4a0], R2 ;  /* 0x0004a00201007387 */ /* 0x0201e80000100a00 */
[----:B0-----:R-:W3:Y:S04]  /*cae0*/  LDL.64 R2, [R1+0x420] ;  /* 0x0004200001027983 */ /* 0x001ee80000100a00 */
[----:B---3--:R0:W5:Y:S04]  /*caf0*/  LDG.E.LTC128B.U16 R17, desc[UR60][R2.64+0x50] ;  /* 0x0000503c02117981 */ /* 0x008168000c1e1520 */
[----:B------:R0:W5:Y:S02]  /*cb00*/  LDL.LU.64 R2, [R1+0x4a0] ;  /* 0x0004a00001027983 */ /* 0x0001640000300a00 */
.L_x_160:
[----:B------:R-:W-:Y:S05]  /*cb10*/  BSYNC B1 ;  /* 0x0000000000017941 */ /* 0x000fea0003800000 */
.L_x_159:
[----:B------:R-:W-:Y:S04]  /*cb20*/  STL [R1+0x4b4], R9 ;  /* 0x0004b40901007387 */ /* 0x000fe80000100800 */
[----:B------:R1:W-:Y:S04]  /*cb30*/  STL [R1+0x4b0], R8 ;  /* 0x0004b00801007387 */ /* 0x0003e80000100800 */
[----:B-1----:R-:W3:Y:S04]  /*cb40*/  LDL.LU R8, [R1+0x338] ;  /* 0x0003380001087983 */ /* 0x002ee80000300800 */
[----:B-----5:R-:W-:Y:S04]  /*cb50*/  STL [R1+0x4ac], R7 ;  /* 0x0004ac0701007387 */ /* 0x020fe80000100800 */
[----:B------:R-:W-:Y:S04]  /*cb60*/  STL [R1+0x4a8], R6 ;  /* 0x0004a80601007387 */ /* 0x000fe80000100800 */
[----:B------:R1:W-:Y:S04]  /*cb70*/  STL.64 [R1+0x4a0], R4 ;  /* 0x0004a00401007387 */ /* 0x0003e80000100a00 */
[----:B-1----:R-:W2:Y:S01]  /*cb80*/  LDL.64 R4, [R1+0x428] ;  /* 0x0004280001047983 */ /* 0x002ea20000100a00 */
[----:B------:R-:W-:-:S03]  /*cb90*/  HADD2.F32 R9, -RZ, R17.H0_H0 ;  /* 0x20000011ff097230 */ /* 0x000fc60000004100 */
[----:B------:R0:W-:Y:S02]  /*cba0*/  STL [R1+0x49c], R3 ;  /* 0x00049c0301007387 */ /* 0x0001e40000100800 */
[----:B------:R-:W-:-:S04]  /*cbb0*/  FMUL R9, R9, R16 ;  /* 0x0000001009097220 */ /* 0x000fc80000400000 */
[----:B---3--:R-:W-:Y:S02]  /*cbc0*/  FFMA R8, R8, R2, R9 ;  /* 0x0000000208087223 */ /* 0x008fe40000000009 */
        /* <DEDUP_REMOVED lines=17> */
.L_x_162:
[----:B------:R-:W-:Y:S05]  /*cce0*/  BSYNC B1 ;  /* 0x0000000000017941 */ /* 0x000fea0003800000 */
.L_x_161:
[----:B-----5:R-:W-:Y:S04]  /*ccf0*/  STL [R1+0x4b4], R9 ;  /* 0x0004b40901007387 */ /* 0x020fe80000100800 */
[----:B------:R2:W-:Y:S04]  /*cd00*/  STL [R1+0x4b0], R8 ;  /* 0x0004b00801007387 */ /* 0x0005e80000100800 */
[----:B--2---:R-:W2:Y:S04]  /*cd10*/  LDL.LU R8, [R1+0x33c] ;  /* 0x00033c0001087983 */ /* 0x004ea80000300800 */
[----:B------:R-:W-:Y:S04]  /*cd20*/  STL [R1+0x4ac], R7 ;  /* 0x0004ac0701007387 */ /* 0x000fe80000100800 */
[----:B------:R-:W-:Y:S04]  /*cd30*/  STL [R1+0x4a8], R6 ;  /* 0x0004a80601007387 */ /* 0x000fe80000100800 */
[----:B------:R3:W-:Y:S04]  /*cd40*/  STL.64 [R1+0x4a0], R4 ;  /* 0x0004a00401007387 */ /* 0x0007e80000100a00 */
[----:B---3--:R-:W3:Y:S01]  /*cd50*/  LDL.64 R4, [R1+0x428] ;  /* 0x0004280001047983 */ /* 0x008ee20000100a00 */
[----:B------:R-:W-:-:S03]  /*cd60*/  HADD2.F32 R9, -RZ, R17.H0_H0 ;  /* 0x20000011ff097230 */ /* 0x000fc60000004100 */
[----:B------:R0:W-:Y:S02]  /*cd70*/  STL [R1+0x49c], R3 ;  /* 0x00049c0301007387 */ /* 0x0001e40000100800 */
[----:B------:R-:W-:-:S04]  /*cd80*/  FMUL R9, R9, R16 ;  /* 0x0000001009097220 */ /* 0x000fc80000400000 */
[----:B--2---:R-:W-:Y:S02]  /*cd90*/  FFMA R8, R8, R2, R9 ;  /* 0x0000000208087223 */ /* 0x004fe40000000009 */
        /* <DEDUP_REMOVED lines=8> */
[----:B---3--:R0:W-:Y:S04]  /*ce20*/  @P4 STG.E.U16 desc[UR60][R4.64+0x52], R3 ;  /* 0x0000520304004986 */ /* 0x0081e8000c10153c */
[----:B0-----:R2:W5:Y:S04]  /*ce30*/  LDL.LU.64 R4, [R1+0x4a0] ;  /* 0x0004a00001047983 */ /* 0x0015680000300a00 */
[----:B------:R2:W5:Y:S01]  /*ce40*/  LDL.LU R3, [R1+0x49c] ;  /* 0x00049c0001037983 */ /* 0x0005620000300800 */
[----:B------:R-:W-:Y:S04]  /*ce50*/  BSSY B1, `(.L_x_163) ;  /* 0x0000003000017945 */ /* 0x000fe80003800000 */
[----:B------:R-:W-:Y:S05]  /*ce60*/  @!P5 BRA `(.L_x_164) ;  /* 0x000000000004d947 */ /* 0x000fea0003800000 */
[----:B------:R0:W5:Y:S02]  /*ce70*/  LDG.E.LTC128B.U16 R17, desc[UR60][R234.64+0x40] ;  /* 0x0000403cea117981 */ /* 0x000164000c1e1520 */
.L_x_164:
[----:B------:R-:W-:Y:S05]  /*ce80*/  BSYNC B1 ;  /* 0x0000000000017941 */ /* 0x000fea0003800000 */
.L_x_163:
        /* <DEDUP_REMOVED lines=10> */
[----:B-1----:R-:W-:Y:S02]  /*cf30*/  F2FP.F16.F32.PACK_AB R5, RZ, R6 ;  /* 0x00000006ff05723e */ /* 0x002fe400000000ff */
[----:B------:R3:W5:Y:S02]  /*cf40*/  LDL.LU R6, [R1+0x4a8] ;  /* 0x0004a80001067983 */ /* 0x0007640000300800 */
[----:B--2---:R-:W-:Y:S02]  /*cf50*/  PRMT R4, R5, 0x7610, R4 ;  /* 0x0000761005047816 */ /* 0x004fe40000000004 */
[----:B------:R3:W5:Y:S01]  /*cf60*/  LDL.LU R5, [R1+0x4a4] ;  /* 0x0004a40001057983 */ /* 0x0007620000300800 */
[----:B------:R-:W-:Y:S02]  /*cf70*/  ISETP.GT.AND P4, PT, R0, 0x80, P2 ;  /* 0x000000800000780c */ /* 0x000fe40001784270 */
[----:B----4-:R-:W-:-:S02]  /*cf80*/  PRMT R3, R4, 0x7610, R3 ;  /* 0x0000761004037816 */ /* 0x010fc40000000003 */
[----:B------:R3:W5:Y:S04]  /*cf90*/  LDL.LU R4, [R1+0x4a0] ;  /* 0x0004a00001047983 */ /* 0x0007680000300800 */
[----:B------:R1:W-:Y:S04]  /*cfa0*/  @P5 STG.E.U16 desc[UR60][R12.64+0x40], R3 ;  /* 0x000040030c005986 */ /* 0x0003e8000c10153c */
[----:B-1----:R3:W5:Y:S01]  /*cfb0*/  LDL.LU R3, [R1+0x49c] ;  /* 0x00049c0001037983 */ /* 0x0027620000300800 */
[----:B------:R-:W-:Y:S04]  /*cfc0*/  BSSY B1, `(.L_x_165) ;  /* 0x0000003000017945 */ /* 0x000fe80003800000 */
[----:B------:R-:W-:Y:S05]  /*cfd0*/  @!P4 BRA `(.L_x_166) ;  /* 0x000000000004c947 */ /* 0x000fea0003800000 */
[----:B------:R1:W5:Y:S02]  /*cfe0*/  LDG.E.LTC128B.U16 R17, desc[UR60][R234.64+0x42] ;  /* 0x0000423cea117981 */ /* 0x000364000c1e1520 */
.L_x_166:
[----:B------:R-:W-:Y:S05]  /*cff0*/  BSYNC B1 ;  /* 0x0000000000017941 */ /* 0x000fea0003800000 */
.L_x_165:
        /* <DEDUP_REMOVED lines=22> */
.L_x_168:
[----:B------:R-:W-:Y:S05]  /*d160*/  BSYNC B1 ;  /* 0x0000000000017941 */ /* 0x000fea0003800000 */
.L_x_167:
[----:B------:R-:W-:Y:S04]  /*d170*/  STL [R1+0x4b4], R9 ;  /* 0x0004b40901007387 */ /* 0x000fe80000100800 */
[----:B------:R3:W-:Y:S04]  /*d180*/  STL [R1+0x4b0], R8 ;  /* 0x0004b00801007387 */ /* 0x0007e80000100800 */
[----:B---3--:R-:W3:Y:S04]  /*d190*/  LDL.LU R8, [R1+0x308] ;  /* 0x0003080001087983 */ /* 0x008ee80000300800 */
[----:B-----5:R-:W-:Y:S04]  /*d1a0*/  STL [R1+0x4ac], R7 ;  /* 0x0004ac0701007387 */ /* 0x020fe80000100800 */
[----:B------:R-:W-:Y:S04]  /*d1b0*/  STL [R1+0x4a8], R6 ;  /* 0x0004a80601007387 */ /* 0x000fe80000100800 */
[----:B------:R4:W-:Y:S04]  /*d1c0*/  STL.64 [R1+0x4a0], R4 ;  /* 0x0004a00401007387 */ /* 0x0009e80000100a00 */
[----:B----4-:R-:W4:Y:S01]  /*d1d0*/  LDL.64 R4, [R1+0x400] ;  /* 0x0004000001047983 */ /* 0x010f220000100a00 */
        /* <DEDUP_REMOVED lines=10> */
[----:B-1----:R-:W-:Y:S02]  /*d280*/  PRMT R3, R6, 0x7610, R3 ;  /* 0x0000761006037816 */ /* 0x002fe40000000003 */
[----:B------:R3:W5:Y:S04]  /*d290*/  LDL.LU R6, [R1+0x4a8] ;  /* 0x0004a80001067983 */ /* 0x0007680000300800 */
[----:B----4-:R1:W-:Y:S04]  /*d2a0*/  @P5 STG.E.U16 desc[UR60][R4.64+0x40], R3 ;  /* 0x0000400304005986 */ /* 0x0103e8000c10153c */
[----:B-1----:R3:W5:Y:S04]  /*d2b0*/  LDL.LU.64 R4, [R1+0x4a0] ;  /* 0x0004a00001047983 */ /* 0x0027680000300a00 */
[----:B------:R3:W5:Y:S01]  /*d2c0*/  LDL.LU R3, [R1+0x49c] ;  /* 0x00049c0001037983 */ /* 0x0007620000300800 */
[----:B------:R-:W-:Y:S04]  /*d2d0*/  BSSY B1, `(.L_x_169) ;  /* 0x0000003000017945 */ /* 0x000fe80003800000 */
[----:B------:R-:W-:Y:S05]  /*d2e0*/  @!P4 BRA `(.L_x_170) ;  /* 0x000000000004c947 */ /* 0x000fea0003800000 */
[----:B------:R1:W5:Y:S02]  /*d2f0*/  LDG.E.LTC128B.U16 R17, desc[UR60][R232.64+0x42] ;  /* 0x0000423ce8117981 */ /* 0x000364000c1e1520 */
.L_x_170:
[----:B------:R-:W-:Y:S05]  /*d300*/  BSYNC B1 ;  /* 0x0000000000017941 */ /* 0x000fea0003800000 */
.L_x_169:
[----:B-----5:R-:W-:Y:S04]  /*d310*/  STL [R1+0x4b4], R9 ;  /* 0x0004b40901007387 */ /* 0x020fe80000100800 */
[----:B------:R4:W-:Y:S04]  /*d320*/  STL [R1+0x4b0], R8 ;  /* 0x0004b00801007387 */ /* 0x0009e80000100800 */
[----:B----4-:R-:W4:Y:S04]  /*d330*/  LDL.LU R8, [R1+0x30c] ;  /* 0x00030c0001087983 */ /* 0x010f280000300800 */
[----:B------:R-:W-:Y:S04]  /*d340*/  STL [R1+0x4ac], R7 ;  /* 0x0004ac0701007387 */ /* 0x000fe80000100800 */
[----:B------:R-:W-:Y:S04]  /*d350*/  STL [R1+0x4a8], R6 ;  /* 0x0004a80601007387 */ /* 0x000fe80000100800 */
[----:B------:R0:W-:Y:S04]  /*d360*/  STL.64 [R1+0x4a0], R4 ;  /* 0x0004a00401007387 */ /* 0x0001e80000100a00 */
[----:B0-----:R-:W2:Y:S01]  /*d370*/  LDL.64 R4, [R1+0x400] ;  /* 0x0004000001047983 */ /* 0x001ea20000100a00 */
        /* <DEDUP_REMOVED lines=17> */
[----:B------:R0:W5:Y:S02]  /*d490*/  LDG.E.LTC128B.U16 R17, desc[UR60][R234.64+0x50] ;  /* 0x0000503cea117981 */ /* 0x000164000c1e1520 */
.L_x_172:
[----:B------:R-:W-:Y:S05]  /*d4a0*/  BSYNC B1 ;  /* 0x0000000000017941 */ /* 0x000fea0003800000 */
.L_x_171:
        /* <DEDUP_REMOVED lines=10> */
[----:B-1----:R-:W-:Y:S02]  /*d550*/  F2FP.F16.F32.PACK_AB R5, RZ, R6 ;  /* 0x00000006ff05723e */ /* 0x002fe400000000ff */
[----:B------:R2:W5:Y:S02]  /*d560*/  LDL.LU R6, [R1+0x4a8] ;  /* 0x0004a80001067983 */ /* 0x0005640000300800 */
[----:B---3--:R-:W-:Y:S02]  /*d570*/  PRMT R4, R5, 0x7610, R4 ;  /* 0x0000761005047816 */ /* 0x008fe40000000004 */
        /* <DEDUP_REMOVED lines=9> */
.L_x_174:
[----:B------:R-:W-:Y:S05]  /*d610*/  BSYNC B1 ;  /* 0x0000000000017941 */ /* 0x000fea0003800000 */
.L_x_173:
        /* <DEDUP_REMOVED lines=12> */
[----:B0-----:R-:W-:Y:S02]  /*d6e0*/  PRMT R4, R5, 0x7610, R4 ;  /* 0x0000761005047816 */ /* 0x001fe40000000004 */
[----:B------:R3:W5:Y:S01]  /*d6f0*/  LDL.LU R5, [R1+0x4a4] ;  /* 0x0004a40001057983 */ /* 0x0007620000300800 */
[----:B------:R-:W-:Y:S02]  /*d700*/  ISETP.GT.AND P5, PT, R0, 0x88, P1 ;  /* 0x000000880000780c */ /* 0x000fe40000fa4270 */
[----:B--2---:R-:W-:-:S02]  /*d710*/  PRMT R3, R4, 0x7610, R3 ;  /* 0x0000761004037816 */ /* 0x004fc40000000003 */
[----:B------:R3:W5:Y:S04]  /*d720*/  LDL.LU R4, [R1+0x4a0] ;  /* 0x0004a00001047983 */ /* 0x0007680000300800 */
[----:B------:R0:W-:Y:S04]  /*d730*/  @P4 STG.E.U16 desc[UR60][R12.64+0x52], R3 ;  /* 0x000052030c004986 */ /* 0x0001e8000c10153c */
[----:B0-----:R3:W5:Y:S01]  /*d740*/  LDL.LU R3, [R1+0x49c] ;  /* 0x00049c0001037983 */ /* 0x0017620000300800 */
[----:B------:R-:W-:Y:S04]  /*d750*/  BSSY B1, `(.L_x_175) ;  /* 0x0000003000017945 */ /* 0x000fe80003800000 */
[----:B------:R-:W-:Y:S05]  /*d760*/  @!P5 BRA `(.L_x_176) ;  /* 0x000000000004d947 */ /* 0x000fea0003800000 */
[----:B------:R0:W5:Y:S02]  /*d770*/  LDG.E.LTC128B.U16 R17, desc[UR60][R232.64+0x50] ;  /* 0x0000503ce8117981 */ /* 0x000164000c1e1520 */
.L_x_176:
[----:B------:R-:W-:Y:S05]  /*d780*/  BSYNC B1 ;  /* 0x0000000000017941 */ /* 0x000fea0003800000 */
.L_x_175:
[----:B------:R-:W-:Y:S04]  /*d790*/  STL [R1+0x4b4], R9 ;  /* 0x0004b40901007387 */ /* 0x000fe80000100800 */
[----:B------:R2:W-:Y:S04]  /*d7a0*/  STL [R1+0x4b0], R8 ;  /* 0x0004b00801007387 */ /* 0x0005e80000100800 */
[----:B--2---:R-:W2:Y:S04]  /*d7b0*/  LDL.LU R8, [R1+0x318] ;  /* 0x0003180001087983 */ /* 0x004ea80000300800 */
[----:B-----5:R-:W-:Y:S04]  /*d7c0*/  STL [R1+0x4ac], R7 ;  /* 0x0004ac0701007387 */ /* 0x020fe80000100800 */
[----:B------:R-:W-:Y:S04]  /*d7d0*/  STL [R1+0x4a8], R6 ;  /* 0x0004a80601007387 */ /* 0x000fe80000100800 */
[----:B------:R4:W-:Y:S04]  /*d7e0*/  STL.64 [R1+0x4a0], R4 ;  /* 0x0004a00401007387 */ /* 0x0009e80000100a00 */
[----:B----4-:R-:W4:Y:S01]  /*d7f0*/  LDL.64 R4, [R1+0x400] ;  /* 0x0004000001047983 */ /* 0x010f220000100a00 */
        /* <DEDUP_REMOVED lines=18> */
.L_x_178:
[----:B------:R-:W-:Y:S05]  /*d920*/  BSYNC B1 ;  /* 0x0000000000017941 */ /* 0x000fea0003800000 */
.L_x_177:
        /* <DEDUP_REMOVED lines=25> */
.L_x_180:
[----:B------:R-:W-:Y:S05]  /*dac0*/  BSYNC B1 ;  /* 0x0000000000017941 */ /* 0x000fea0003800000 */
.L_x_179:
        /* <DEDUP_REMOVED lines=22> */
.L_x_182:
[----:B------:R-:W-:Y:S05]  /*dc30*/  BSYNC B1 ;  /* 0x0000000000017941 */ /* 0x000fea0003800000 */
.L_x_181:
        /* <DEDUP_REMOVED lines=22> */
.L_x_184:
[----:B------:R-:W-:Y:S05]  /*dda0*/  BSYNC B1 ;  /* 0x0000000000017941 */ /* 0x000fea0003800000 */
.L_x_183:
        /* <DEDUP_REMOVED lines=12> */
[----:B-1----:R-:W-:Y:S02]  /*de70*/  PRMT R4, R5, 0x7610, R4 ;  /* 0x0000761005047816 */ /* 0x002fe40000000004 */
[----:B------:R2:W5:Y:S01]  /*de80*/  LDL.LU R5, [R1+0x4a4] ;  /* 0x0004a40001057983 */ /* 0x0005620000300800 */
[----:B------:R-:W-:Y:S02]  /*de90*/  ISETP.GT.AND P4, PT, R0, 0x108, P2 ;  /* 0x000001080000780c */ /* 0x000fe40001784270 */
[----:B---3--:R-:W-:-:S02]  /*dea0*/  PRMT R3, R4, 0x7610, R3 ;  /* 0x0000761004037816 */ /* 0x008fc40000000003 */
[----:B------:R2:W5:Y:S04]  /*deb0*/  LDL.LU R4, [R1+0x4a0] ;  /* 0x0004a00001047983 */ /* 0x0005680000300800 */
[----:B------:R1:W-:Y:S04]  /*dec0*/  @P5 STG.E.U16 desc[UR60][R236.64+0x40], R3 ;  /* 0x00004003ec005986 */ /* 0x0003e8000c10153c */
[----:B-1----:R2:W5:Y:S01]  /*ded0*/  LDL.LU R3, [R1+0x49c] ;  /* 0x00049c0001037983 */ /* 0x0025620000300800 */
[----:B------:R-:W-:Y:S04]  /*dee0*/  BSSY B1, `(.L_x_185) ;  /* 0x0000003000017945 */ /* 0x000fe80003800000 */
[----:B------:R-:W-:Y:S05]  /*def0*/  @!P4 BRA `(.L_x_186) ;  /* 0x000000000004c947 */ /* 0x000fea0003800000 */
[----:B------:R1:W5:Y:S02]  /*df00*/  LDG.E.LTC128B.U16 R17, desc[UR60][R18.64+0x42] ;  /* 0x0000423c12117981 */ /* 0x000364000c1e1520 */
.L_x_186:
[----:B------:R-:W-:Y:S05]  /*df10*/  BSYNC B1 ;  /* 0x0000000000017941 */ /* 0x000fea0003800000 */
.L_x_185:
        /* <DEDUP_REMOVED lines=22> */
.L_x_188:
[----:B------:R-:W-:Y:S05]  /*e080*/  BSYNC B1 ;  /* 0x0000000000017941 */ /* 0x000fea0003800000 */
.L_x_187:
[----:B------:R-:W-:Y:S04]  /*e090*/  STL [R1+0x4ac], R9 ;  /* 0x0004ac0901007387 */ /* 0x000fe80000100800 */
[----:B------:R2:W-:Y:S04]  /*e0a0*/  STL [R1+0x4a8], R8 ;  /* 0x0004a80801007387 */ /* 0x0005e80000100800 */
[----:B--2---:R-:W2:Y:S01]  /*e0b0*/  LDL.LU R8, [R1+0x2f0] ;  /* 0x0002f00001087983 */ /* 0x004ea20000300800 */
[----:B-----5:R-:W-:-:S03]  /*e0c0*/  HADD2.F32 R9, -RZ, R17.H0_H0 ;  /* 0x20000011ff097230 */ /* 0x020fc60000004100 */
        /* <DEDUP_REMOVED lines=18> */
.L_x_190:
[----:B------:R-:W-:Y:S05]  /*e1f0*/  BSYNC B1 ;  /* 0x0000000000017941 */ /* 0x000fea0003800000 */
.L_x_189:
        /* <DEDUP_REMOVED lines=22> */
.L_x_192:
[----:B------:R-:W-:Y:S05]  /*e360*/  BSYNC B1 ;  /* 0x0000000000017941 */ /* 0x000fea0003800000 */
.L_x_191:
        /* <DEDUP_REMOVED lines=22> */
.L_x_194:
[----:B------:R-:W-:Y:S05]  /*e4d0*/  BSYNC B1 ;  /* 0x0000000000017941 */ /* 0x000fea0003800000 */
.L_x_193:
        /* <DEDUP_REMOVED lines=22> */
.L_x_196:
[----:B------:R-:W-:Y:S05]  /*e640*/  BSYNC B1 ;  /* 0x0000000000017941 */ /* 0x000fea0003800000 */
.L_x_195:
        /* <DEDUP_REMOVED lines=22> */
.L_x_198:
[----:B------:R-:W-:Y:S05]  /*e7b0*/  BSYNC B1 ;  /* 0x0000000000017941 */ /* 0x000fea0003800000 */
.L_x_197:
        /* <DEDUP_REMOVED lines=22> */
.L_x_200:
[----:B------:R-:W-:Y:S05]  /*e920*/  BSYNC B1 ;  /* 0x0000000000017941 */ /* 0x000fea0003800000 */
.L_x_199:
        /* <DEDUP_REMOVED lines=22> */
.L_x_202:
[----:B------:R-:W-:Y:S05]  /*ea90*/  BSYNC B1 ;  /* 0x0000000000017941 */ /* 0x000fea0003800000 */
.L_x_201:
        /* <DEDUP_REMOVED lines=22> */
.L_x_204:
[----:B------:R-:W-:Y:S05]  /*ec00*/  BSYNC B1 ;  /* 0x0000000000017941 */ /* 0x000fea0003800000 */
.L_x_203:
        /* <DEDUP_REMOVED lines=22> */
.L_x_206:
[----:B------:R-:W-:Y:S05]  /*ed70*/  BSYNC B1 ;  /* 0x0000000000017941 */ /* 0x000fea0003800000 */
.L_x_205:
        /* <DEDUP_REMOVED lines=22> */
.L_x_208:
[----:B------:R-:W-:Y:S05]  /*eee0*/  BSYNC B1 ;  /* 0x0000000000017941 */ /* 0x000fea0003800000 */
.L_x_207:
        /* <DEDUP_REMOVED lines=22> */
.L_x_210:
[----:B------:R-:W-:Y:S05]  /*f050*/  BSYNC B1 ;  /* 0x0000000000017941 */ /* 0x000fea0003800000 */
.L_x_209:
[----:B------:R-:W-:Y:S04]  /*f060*/  STL [R1+0x4ac], R8 ;  /* 0x0004ac0801007387 */ /* 0x000fe80000100800 */
[----:B-----5:R3:W-:Y:S04]  /*f070*/  STL [R1+0x4a8], R7 ;  /* 0x0004a80701007387 */ /* 0x0207e80000100800 */
[----:B---3--:R-:W3:Y:S01]  /*f080*/  LDL.LU R7, [R1+0x2dc] ;  /* 0x0002dc0001077983 */ /* 0x008ee20000300800 */
[----:B------:R-:W-:-:S03]  /*f090*/  HADD2.F32 R8, -RZ, R17.H0_H0 ;  /* 0x20000011ff087230 */ /* 0x000fc60000004100 */
[----:B------:R4:W-:Y:S02]  /*f0a0*/  STL [R1+0x4a4], R6 ;  /* 0x0004a40601007387 */ /* 0x0009e40000100800 */
[----:B------:R-:W-:Y:S02]  /*f0b0*/  FMUL R8, R8, R16 ;  /* 0x0000001008087220 */ /* 0x000fe40000400000 */
[----:B------:R0:W-:Y:S04]  /*f0c0*/  STL [R1+0x4a0], R5 ;  /* 0x0004a00501007387 */ /* 0x0001e80000100800 */
[----:B------:R2:W-:Y:S01]  /*f0d0*/  STL [R1+0x49c], R4 ;  /* 0x00049c0401007387 */ /* 0x0005e20000100800 */
[----:B---3--:R-:W-:-:S03]  /*f0e0*/  FFMA R7, R7, R2, R8 ;  /* 0x0000000207077223 */ /* 0x008fc60000000008 */
[----:B------:R3:W5:Y:S01]  /*f0f0*/  LDL.LU R8, [R1+0x4ac] ;  /* 0x0004ac0001087983 */ /* 0x0007620000300800 */
[----:B------:R-:W-:Y:S02]  /*f100*/  ISETP.GT.AND P3, PT, R3, 0x30, PT ;  /* 0x000000300300780c */ /* 0x000fe40003f64270 */
[----:B----4-:R-:W-:Y:S02]  /*f110*/  F2FP.F16.F32.PACK_AB R6, RZ, R7 ;  /* 0x00000007ff06723e */ /* 0x010fe400000000ff */
[----:B------:R3:W5:Y:S02]  /*f120*/  LDL.LU R7, [R1+0x4a8] ;  /* 0x0004a80001077983 */ /* 0x0007640000300800 */
[----:B0-----:R-:W-:Y:S02]  /*f130*/  PRMT R5, R6, 0x7610, R5 ;  /* 0x0000761006057816 */ /* 0x001fe40000000005 */
[----:B------:R3:W5:Y:S01]  /*f140*/  LDL.LU R6, [R1+0x4a4] ;  /* 0x0004a40001067983 */ /* 0x0007620000300800 */
[----:B------:R-:W-:-:S02]  /*f150*/  ISETP.GT.AND P1, PT, R0, RZ, P3 ;  /* 0x000000ff0000720c */ /* 0x000fc40001f24270 */
[----:B--2---:R-:W-:Y:S02]  /*f160*/  PRMT R4, R5, 0x7610, R4 ;  /* 0x0000761005047816 */ /* 0x004fe40000000004 */
[----:B------:R3:W5:Y:S04]  /*f170*/  LDL.LU R5, [R1+0x4a0] ;  /* 0x0004a00001057983 */ /* 0x0007680000300800 */
[----:B------:R0:W-:Y:S04]  /*f180*/  @P0 STG.E.U16 desc[UR60][R22.64+0x52], R4 ;  /* 0x0000520416000986 */ /* 0x0001e8000c10153c */
[----:B0-----:R3:W5:Y:S01]  /*f190*/  LDL.LU R4, [R1+0x49c] ;  /* 0x00049c0001047983 */ /* 0x0017620000300800 */
[----:B------:R-:W-:Y:S04]  /*f1a0*/  BSSY B1, `(.L_x_211) ;  /* 0x0000006000017945 */ /* 0x000fe80003800000 */
[----:B------:R-:W-:Y:S05]  /*f1b0*/  @!P1 BRA `(.L_x_212) ;  /* 0x0000000000109947 */ /* 0x000fea0003800000 */
[----:B------:R0:W-:Y:S04]  /*f1c0*/  STL.64 [R1+0x4a0], R2 ;  /* 0x0004a00201007387 */ /* 0x0001e80000100a00 */
[----:B0-----:R-:W2:Y:S04]  /*f1d0*/  LDL.64 R2, [R1+0x440] ;  /* 0x0004400001027983 */ /* 0x001ea80000100a00 */
[----:B--2---:R0:W5:Y:S04]  /*f1e0*/  LDG.E.LTC128B.U16 R17, desc[UR60][R2.64+0x60] ;  /* 0x0000603c02117981 */ /* 0x004168000c1e1520 */
[----:B------:R0:W5:Y:S02]  /*f1f0*/  LDL.LU.64 R2, [R1+0x4a0] ;  /* 0x0004a00001027983 */ /* 0x0001640000300a00 */
.L_x_212:
[----:B------:R-:W-:Y:S05]  /*f200*/  BSYNC B1 ;  /* 0x0000000000017941 */ /* 0x000fea0003800000 */
.L_x_211:
[----:B------:R-:W-:Y:S04]  /*f210*/  STL [R1+0x4ac], R10 ;  /* 0x0004ac0a01007387 */ /* 0x000fe80000100800 */
[----:B-----5:R2:W-:Y:S04]  /*f220*/  STL [R1+0x4a8], R7 ;  /* 0x0004a80701007387 */ /* 0x0205e80000100800 */
[----:B--2---:R-:W2:Y:S01]  /*f230*/  LDL.LU R7, [R1+0x2a0] ;  /* 0x0002a00001077983 */ /* 0x004ea20000300800 */
[----:B-1----:R-:W-:-:S03]  /*f240*/  HADD2.F32 R10, -RZ, R17.H0_H0 ;  /* 0x20000011ff0a7230 */ /* 0x002fc60000004100 */
[----:B------:R1:W-:Y:S02]  /*f250*/  STL [R1+0x4a4], R6 ;  /* 0x0004a40601007387 */ /* 0x0003e40000100800 */
[----:B------:R-:W-:Y:S02]  /*f260*/  FMUL R10, R10, R16 ;  /* 0x000000100a0a7220 */ /* 0x000fe40000400000 */
[----:B------:R4:W-:Y:S04]  /*f270*/  STL [R1+0x4a0], R5 ;  /* 0x0004a00501007387 */ /* 0x0009e80000100800 */
[----:B------:R3:W-:Y:S01]  /*f280*/  STL [R1+0x49c], R4 ;  /* 0x00049c0401007387 */ /* 0x0007e20000100800 */
[----:B--2---:R-:W-:-:S03]  /*f290*/  FFMA R7, R7, R2, R10 ;  /* 0x0000000207077223 */ /* 0x004fc6000000000a */
[----:B------:R2:W5:Y:S01]  /*f2a0*/  LDL.LU R10, [R1+0x4ac] ;  /* 0x0004ac00010a7983 */ /* 0x0005620000300800 */
[----:B------:R-:W-:Y:S02]  /*f2b0*/  ISETP.GT.AND P2, PT, R3, 0x31, PT ;  /* 0x000000310300780c */ /* 0x000fe40003f44270 */
[----:B-1----:R-:W-:Y:S02]  /*f2c0*/  F2FP.F16.F32.PACK_AB R6, RZ, R7 ;  /* 0x00000007ff06723e */ /* 0x002fe400000000ff */
[----:B------:R2:W5:Y:S02]  /*f2d0*/  LDL.LU R7, [R1+0x4a8] ;  /* 0x0004a80001077983 */ /* 0x0005640000300800 */
[----:B----4-:R-:W-:Y:S02]  /*f2e0*/  PRMT R5, R6, 0x7610, R5 ;  /* 0x0000761006057816 */ /* 0x010fe40000000005 */
[----:B------:R2:W5:Y:S01]  /*f2f0*/  LDL.LU R6, [R1+0x4a4] ;  /* 0x0004a40001067983 */ /* 0x0005620000300800 */
[----:B------:R-:W-:-:S02]  /*f300*/  ISETP.GT.AND P0, PT, R0, RZ, P2 ;  /* 0x000000ff0000720c */ /* 0x000fc40001704270 */
[----:B---3--:R-:W-:Y:S02]  /*f310*/  PRMT R4, R5, 0x7610, R4 ;  /* 0x0000761005047816 */ /* 0x008fe40000000004 */
[----:B------:R2:W5:Y:S04]  /*f320*/  LDL.LU R5, [R1+0x4a0] ;  /* 0x0004a00001057983 */ /* 0x0005680000300800 */
[----:B------:R1:W-:Y:S04]  /*f330*/  @P1 STG.E.U16 desc[UR60][R8.64+0x60], R4 ;  /* 0x0000600408001986 */ /* 0x0003e8000c10153c */
[----:B-1----:R2:W5:Y:S01]  /*f340*/  LDL.LU R4, [R1+0x49c] ;  /* 0x00049c0001047983 */ /* 0x0025620000300800 */
[----:B------:R-:W-:Y:S04]  /*f350*/  BSSY B1, `(.L_x_213) ;  /* 0x0000006000017945 */ /* 0x000fe80003800000 */
[----:B------:R-:W-:Y:S05]  /*f360*/  @!P0 BRA `(.L_x_214) ;  /* 0x0000000000108947 */ /* 0x000fea0003800000 */
[----:B------:R0:W-:Y:S04]  /*f370*/  STL.64 [R1+0x4a0], R2 ;  /* 0x0004a00201007387 */ /* 0x0001e80000100a00 */
[----:B0-----:R-:W3:Y:S04]  /*f380*/  LDL.64 R2, [R1+0x440] ;  /* 0x0004400001027983 */ /* 0x001ee80000100a00 */
[----:B---3--:R1:W5:Y:S04]  /*f390*/  LDG.E.LTC128B.U16 R17, desc[UR60][R2.64+0x62] ;  /* 0x0000623c02117981 */ /* 0x008368000c1e1520 */
[----:B------:R1:W5:Y:S02]  /*f3a0*/  LDL.LU.64 R2, [R1+0x4a0] ;  /* 0x0004a00001027983 */ /* 0x0003640000300a00 */
.L_x_214:
[----:B------:R-:W-:Y:S05]  /*f3b0*/  BSYNC B1 ;  /* 0x0000000000017941 */ /* 0x000fea0003800000 */
.L_x_213:
        /* <DEDUP_REMOVED lines=25> */
.L_x_216:
[----:B------:R-:W-:Y:S05]  /*f550*/  BSYNC B1 ;  /* 0x0000000000017941 */ /* 0x000fea0003800000 */
.L_x_215:
        /* <DEDUP_REMOVED lines=28> */
.L_x_218:
[----:B------:R-:W-:Y:S05]  /*f720*/  BSYNC B1 ;  /* 0x0000000000017941 */ /* 0x000fea0003800000 */
.L_x_217:
        /* <DEDUP_REMOVED lines=29> */
.L_x_220:
[----:B------:R-:W-:Y:S05]  /*f900*/  BSYNC B1 ;  /* 0x0000000000017941 */ /* 0x000fea0003800000 */
.L_x_219:
        /* <DEDUP_REMOVED lines=26> */
.L_x_222:
[----:B------:R-:W-:Y:S05]  /*fab0*/  BSYNC B1 ;  /* 0x0000000000017941 */ /* 0x000fea0003800000 */
.L_x_221:
        /* <DEDUP_REMOVED lines=25> */
.L_x_224:
[----:B------:R-:W-:Y:S05]  /*fc50*/  BSYNC B1 ;  /* 0x0000000000017941 */ /* 0x000fea0003800000 */
.L_x_223:
        /* <DEDUP_REMOVED lines=28> */
.L_x_226:
[----:B------:R-:W-:Y:S05]  /*fe20*/  BSYNC B1 ;  /* 0x0000000000017941 */ /* 0x000fea0003800000 */
.L_x_225:
        /* <DEDUP_REMOVED lines=25> */
.L_x_228:
[----:B------:R-:W-:Y:S05]  /*ffc0*/  BSYNC B1 ;  /* 0x0000000000017941 */ /* 0x000fea0003800000 */
.L_x_227:
        /* <DEDUP_REMOVED lines=22> */
.L_x_230:
[----:B------:R-:W-:Y:S05]  /*10130*/  BSYNC B1 ;  /* 0x0000000000017941 */ /* 0x000fea0003800000 */
.L_x_229:
        /* <DEDUP_REMOVED lines=22> */
.L_x_232:
[----:B------:R-:W-:Y:S05]  /*102a0*/  BSYNC B1 ;  /* 0x0000000000017941 */ /* 0x000fea0003800000 */
.L_x_231:
        /* <DEDUP_REMOVED lines=25> */
.L_x_234:
[----:B------:R-:W-:Y:S05]  /*10440*/  BSYNC B1 ;  /* 0x0000000000017941 */ /* 0x000fea0003800000 */
.L_x_233:
        /* <DEDUP_REMOVED lines=25> */
.L_x_236:
[----:B------:R-:W-:Y:S05]  /*105e0*/  BSYNC B1 ;  /* 0x0000000000017941 */ /* 0x000fea0003800000 */
.L_x_235:
        /* <DEDUP_REMOVED lines=22> */
.L_x_238:
[----:B------:R-:W-:Y:S05]  /*10750*/  BSYNC B1 ;  /* 0x0000000000017941 */ /* 0x000fea0003800000 */
.L_x_237:
        /* <DEDUP_REMOVED lines=22> */
.L_x_240:
[----:B------:R-:W-:Y:S05]  /*108c0*/  BSYNC B1 ;  /* 0x0000000000017941 */ /* 0x000fea0003800000 */
.L_x_239:
        /* <DEDUP_REMOVED lines=25> */
.L_x_242:
[----:B------:R-:W-:Y:S05]  /*10a60*/  BSYNC B1 ;  /* 0x0000000000017941 */ /* 0x000fea0003800000 */
.L_x_241:
        /* <DEDUP_REMOVED lines=25> */
.L_x_244:
[----:B------:R-:W-:Y:S05]  /*10c00*/  BSYNC B1 ;  /* 0x0000000000017941 */ /* 0x000fea0003800000 */
.L_x_243:
        /* <DEDUP_REMOVED lines=22> */
.L_x_246:
[----:B------:R-:W-:Y:S05]  /*10d70*/  BSYNC B1 ;  /* 0x0000000000017941 */ /* 0x000fea0003800000 */
.L_x_245:
        /* <DEDUP_REMOVED lines=22> */
.L_x_248:
[----:B------:R-:W-:Y:S05]  /*10ee0*/  BSYNC B1 ;  /* 0x0000000000017941 */ /* 0x000fea0003800000 */
.L_x_247:
        /* <DEDUP_REMOVED lines=22> */
.L_x_250:
[----:B------:R-:W-:Y:S05]  /*11050*/  BSYNC B1 ;  /* 0x0000000000017941 */ /* 0x000fea0003800000 */
.L_x_249:
        /* <DEDUP_REMOVED lines=22> */
.L_x_252:
[----:B------:R-:W-:Y:S05]  /*111c0*/  BSYNC B1 ;  /* 0x0000000000017941 */ /* 0x000fea0003800000 */
.L_x_251:
        /* <DEDUP_REMOVED lines=22> */
.L_x_254:
[----:B------:R-:W-:Y:S05]  /*11330*/  BSYNC B1 ;  /* 0x0000000000017941 */ /* 0x000fea0003800000 */
.L_x_253:
        /* <DEDUP_REMOVED lines=22> */
.L_x_256:
[----:B------:R-:W-:Y:S05]  /*114a0*/  BSYNC B1 ;  /* 0x0000000000017941 */ /* 0x000fea0003800000 */
.L_x_255:
        /* <DEDUP_REMOVED lines=22> */
.L_x_258:
[----:B------:R-:W-:Y:S05]  /*11610*/  BSYNC B1 ;  /* 0x0000000000017941 */ /* 0x000fea0003800000 */
.L_x_257:
        /* <DEDUP_REMOVED lines=22> */
.L_x_260:
[----:B------:R-:W-:Y:S05]  /*11780*/  BSYNC B1 ;  /* 0x0000000000017941 */ /* 0x000fea0003800000 */
.L_x_259:
        /* <DEDUP_REMOVED lines=22> */
.L_x_262:
[----:B------:R-:W-:Y:S05]  /*118f0*/  BSYNC B1 ;  /* 0x0000000000017941 */ /* 0x000fea0003800000 */
.L_x_261:
        /* <DEDUP_REMOVED lines=22> */
.L_x_264:
[----:B------:R-:W-:Y:S05]  /*11a60*/  BSYNC B1 ;  /* 0x0000000000017941 */ /* 0x000fea0003800000 */
.L_x_263:
        /* <DEDUP_REMOVED lines=22> */
.L_x_266:
[----:B------:R-:W-:Y:S05]  /*11bd0*/  BSYNC B1 ;  /* 0x0000000000017941 */ /* 0x000fea0003800000 */
.L_x_265:
        /* <DEDUP_REMOVED lines=22> */
.L_x_268:
[----:B------:R-:W-:Y:S05]  /*11d40*/  BSYNC B1 ;  /* 0x0000000000017941 */ /* 0x000fea0003800000 */
.L_x_267:
        /* <DEDUP_REMOVED lines=22> */
.L_x_270:
[----:B------:R-:W-:Y:S05]  /*11eb0*/  BSYNC B1 ;  /* 0x0000000000017941 */ /* 0x000fea0003800000 */
.L_x_269:
        /* <DEDUP_REMOVED lines=22> */
.L_x_272:
[----:B------:R-:W-:Y:S05]  /*12020*/  BSYNC B1 ;  /* 0x0000000000017941 */ /* 0x000fea0003800000 */
.L_x_271:
        /* <DEDUP_REMOVED lines=22> */
.L_x_274:
[----:B------:R-:W-:Y:S05]  /*12190*/  BSYNC B1 ;  /* 0x0000000000017941 */ /* 0x000fea0003800000 */
.L_x_273:
        /* <DEDUP_REMOVED lines=26> */
.L_x_276:
[----:B------:R-:W-:Y:S05]  /*12340*/  BSYNC B1 ;  /* 0x0000000000017941 */ /* 0x000fea0003800000 */
.L_x_275:
        /* <DEDUP_REMOVED lines=26> */
.L_x_278:
[----:B------:R-:W-:Y:S05]  /*124f0*/  BSYNC B1 ;  /* 0x0000000000017941 */ /* 0x000fea0003800000 */
.L_x_277:
        /* <DEDUP_REMOVED lines=25> */
.L_x_280:
[----:B------:R-:W-:Y:S05]  /*12690*/  BSYNC B1 ;  /* 0x0000000000017941 */ /* 0x000fea0003800000 */
.L_x_279:
        /* <DEDUP_REMOVED lines=28> */
.L_x_282:
[----:B------:R-:W-:Y:S05]  /*12860*/  BSYNC B1 ;  /* 0x0000000000017941 */ /* 0x000fea0003800000 */
.L_x_281:
        /* <DEDUP_REMOVED lines=29> */
.L_x_284:
[----:B------:R-:W-:Y:S05]  /*12a40*/  BSYNC B1 ;  /* 0x0000000000017941 */ /* 0x000fea0003800000 */
.L_x_283:
        /* <DEDUP_REMOVED lines=26> */
.L_x_286:
[----:B------:R-:W-:Y:S05]  /*12bf0*/  BSYNC B1 ;  /* 0x0000000000017941 */ /* 0x000fea0003800000 */
.L_x_285:
        /* <DEDUP_REMOVED lines=25> */
.L_x_288:
[----:B------:R-:W-:Y:S05]  /*12d90*/  BSYNC B1 ;  /* 0x0000000000017941 */ /* 0x000fea0003800000 */
.L_x_287:
        /* <DEDUP_REMOVED lines=28> */
.L_x_290:
[----:B------:R-:W-:Y:S05]  /*12f60*/  BSYNC B1 ;  /* 0x0000000000017941 */ /* 0x000fea0003800000 */
.L_x_289:
        /* <DEDUP_REMOVED lines=25> */
.L_x_292:
[----:B------:R-:W-:Y:S05]  /*13100*/  BSYNC B1 ;  /* 0x0000000000017941 */ /* 0x000fea0003800000 */
.L_x_291:
        /* <DEDUP_REMOVED lines=22> */
.L_x_294:
[----:B------:R-:W-:Y:S05]  /*13270*/  BSYNC B1 ;  /* 0x0000000000017941 */ /* 0x000fea0003800000 */
.L_x_293:
        /* <DEDUP_REMOVED lines=22> */
.L_x_296:
[----:B------:R-:W-:Y:S05]  /*133e0*/  BSYNC B1 ;  /* 0x0000000000017941 */ /* 0x000fea0003800000 */
.L_x_295:
        /* <DEDUP_REMOVED lines=25> */
.L_x_298:
[----:B------:R-:W-:Y:S05]  /*13580*/  BSYNC B1 ;  /* 0x0000000000017941 */ /* 0x000fea0003800000 */
.L_x_297:
        /* <DEDUP_REMOVED lines=25> */
.L_x_300:
[----:B------:R-:W-:Y:S05]  /*13720*/  BSYNC B1 ;  /* 0x0000000000017941 */ /* 0x000fea0003800000 */
.L_x_299:
        /* <DEDUP_REMOVED lines=22> */
.L_x_302:
[----:B------:R-:W-:Y:S05]  /*13890*/  BSYNC B1 ;  /* 0x0000000000017941 */ /* 0x000fea0003800000 */
.L_x_301:
        /* <DEDUP_REMOVED lines=22> */
.L_x_304:
[----:B------:R-:W-:Y:S05]  /*13a00*/  BSYNC B1 ;  /* 0x0000000000017941 */ /* 0x000fea0003800000 */
.L_x_303:
        /* <DEDUP_REMOVED lines=25> */
.L_x_306:
[----:B------:R-:W-:Y:S05]  /*13ba0*/  BSYNC B1 ;  /* 0x0000000000017941 */ /* 0x000fea0003800000 */
.L_x_305:
        /* <DEDUP_REMOVED lines=25> */
.L_x_308:
[----:B------:R-:W-:Y:S05]  /*13d40*/  BSYNC B1 ;  /* 0x0000000000017941 */ /* 0x000fea0003800000 */
.L_x_307:
        /* <DEDUP_REMOVED lines=22> */
.L_x_310:
[----:B------:R-:W-:Y:S05]  /*13eb0*/  BSYNC B1 ;  /* 0x0000000000017941 */ /* 0x000fea0003800000 */
.L_x_309:
        /* <DEDUP_REMOVED lines=22> */
.L_x_312:
[----:B------:R-:W-:Y:S05]  /*14020*/  BSYNC B1 ;  /* 0x0000000000017941 */ /* 0x000fea0003800000 */
.L_x_311:
        /* <DEDUP_REMOVED lines=22> */
.L_x_314:
[----:B------:R-:W-:Y:S05]  /*14190*/  BSYNC B1 ;  /* 0x0000000000017941 */ /* 0x000fea0003800000 */
.L_x_313:
        /* <DEDUP_REMOVED lines=22> */
.L_x_316:
[----:B------:R-:W-:Y:S05]  /*14300*/  BSYNC B1 ;  /* 0x0000000000017941 */ /* 0x000fea0003800000 */
.L_x_315:
        /* <DEDUP_REMOVED lines=22> */
.L_x_318:
[----:B------:R-:W-:Y:S05]  /*14470*/  BSYNC B1 ;  /* 0x0000000000017941 */ /* 0x000fea0003800000 */
.L_x_317:
        /* <DEDUP_REMOVED lines=22> */
.L_x_320:
[----:B------:R-:W-:Y:S05]  /*145e0*/  BSYNC B1 ;  /* 0x0000000000017941 */ /* 0x000fea0003800000 */
.L_x_319:
        /* <DEDUP_REMOVED lines=22> */
.L_x_322:
[----:B------:R-:W-:Y:S05]  /*14750*/  BSYNC B1 ;  /* 0x0000000000017941 */ /* 0x000fea0003800000 */
.L_x_321:
        /* <DEDUP_REMOVED lines=22> */
.L_x_324:
[----:B------:R-:W-:Y:S05]  /*148c0*/  BSYNC B1 ;  /* 0x0000000000017941 */ /* 0x000fea0003800000 */
.L_x_323:
        /* <DEDUP_REMOVED lines=22> */
.L_x_326:
[----:B------:R-:W-:Y:S05]  /*14a30*/  BSYNC B1 ;  /* 0x0000000000017941 */ /* 0x000fea0003800000 */
.L_x_325:
        /* <DEDUP_REMOVED lines=22> */
.L_x_328:
[----:B------:R-:W-:Y:S05]  /*14ba0*/  BSYNC B1 ;  /* 0x0000000000017941 */ /* 0x000fea0003800000 */
.L_x_327:
        /* <DEDUP_REMOVED lines=22> */
.L_x_330:
[----:B------:R-:W-:Y:S05]  /*14d10*/  BSYNC B1 ;  /* 0x0000000000017941 */ /* 0x000fea0003800000 */
.L_x_329:
        /* <DEDUP_REMOVED lines=22> */
.L_x_332:
[----:B------:R-:W-:Y:S05]  /*14e80*/  BSYNC B1 ;  /* 0x0000000000017941 */ /* 0x000fea0003800000 */
.L_x_331:
        /* <DEDUP_REMOVED lines=22> */
.L_x_334:
[----:B------:R-:W-:Y:S05]  /*14ff0*/  BSYNC B1 ;  /* 0x0000000000017941 */ /* 0x000fea0003800000 */
.L_x_333:
        /* <DEDUP_REMOVED lines=22> */
.L_x_336:
[----:B------:R-:W-:Y:S05]  /*15160*/  BSYNC B1 ;  /* 0x0000000000017941 */ /* 0x000fea0003800000 */
.L_x_335:
        /* <DEDUP_REMOVED lines=22> */
.L_x_338:
[----:B------:R-:W-:Y:S05]  /*152d0*/  BSYNC B1 ;  /* 0x0000000000017941 */ /* 0x000fea0003800000 */
.L_x_337:
        /* <DEDUP_REMOVED lines=26> */
.L_x_340:
[----:B------:R-:W-:Y:S05]  /*15480*/  BSYNC B1 ;  /* 0x0000000000017941 */ /* 0x000fea0003800000 */
.L_x_339:
        /* <DEDUP_REMOVED lines=26> */
.L_x_342:
[----:B------:R-:W-:Y:S05]  /*15630*/  BSYNC B1 ;  /* 0x0000000000017941 */ /* 0x000fea0003800000 */
.L_x_341:
        /* <DEDUP_REMOVED lines=25> */
.L_x_344:
[----:B------:R-:W-:Y:S05]  /*157d0*/  BSYNC B1 ;  /* 0x0000000000017941 */ /* 0x000fea0003800000 */
.L_x_343:
        /* <DEDUP_REMOVED lines=28> */
.L_x_346:
[----:B------:R-:W-:Y:S05]  /*159a0*/  BSYNC B1 ;  /* 0x0000000000017941 */ /* 0x000fea0003800000 */
.L_x_345:
        /* <DEDUP_REMOVED lines=29> */
.L_x_348:
[----:B------:R-:W-:Y:S05]  /*15b80*/  BSYNC B1 ;  /* 0x0000000000017941 */ /* 0x000fea0003800000 */
.L_x_347:
        /* <DEDUP_REMOVED lines=26> */
.L_x_350:
[----:B------:R-:W-:Y:S05]  /*15d30*/  BSYNC B1 ;  /* 0x0000000000017941 */ /* 0x000fea0003800000 */
.L_x_349:
        /* <DEDUP_REMOVED lines=25> */
.L_x_352:
[----:B------:R-:W-:Y:S05]  /*15ed0*/  BSYNC B1 ;  /* 0x0000000000017941 */ /* 0x000fea0003800000 */
.L_x_351:
        /* <DEDUP_REMOVED lines=28> */
.L_x_354:
[----:B------:R-:W-:Y:S05]  /*160a0*/  BSYNC B1 ;  /* 0x0000000000017941 */ /* 0x000fea0003800000 */
.L_x_353:
        /* <DEDUP_REMOVED lines=25> */
.L_x_356:
[----:B------:R-:W-:Y:S05]  /*16240*/  BSYNC B1 ;  /* 0x0000000000017941 */ /* 0x000fea0003800000 */
.L_x_355:
        /* <DEDUP_REMOVED lines=22> */
.L_x_358:
[----:B------:R-:W-:Y:S05]  /*163b0*/  BSYNC B1 ;  /* 0x0000000000017941 */ /* 0x000fea0003800000 */
.L_x_357:
        /* <DEDUP_REMOVED lines=22> */
.L_x_360:
[----:B------:R-:W-:Y:S05]  /*16520*/  BSYNC B1 ;  /* 0x0000000000017941 */ /* 0x000fea0003800000 */
.L_x_359:
        /* <DEDUP_REMOVED lines=25> */
.L_x_362:
[----:B------:R-:W-:Y:S05]  /*166c0*/  BSYNC B1 ;  /* 0x0000000000017941 */ /* 0x000fea0003800000 */
.L_x_361:
        /* <DEDUP_REMOVED lines=25> */
.L_x_364:
[----:B------:R-:W-:Y:S05]  /*16860*/  BSYNC B1 ;  /* 0x0000000000017941 */ /* 0x000fea0003800000 */
.L_x_363:
        /* <DEDUP_REMOVED lines=22> */
.L_x_366:
[----:B------:R-:W-:Y:S05]  /*169d0*/  BSYNC B1 ;  /* 0x0000000000017941 */ /* 0x000fea0003800000 */
.L_x_365:
        /* <DEDUP_REMOVED lines=22> */
.L_x_368:
[----:B------:R-:W-:Y:S05]  /*16b40*/  BSYNC B1 ;  /* 0x0000000000017941 */ /* 0x000fea0003800000 */
.L_x_367:
        /* <DEDUP_REMOVED lines=25> */
.L_x_370:
[----:B------:R-:W-:Y:S05]  /*16ce0*/  BSYNC B1 ;  /* 0x0000000000017941 */ /* 0x000fea0003800000 */
.L_x_369:
        /* <DEDUP_REMOVED lines=25> */
.L_x_372:
[----:B------:R-:W-:Y:S05]  /*16e80*/  BSYNC B1 ;  /* 0x0000000000017941 */ /* 0x000fea0003800000 */
.L_x_371:
        /* <DEDUP_REMOVED lines=22> */
.L_x_374:
[----:B------:R-:W-:Y:S05]  /*16ff0*/  BSYNC B1 ;  /* 0x0000000000017941 */ /* 0x000fea0003800000 */
.L_x_373:
        /* <DEDUP_REMOVED lines=22> */
.L_x_376:
[----:B------:R-:W-:Y:S05]  /*17160*/  BSYNC B1 ;  /* 0x0000000000017941 */ /* 0x000fea0003800000 */
.L_x_375:
        /* <DEDUP_REMOVED lines=22> */
.L_x_378:
[----:B------:R-:W-:Y:S05]  /*172d0*/  BSYNC B1 ;  /* 0x0000000000017941 */ /* 0x000fea0003800000 */
.L_x_377:
        /* <DEDUP_REMOVED lines=22> */
.L_x_380:
[----:B------:R-:W-:Y:S05]  /*17440*/  BSYNC B1 ;  /* 0x0000000000017941 */ /* 0x000fea0003800000 */
.L_x_379:
        /* <DEDUP_REMOVED lines=22> */
.L_x_382:
[----:B------:R-:W-:Y:S05]  /*175b0*/  BSYNC B1 ;  /* 0x0000000000017941 */ /* 0x000fea0003800000 */
.L_x_381:
        /* <DEDUP_REMOVED lines=22> */
.L_x_384:
[----:B------:R-:W-:Y:S05]  /*17720*/  BSYNC B1 ;  /* 0x0000000000017941 */ /* 0x000fea0003800000 */
.L_x_383:
        /* <DEDUP_REMOVED lines=22> */
.L_x_386:
[----:B------:R-:W-:Y:S05]  /*17890*/  BSYNC B1 ;  /* 0x0000000000017941 */ /* 0x000fea0003800000 */
.L_x_385:
        /* <DEDUP_REMOVED lines=22> */
.L_x_388:
[----:B------:R-:W-:Y:S05]  /*17a00*/  BSYNC B1 ;  /* 0x0000000000017941 */ /* 0x000fea0003800000 */
.L_x_387:
        /* <DEDUP_REMOVED lines=22> */
.L_x_390:
[----:B------:R-:W-:Y:S05]  /*17b70*/  BSYNC B1 ;  /* 0x0000000000017941 */ /* 0x000fea0003800000 */
.L_x_389:
        /* <DEDUP_REMOVED lines=22> */
.L_x_392:
[----:B------:R-:W-:Y:S05]  /*17ce0*/  BSYNC B1 ;  /* 0x0000000000017941 */ /* 0x000fea0003800000 */
.L_x_391:
        /* <DEDUP_REMOVED lines=22> */
.L_x_394:
[----:B------:R-:W-:Y:S05]  /*17e50*/  BSYNC B1 ;  /* 0x0000000000017941 */ /* 0x000fea0003800000 */
.L_x_393:
        /* <DEDUP_REMOVED lines=22> */
.L_x_396:
[----:B------:R-:W-:Y:S05]  /*17fc0*/  BSYNC B1 ;  /* 0x0000000000017941 */ /* 0x000fea0003800000 */
.L_x_395:
        /* <DEDUP_REMOVED lines=22> */
.L_x_398:
[----:B------:R-:W-:Y:S05]  /*18130*/  BSYNC B1 ;  /* 0x0000000000017941 */ /* 0x000fea0003800000 */
.L_x_397:
        /* <DEDUP_REMOVED lines=22> */
.L_x_400:
[----:B------:R-:W-:Y:S05]  /*182a0*/  BSYNC B1 ;  /* 0x0000000000017941 */ /* 0x000fea0003800000 */
.L_x_399:
        /* <DEDUP_REMOVED lines=22> */
.L_x_402:
[----:B------:R-:W-:Y:S05]  /*18410*/  BSYNC B1 ;  /* 0x0000000000017941 */ /* 0x000fea0003800000 */
.L_x_401:
        /* <DEDUP_REMOVED lines=26> */
.L_x_404:
[----:B------:R-:W-:Y:S05]  /*185c0*/  BSYNC B1 ;  /* 0x0000000000017941 */ /* 0x000fea0003800000 */
.L_x_403:
        /* <DEDUP_REMOVED lines=26> */
.L_x_406:
[----:B------:R-:W-:Y:S05]  /*18770*/  BSYNC B1 ;  /* 0x0000000000017941 */ /* 0x000fea0003800000 */
.L_x_405:
        /* <DEDUP_REMOVED lines=25> */
.L_x_408:
[----:B------:R-:W-:Y:S05]  /*18910*/  BSYNC B1 ;  /* 0x0000000000017941 */ /* 0x000fea0003800000 */
.L_x_407:
        /* <DEDUP_REMOVED lines=28> */
.L_x_410:
[----:B------:R-:W-:Y:S05]  /*18ae0*/  BSYNC B1 ;  /* 0x0000000000017941 */ /* 0x000fea0003800000 */
.L_x_409:
        /* <DEDUP_REMOVED lines=29> */
.L_x_412:
[----:B------:R-:W-:Y:S05]  /*18cc0*/  BSYNC B1 ;  /* 0x0000000000017941 */ /* 0x000fea0003800000 */
.L_x_411:
        /* <DEDUP_REMOVED lines=26> */
.L_x_414:
[----:B------:R-:W-:Y:S05]  /*18e70*/  BSYNC B1 ;  /* 0x0000000000017941 */ /* 0x000fea0003800000 */
.L_x_413:
        /* <DEDUP_REMOVED lines=25> */
.L_x_416:
[----:B------:R-:W-:Y:S05]  /*19010*/  BSYNC B1 ;  /* 0x0000000000017941 */ /* 0x000fea0003800000 */
.L_x_415:
        /* <DEDUP_REMOVED lines=28> */
.L_x_418:
[----:B------:R-:W-:Y:S05]  /*191e0*/  BSYNC B1 ;  /* 0x0000000000017941 */ /* 0x000fea0003800000 */
.L_x_417:
        /* <DEDUP_REMOVED lines=25> */
.L_x_420:
[----:B------:R-:W-:Y:S05]  /*19380*/  BSYNC B1 ;  /* 0x0000000000017941 */ /* 0x000fea0003800000 */
.L_x_419:
        /* <DEDUP_REMOVED lines=22> */
.L_x_422:
[----:B------:R-:W-:Y:S05]  /*194f0*/  BSYNC B1 ;  /* 0x0000000000017941 */ /* 0x000fea0003800000 */
.L_x_421:
        /* <DEDUP_REMOVED lines=22> */
.L_x_424:
[----:B------:R-:W-:Y:S05]  /*19660*/  BSYNC B1 ;  /* 0x0000000000017941 */ /* 0x000fea0003800000 */
.L_x_423:
        /* <DEDUP_REMOVED lines=25> */
.L_x_426:
[----:B------:R-:W-:Y:S05]  /*19800*/  BSYNC B1 ;  /* 0x0000000000017941 */ /* 0x000fea0003800000 */
.L_x_425:
        /* <DEDUP_REMOVED lines=25> */
.L_x_428:
[----:B------:R-:W-:Y:S05]  /*199a0*/  BSYNC B1 ;  /* 0x0000000000017941 */ /* 0x000fea0003800000 */
.L_x_427:
        /* <DEDUP_REMOVED lines=22> */
.L_x_430:
[----:B------:R-:W-:Y:S05]  /*19b10*/  BSYNC B1 ;  /* 0x0000000000017941 */ /* 0x000fea0003800000 */
.L_x_429:
        /* <DEDUP_REMOVED lines=22> */
.L_x_432:
[----:B------:R-:W-:Y:S05]  /*19c80*/  BSYNC B1 ;  /* 0x0000000000017941 */ /* 0x000fea0003800000 */
.L_x_431:
        /* <DEDUP_REMOVED lines=25> */
.L_x_434:
[----:B------:R-:W-:Y:S05]  /*19e20*/  BSYNC B1 ;  /* 0x0000000000017941 */ /* 0x000fea0003800000 */
.L_x_433:
        /* <DEDUP_REMOVED lines=25> */
.L_x_436:
[----:B------:R-:W-:Y:S05]  /*19fc0*/  BSYNC B1 ;  /* 0x0000000000017941 */ /* 0x000fea0003800000 */
.L_x_435:
        /* <DEDUP_REMOVED lines=22> */
.L_x_438:
[----:B------:R-:W-:Y:S05]  /*1a130*/  BSYNC B1 ;  /* 0x0000000000017941 */ /* 0x000fea0003800000 */
.L_x_437:
        /* <DEDUP_REMOVED lines=22> */
.L_x_440:
[----:B------:R-:W-:Y:S05]  /*1a2a0*/  BSYNC B1 ;  /* 0x0000000000017941 */ /* 0x000fea0003800000 */
.L_x_439:
        /* <DEDUP_REMOVED lines=22> */
.L_x_442:
[----:B------:R-:W-:Y:S05]  /*1a410*/  BSYNC B1 ;  /* 0x0000000000017941 */ /* 0x000fea0003800000 */
.L_x_441:
        /* <DEDUP_REMOVED lines=22> */
.L_x_444:
[----:B------:R-:W-:Y:S05]  /*1a580*/  BSYNC B1 ;  /* 0x0000000000017941 */ /* 0x000fea0003800000 */
.L_x_443:
        /* <DEDUP_REMOVED lines=22> */
.L_x_446:
[----:B------:R-:W-:Y:S05]  /*1a6f0*/  BSYNC B1 ;  /* 0x0000000000017941 */ /* 0x000fea0003800000 */
.L_x_445:
        /* <DEDUP_REMOVED lines=22> */
.L_x_448:
[----:B------:R-:W-:Y:S05]  /*1a860*/  BSYNC B1 ;  /* 0x0000000000017941 */ /* 0x000fea0003800000 */
.L_x_447:
        /* <DEDUP_REMOVED lines=22> */
.L_x_450:
[----:B------:R-:W-:Y:S05]  /*1a9d0*/  BSYNC B1 ;  /* 0x0000000000017941 */ /* 0x000fea0003800000 */
.L_x_449:
        /* <DEDUP_REMOVED lines=22> */
.L_x_452:
[----:B------:R-:W-:Y:S05]  /*1ab40*/  BSYNC B1 ;  /* 0x0000000000017941 */ /* 0x000fea0003800000 */
.L_x_451:
        /* <DEDUP_REMOVED lines=22> */
.L_x_454:
[----:B------:R-:W-:Y:S05]  /*1acb0*/  BSYNC B1 ;  /* 0x0000000000017941 */ /* 0x000fea0003800000 */
.L_x_453:
        /* <DEDUP_REMOVED lines=22> */
.L_x_456:
[----:B------:R-:W-:Y:S05]  /*1ae20*/  BSYNC B1 ;  /* 0x0000000000017941 */ /* 0x000fea0003800000 */
.L_x_455:
        /* <DEDUP_REMOVED lines=22> */
.L_x_458:
[----:B------:R-:W-:Y:S05]  /*1af90*/  BSYNC B1 ;  /* 0x0000000000017941 */ /* 0x000fea0003800000 */
.L_x_457:
        /* <DEDUP_REMOVED lines=22> */
.L_x_460:
[----:B------:R-:W-:Y:S05]  /*1b100*/  BSYNC B1 ;  /* 0x0000000000017941 */ /* 0x000fea0003800000 */
.L_x_459:
        /* <DEDUP_REMOVED lines=22> */
.L_x_462:
[----:B------:R-:W-:Y:S05]  /*1b270*/  BSYNC B1 ;  /* 0x0000000000017941 */ /* 0x000fea0003800000 */
.L_x_461:
        /* <DEDUP_REMOVED lines=22> */
.L_x_464:
[----:B------:R-:W-:Y:S05]  /*1b3e0*/  BSYNC B1 ;  /* 0x0000000000017941 */ /* 0x000fea0003800000 */
.L_x_463:
        /* <DEDUP_REMOVED lines=22> */
.L_x_466:
[----:B------:R-:W-:Y:S05]  /*1b550*/  BSYNC B1 ;  /* 0x0000000000017941 */ /* 0x000fea0003800000 */
.L_x_465:
        /* <DEDUP_REMOVED lines=26> */
.L_x_468:
[----:B------:R-:W-:Y:S05]  /*1b700*/  BSYNC B1 ;  /* 0x0000000000017941 */ /* 0x000fea0003800000 */
.L_x_467:
        /* <DEDUP_REMOVED lines=26> */
.L_x_470:
[----:B------:R-:W-:Y:S05]  /*1b8b0*/  BSYNC B1 ;  /* 0x0000000000017941 */ /* 0x000fea0003800000 */
.L_x_469:
        /* <DEDUP_REMOVED lines=25> */
.L_x_472:
[----:B------:R-:W-:Y:S05]  /*1ba50*/  BSYNC B1 ;  /* 0x0000000000017941 */ /* 0x000fea0003800000 */
.L_x_471:
        /* <DEDUP_REMOVED lines=28> */
.L_x_474:
[----:B------:R-:W-:Y:S05]  /*1bc20*/  BSYNC B1 ;  /* 0x0000000000017941 */ /* 0x000fea0003800000 */
.L_x_473:
        /* <DEDUP_REMOVED lines=29> */
.L_x_476:
[----:B------:R-:W-:Y:S05]  /*1be00*/  BSYNC B1 ;  /* 0x0000000000017941 */ /* 0x000fea0003800000 */
.L_x_475:
        /* <DEDUP_REMOVED lines=26> */
.L_x_478:
[----:B------:R-:W-:Y:S05]  /*1bfb0*/  BSYNC B1 ;  /* 0x0000000000017941 */ /* 0x000fea0003800000 */
.L_x_477:
        /* <DEDUP_REMOVED lines=25> */
.L_x_480:
[----:B------:R-:W-:Y:S05]  /*1c150*/  BSYNC B1 ;  /* 0x0000000000017941 */ /* 0x000fea0003800000 */
.L_x_479:
        /* <DEDUP_REMOVED lines=28> */
.L_x_482:
[----:B------:R-:W-:Y:S05]  /*1c320*/  BSYNC B1 ;  /* 0x0000000000017941 */ /* 0x000fea0003800000 */
.L_x_481:
        /* <DEDUP_REMOVED lines=25> */
.L_x_484:
[----:B------:R-:W-:Y:S05]  /*1c4c0*/  BSYNC B1 ;  /* 0x0000000000017941 */ /* 0x000fea0003800000 */
.L_x_483:
        /* <DEDUP_REMOVED lines=22> */
.L_x_486:
[----:B------:R-:W-:Y:S05]  /*1c630*/  BSYNC B1 ;  /* 0x0000000000017941 */ /* 0x000fea0003800000 */
.L_x_485:
        /* <DEDUP_REMOVED lines=22> */
.L_x_488:
[----:B------:R-:W-:Y:S05]  /*1c7a0*/  BSYNC B1 ;  /* 0x0000000000017941 */ /* 0x000fea0003800000 */
.L_x_487:
        /* <DEDUP_REMOVED lines=25> */
.L_x_490:
[----:B------:R-:W-:Y:S05]  /*1c940*/  BSYNC B1 ;  /* 0x0000000000017941 */ /* 0x000fea0003800000 */
.L_x_489:
        /* <DEDUP_REMOVED lines=25> */
.L_x_492:
[----:B------:R-:W-:Y:S05]  /*1cae0*/  BSYNC B1 ;  /* 0x0000000000017941 */ /* 0x000fea0003800000 */
.L_x_491:
        /* <DEDUP_REMOVED lines=22> */
.L_x_494:
[----:B------:R-:W-:Y:S05]  /*1cc50*/  BSYNC B1 ;  /* 0x0000000000017941 */ /* 0x000fea0003800000 */
.L_x_493:
        /* <DEDUP_REMOVED lines=22> */
.L_x_496:
[----:B------:R-:W-:Y:S05]  /*1cdc0*/  BSYNC B1 ;  /* 0x0000000000017941 */ /* 0x000fea0003800000 */
.L_x_495:
        /* <DEDUP_REMOVED lines=25> */
.L_x_498:
[----:B------:R-:W-:Y:S05]  /*1cf60*/  BSYNC B1 ;  /* 0x0000000000017941 */ /* 0x000fea0003800000 */
.L_x_497:
        /* <DEDUP_REMOVED lines=25> */
.L_x_500:
[----:B------:R-:W-:Y:S05]  /*1d100*/  BSYNC B1 ;  /* 0x0000000000017941 */ /* 0x000fea0003800000 */
.L_x_499:
        /* <DEDUP_REMOVED lines=22> */
.L_x_502:
[----:B------:R-:W-:Y:S05]  /*1d270*/  BSYNC B1 ;  /* 0x0000000000017941 */ /* 0x000fea0003800000 */
.L_x_501:
        /* <DEDUP_REMOVED lines=22> */
.L_x_504:
[----:B------:R-:W-:Y:S05]  /*1d3e0*/  BSYNC B1 ;  /* 0x0000000000017941 */ /* 0x000fea0003800000 */
.L_x_503:
        /* <DEDUP_REMOVED lines=22> */
.L_x_506:
[----:B------:R-:W-:Y:S05]  /*1d550*/  BSYNC B1 ;  /* 0x0000000000017941 */ /* 0x000fea0003800000 */
.L_x_505:
        /* <DEDUP_REMOVED lines=22> */
.L_x_508:
[----:B------:R-:W-:Y:S05]  /*1d6c0*/  BSYNC B1 ;  /* 0x0000000000017941 */ /* 0x000fea0003800000 */
.L_x_507:
        /* <DEDUP_REMOVED lines=22> */
.L_x_510:
[----:B------:R-:W-:Y:S05]  /*1d830*/  BSYNC B1 ;  /* 0x0000000000017941 */ /* 0x000fea0003800000 */
.L_x_509:
        /* <DEDUP_REMOVED lines=22> */
.L_x_512:
[----:B------:R-:W-:Y:S05]  /*1d9a0*/  BSYNC B1 ;  /* 0x0000000000017941 */ /* 0x000fea0003800000 */
.L_x_511:
        /* <DEDUP_REMOVED lines=22> */
.L_x_514:
[----:B------:R-:W-:Y:S05]  /*1db10*/  BSYNC B1 ;  /* 0x0000000000017941 */ /* 0x000fea0003800000 */
.L_x_513:
        /* <DEDUP_REMOVED lines=22> */
.L_x_516:
[----:B------:R-:W-:Y:S05]  /*1dc80*/  BSYNC B1 ;  /* 0x0000000000017941 */ /* 0x000fea0003800000 */
.L_x_515:
        /* <DEDUP_REMOVED lines=22> */
.L_x_518:
[----:B------:R-:W-:Y:S05]  /*1ddf0*/  BSYNC B1 ;  /* 0x0000000000017941 */ /* 0x000fea0003800000 */
.L_x_517:
        /* <DEDUP_REMOVED lines=22> */
.L_x_520:
[----:B------:R-:W-:Y:S05]  /*1df60*/  BSYNC B1 ;  /* 0x0000000000017941 */ /* 0x000fea0003800000 */
.L_x_519:
        /* <DEDUP_REMOVED lines=22> */
.L_x_522:
[----:B------:R-:W-:Y:S05]  /*1e0d0*/  BSYNC B1 ;  /* 0x0000000000017941 */ /* 0x000fea0003800000 */
.L_x_521:
        /* <DEDUP_REMOVED lines=22> */
.L_x_524:
[----:B------:R-:W-:Y:S05]  /*1e240*/  BSYNC B1 ;  /* 0x0000000000017941 */ /* 0x000fea0003800000 */
.L_x_523:
        /* <DEDUP_REMOVED lines=22> */
.L_x_526:
[----:B------:R-:W-:Y:S05]  /*1e3b0*/  BSYNC B1 ;  /* 0x0000000000017941 */ /* 0x000fea0003800000 */
.L_x_525:
        /* <DEDUP_REMOVED lines=22> */
.L_x_528:
[----:B------:R-:W-:Y:S05]  /*1e520*/  BSYNC B1 ;  /* 0x0000000000017941 */ /* 0x000fea0003800000 */
.L_x_527:
        /* <DEDUP_REMOVED lines=22> */
.L_x_530:
[----:B------:R-:W-:Y:S05]  /*1e690*/  BSYNC B1 ;  /* 0x0000000000017941 */ /* 0x000fea0003800000 */
.L_x_529:
        /* <DEDUP_REMOVED lines=26> */
.L_x_532:
[----:B------:R-:W-:Y:S05]  /*1e840*/  BSYNC B1 ;  /* 0x0000000000017941 */ /* 0x000fea0003800000 */
.L_x_531:
        /* <DEDUP_REMOVED lines=26> */
.L_x_534:
[----:B------:R-:W-:Y:S05]  /*1e9f0*/  BSYNC B1 ;  /* 0x0000000000017941 */ /* 0x000fea0003800000 */
.L_x_533:
        /* <DEDUP_REMOVED lines=25> */
.L_x_536:
[----:B------:R-:W-:Y:S05]  /*1eb90*/  BSYNC B1 ;  /* 0x0000000000017941 */ /* 0x000fea0003800000 */
.L_x_535:
        /* <DEDUP_REMOVED lines=28> */
.L_x_538:
[----:B------:R-:W-:Y:S05]  /*1ed60*/  BSYNC B1 ;  /* 0x0000000000017941 */ /* 0x000fea0003800000 */
.L_x_537:
        /* <DEDUP_REMOVED lines=29> */
.L_x_540:
[----:B------:R-:W-:Y:S05]  /*1ef40*/  BSYNC B1 ;  /* 0x0000000000017941 */ /* 0x000fea0003800000 */
.L_x_539:
        /* <DEDUP_REMOVED lines=26> */
.L_x_542:
[----:B------:R-:W-:Y:S05]  /*1f0f0*/  BSYNC B1 ;  /* 0x0000000000017941 */ /* 0x000fea0003800000 */
.L_x_541:
        /* <DEDUP_REMOVED lines=25> */
.L_x_544:
[----:B------:R-:W-:Y:S05]  /*1f290*/  BSYNC B1 ;  /* 0x0000000000017941 */ /* 0x000fea0003800000 */
.L_x_543:
        /* <DEDUP_REMOVED lines=28> */
.L_x_546:
[----:B------:R-:W-:Y:S05]  /*1f460*/  BSYNC B1 ;  /* 0x0000000000017941 */ /* 0x000fea0003800000 */
.L_x_545:
        /* <DEDUP_REMOVED lines=25> */
.L_x_548:
[----:B------:R-:W-:Y:S05]  /*1f600*/  BSYNC B1 ;  /* 0x0000000000017941 */ /* 0x000fea0003800000 */
.L_x_547:
[----:B-----5:R-:W-:Y:S04]  /*1f610*/  STL [R1+0x4ac], R7 ;  /* 0x0004ac0701007387 */ /* 0x020fe80000100800 */
[----:B------:R3:W-:Y:S04]  /*1f620*/  STL [R1+0x4a8], R6 ;  /* 0x0004a80601007387 */ /* 0x0007e80000100800 */
[----:B---3--:R-:W3:Y:S01]  /*1f630*/  LDL.LU R6, [R1] ;  /* 0x0000000001067983 */ /* 0x008ee20000300800 */
        /* <DEDUP_REMOVED lines=19> */
.L_x_550:
[----:B------:R-:W-:Y:S05]  /*1f770*/  BSYNC B1 ;  /* 0x0000000000017941 */ /* 0x000fea0003800000 */
.L_x_549:
        /* <DEDUP_REMOVED lines=22> */
.L_x_552:
[----:B------:R-:W-:Y:S05]  /*1f8e0*/  BSYNC B1 ;  /* 0x0000000000017941 */ /* 0x000fea0003800000 */
.L_x_551:
        /* <DEDUP_REMOVED lines=25> */
.L_x_554:
[----:B------:R-:W-:Y:S05]  /*1fa80*/  BSYNC B1 ;  /* 0x0000000000017941 */ /* 0x000fea0003800000 */
.L_x_553:
        /* <DEDUP_REMOVED lines=25> */
.L_x_556:
[----:B------:R-:W-:Y:S05]  /*1fc20*/  BSYNC B1 ;  /* 0x0000000000017941 */ /* 0x000fea0003800000 */
.L_x_555:
        /* <DEDUP_REMOVED lines=22> */
.L_x_558:
[----:B------:R-:W-:Y:S05]  /*1fd90*/  BSYNC B1 ;  /* 0x0000000000017941 */ /* 0x000fea0003800000 */
.L_x_557:
        /* <DEDUP_REMOVED lines=22> */
.L_x_560:
[----:B------:R-:W-:Y:S05]  /*1ff00*/  BSYNC B1 ;  /* 0x0000000000017941 */ /* 0x000fea0003800000 */
.L_x_559:
        /* <DEDUP_REMOVED lines=25> */
.L_x_562:
[----:B------:R-:W-:Y:S05]  /*200a0*/  BSYNC B1 ;  /* 0x0000000000017941 */ /* 0x000fea0003800000 */
.L_x_561:
        /* <DEDUP_REMOVED lines=25> */
.L_x_564:
[----:B------:R-:W-:Y:S05]  /*20240*/  BSYNC B1 ;  /* 0x0000000000017941 */ /* 0x000fea0003800000 */
.L_x_563:
[----:B-----5:R2:W-:Y:S02]  /*20250*/  STL [R1+0x49c], R3 ;  /* 0x00049c0301007387 */ /* 0x0205e40000100800 */
[----:B--2---:R-:W-:-:S05]  /*20260*/  HADD2.F32 R3, -RZ, R17.H0_H0 ;  /* 0x20000011ff037230 */ /* 0x004fca0000004100 */
[----:B------:R-:W-:-:S04]  /*20270*/  FMUL R3, R3, R16 ;  /* 0x0000001003037220 */ /* 0x000fc80000400000 */
[----:B------:R-:W-:Y:S02]  /*20280*/  FFMA R224, R224, R2, R3 ;  /* 0x00000002e0e07223 */ /* 0x000fe40000000003 */
[----:B------:R2:W5:Y:S01]  /*20290*/  LDL.LU R3, [R1+0x49c] ;  /* 0x00049c0001037983 */ /* 0x0005620000300800 */
[----:B------:R-:W-:Y:S01]  /*202a0*/  ISETP.GT.AND P4, PT, R0, 0x100, P2 ;  /* 0x000001000000780c */ /* 0x000fe20001784270 */
[----:B------:R-:W-:Y:S01]  /*202b0*/  BSSY B1, `(.L_x_565) ;  /* 0x0000005000017945 */ /* 0x000fe20003800000 */
[----:B------:R-:W-:-:S05]  /*202c0*/  F2FP.F16.F32.PACK_AB R224, RZ, R224 ;  /* 0x000000e0ffe0723e */ /* 0x000fca00000000ff */
[----:B------:R2:W-:Y:S06]  /*202d0*/  @P5 STG.E.U16 desc[UR60][R4.64+0x100], R224 ;  /* 0x000100e004005986 */ /* 0x0005ec000c10153c */
[----:B------:R-:W-:Y:S05]  /*202e0*/  @!P4 BRA `(.L_x_566) ;  /* 0x000000000004c947 */ /* 0x000fea0003800000 */
[----:B------:R0:W5:Y:S02]  /*202f0*/  LDG.E.LTC128B.U16 R17, desc[UR60][R20.64+0x102] ;  /* 0x0001023c14117981 */ /* 0x000164000c1e1520 */
.L_x_566:
[----:B------:R-:W-:Y:S05]  /*20300*/  BSYNC B1 ;  /* 0x0000000000017941 */ /* 0x000fea0003800000 */
.L_x_565:
[----:B--2--5:R-:W-:Y:S01]  /*20310*/  HADD2.F32 R224, -RZ, R17.H0_H0 ;  /* 0x20000011ffe07230 */ /* 0x024fe20000004100 */
[----:B------:R-:W-:Y:S01]  /*20320*/  ISETP.GT.AND P5, PT, R0, 0x108, P3 ;  /* 0x000001080000780c */ /* 0x000fe20001fa4270 */
[----:B------:R-:W-:Y:S03]  /*20330*/  BSSY B1, `(.L_x_567) ;  /* 0x0000007000017945 */ /* 0x000fe60003800000 */
[----:B------:R-:W-:-:S04]  /*20340*/  FMUL R224, R224, R16 ;  /* 0x00000010e0e07220 */ /* 0x000fc80000400000 */
[----:B------:R-:W-:-:S05]  /*20350*/  FFMA R224, R225, R2, R224 ;  /* 0x00000002e1e07223 */ /* 0x000fca00000000e0 */
[----:B------:R-:W-:-:S05]  /*20360*/  F2FP.F16.F32.PACK_AB R224, RZ, R224 ;  /* 0x000000e0ffe0723e */ /* 0x000fca00000000ff */
[----:B------:R2:W-:Y:S01]  /*20370*/  @P4 STG.E.U16 desc[UR60][R4.64+0x102], R224 ;  /* 0x000102e004004986 */ /* 0x0005e2000c10153c */
[----:B------:R-:W-:Y:S05]  /*20380*/  @!P5 BRA `(.L_x_568) ;  /* 0x000000000004d947 */ /* 0x000fea0003800000 */
[----:B------:R0:W5:Y:S02]  /*20390*/  LDG.E.LTC128B.U16 R17, desc[UR60][R18.64+0x100] ;  /* 0x0001003c12117981 */ /* 0x000164000c1e1520 */
.L_x_568:
[----:B------:R-:W-:Y:S05]  /*203a0*/  BSYNC B1 ;  /* 0x0000000000017941 */ /* 0x000fea0003800000 */
.L_x_567:
        /* <DEDUP_REMOVED lines=9> */
.L_x_570:
[----:B------:R-:W-:Y:S05]  /*20440*/  BSYNC B1 ;  /* 0x0000000000017941 */ /* 0x000fea0003800000 */
.L_x_569:
        /* <DEDUP_REMOVED lines=9> */
.L_x_572:
[----:B------:R-:W-:Y:S05]  /*204e0*/  BSYNC B1 ;  /* 0x0000000000017941 */ /* 0x000fea0003800000 */
.L_x_571:
        /* <DEDUP_REMOVED lines=9> */
.L_x_574:
[----:B------:R-:W-:Y:S05]  /*20580*/  BSYNC B1 ;  /* 0x0000000000017941 */ /* 0x000fea0003800000 */
.L_x_573:
        /* <DEDUP_REMOVED lines=9> */
.L_x_576:
[----:B------:R-:W-:Y:S05]  /*20620*/  BSYNC B1 ;  /* 0x0000000000017941 */ /* 0x000fea0003800000 */
.L_x_575:
        /* <DEDUP_REMOVED lines=9> */
.L_x_578:
[----:B------:R-:W-:Y:S05]  /*206c0*/  BSYNC B1 ;  /* 0x0000000000017941 */ /* 0x000fea0003800000 */
.L_x_577:
        /* <DEDUP_REMOVED lines=9> */
.L_x_580:
[----:B------:R-:W-:Y:S05]  /*20760*/  BSYNC B1 ;  /* 0x0000000000017941 */ /* 0x000fea0003800000 */
.L_x_579:
        /* <DEDUP_REMOVED lines=9> */
.L_x_582:
[----:B------:R-:W-:Y:S05]  /*20800*/  BSYNC B1 ;  /* 0x0000000000017941 */ /* 0x000fea0003800000 */
.L_x_581:
        /* <DEDUP_REMOVED lines=9> */
.L_x_584:
[----:B------:R-:W-:Y:S05]  /*208a0*/  BSYNC B1 ;  /* 0x0000000000017941 */ /* 0x000fea0003800000 */
.L_x_583:
        /* <DEDUP_REMOVED lines=9> */
.L_x_586:
[----:B------:R-:W-:Y:S05]  /*20940*/  BSYNC B1 ;  /* 0x0000000000017941 */ /* 0x000fea0003800000 */
.L_x_585:
        /* <DEDUP_REMOVED lines=9> */
.L_x_588:
[----:B------:R-:W-:Y:S05]  /*209e0*/  BSYNC B1 ;  /* 0x0000000000017941 */ /* 0x000fea0003800000 */
.L_x_587:
        /* <DEDUP_REMOVED lines=9> */
.L_x_590:
[----:B------:R-:W-:Y:S05]  /*20a80*/  BSYNC B1 ;  /* 0x0000000000017941 */ /* 0x000fea0003800000 */
.L_x_589:
        /* <DEDUP_REMOVED lines=9> */
.L_x_592:
[----:B------:R-:W-:Y:S05]  /*20b20*/  BSYNC B1 ;  /* 0x0000000000017941 */ /* 0x000fea0003800000 */
.L_x_591:
        /* <DEDUP_REMOVED lines=9> */
.L_x_594:
[----:B------:R-:W-:Y:S05]  /*20bc0*/  BSYNC B1 ;  /* 0x0000000000017941 */ /* 0x000fea0003800000 */
.L_x_593:
[----:B------:R0:W5:Y:S02]  /*20bd0*/  LDL.64 R220, [R1+0x440] ;  /* 0x0004400001dc7983 */ /* 0x0001640000100a00 */
[----:B--2--5:R-:W-:Y:S01]  /*20be0*/  HADD2.F32 R216, -RZ, R17.H0_H0 ;  /* 0x20000011ffd87230 */ /* 0x024fe20000004100 */
[----:B------:R-:W-:Y:S01]  /*20bf0*/  ISETP.GT.AND P3, PT, R3, 0x90, PT ;  /* 0x000000900300780c */ /* 0x000fe20003f64270 */
[----:B------:R-:W-:Y:S03]  /*20c00*/  BSSY B1, `(.L_x_595) ;  /* 0x0000008000017945 */ /* 0x000fe60003800000 */
[----:B------:R-:W-:Y:S01]  /*20c10*/  FMUL R216, R216, R16 ;  /* 0x00000010d8d87220 */ /* 0x000fe20000400000 */
[----:B------:R-:W-:-:S03]  /*20c20*/  ISETP.GT.AND P1, PT, R0, RZ, P3 ;  /* 0x000000ff0000720c */ /* 0x000fc60001f24270 */
[----:B------:R-:W-:-:S05]  /*20c30*/  FFMA R216, R223, R2, R216 ;  /* 0x00000002dfd87223 */ /* 0x000fca00000000d8 */
[----:B------:R-:W-:-:S05]  /*20c40*/  F2FP.F16.F32.PACK_AB R216, RZ, R216 ;  /* 0x000000d8ffd8723e */ /* 0x000fca00000000ff */
[----:B------:R0:W-:Y:S01]  /*20c50*/  @P0 STG.E.U16 desc[UR60][R22.64+0x112], R216 ;  /* 0x000112d816000986 */ /* 0x0001e2000c10153c */
[----:B------:R-:W-:Y:S05]  /*20c60*/  @!P1 BRA `(.L_x_596) ;  /* 0x0000000000049947 */ /* 0x000fea0003800000 */
[----:B------:R2:W5:Y:S02]  /*20c70*/  LDG.E.LTC128B.U16 R17, desc[UR60][R220.64+0x120] ;  /* 0x0001203cdc117981 */ /* 0x000564000c1e1520 */
.L_x_596:
[----:B------:R-:W-:Y:S05]  /*20c80*/  BSYNC B1 ;  /* 0x0000000000017941 */ /* 0x000fea0003800000 */
.L_x_595:
[----:B0----5:R-:W-:Y:S01]  /*20c90*/  HADD2.F32 R216, -RZ, R17.H0_H0 ;  /* 0x20000011ffd87230 */ /* 0x021fe20000004100 */
        /* <DEDUP_REMOVED lines=9> */
.L_x_598:
[----:B------:R-:W-:Y:S05]  /*20d30*/  BSYNC B1 ;  /* 0x0000000000017941 */ /* 0x000fea0003800000 */
.L_x_597:
[----:B------:R1:W5:Y:S02]  /*20d40*/  LDL.64 R218, [R1+0x420] ;  /* 0x0004200001da7983 */ /* 0x0003640000100a00 */
[----:B0----5:R-:W-:Y:S01]  /*20d50*/  HADD2.F32 R208, -RZ, R17.H0_H0 ;  /* 0x20000011ffd07230 */ /* 0x021fe20000004100 */
        /* <DEDUP_REMOVED lines=8> */
.L_x_600:
[----:B------:R-:W-:Y:S05]  /*20de0*/  BSYNC B1 ;  /* 0x0000000000017941 */ /* 0x000fea0003800000 */
.L_x_599:
[----:B------:R-:W2:Y:S01]  /*20df0*/  LDL.64 R216, [R1+0x428] ;  /* 0x0004280001d87983 */ /* 0x000ea20000100a00 */
[----:B-1---5:R-:W-:Y:S01]  /*20e00*/  HADD2.F32 R208, -RZ, R17.H0_H0 ;  /* 0x20000011ffd07230 */ /* 0x022fe20000004100 */
[----:B------:R-:W-:Y:S01]  /*20e10*/  ISETP.GT.AND P0, PT, R0, 0x8, P2 ;  /* 0x000000080000780c */ /* 0x000fe20001704270 */
[----:B------:R-:W-:Y:S03]  /*20e20*/  BSSY B1, `(.L_x_601) ;  /* 0x0000007000017945 */ /* 0x000fe60003800000 */
[----:B------:R-:W-:-:S04]  /*20e30*/  FMUL R208, R208, R16 ;  /* 0x00000010d0d07220 */ /* 0x000fc80000400000 */
[----:B------:R-:W-:-:S05]  /*20e40*/  FFMA R208, R210, R2, R208 ;  /* 0x00000002d2d07223 */ /* 0x000fca00000000d0 */
[----:B------:R-:W-:-:S05]  /*20e50*/  F2FP.F16.F32.PACK_AB R208, RZ, R208 ;  /* 0x000000d0ffd0723e */ /* 0x000fca00000000ff */
[----:B--2---:R1:W-:Y:S01]  /*20e60*/  @P1 STG.E.U16 desc[UR60][R216.64+0x120], R208 ;  /* 0x000120d0d8001986 */ /* 0x0043e2000c10153c */
[----:B------:R-:W-:Y:S05]  /*20e70*/  @!P0 BRA `(.L_x_602) ;  /* 0x0000000000048947 */ /* 0x000fea0003800000 */
[----:B------:R2:W5:Y:S02]  /*20e80*/  LDG.E.LTC128B.U16 R17, desc[UR60][R218.64+0x122] ;  /* 0x0001223cda117981 */ /* 0x000564000c1e1520 */
.L_x_602:
[----:B------:R-:W-:Y:S05]  /*20e90*/  BSYNC B1 ;  /* 0x0000000000017941 */ /* 0x000fea0003800000 */
.L_x_601:
[----:B-1---5:R-:W-:Y:S01]  /*20ea0*/  HADD2.F32 R208, -RZ, R17.H0_H0 ;  /* 0x20000011ffd07230 */ /* 0x022fe20000004100 */
        /* <DEDUP_REMOVED lines=9> */
.L_x_604:
[----:B------:R-:W-:Y:S05]  /*20f40*/  BSYNC B1 ;  /* 0x0000000000017941 */ /* 0x000fea0003800000 */
.L_x_603:
[----:B-----5:R-:W-:Y:S01]  /*20f50*/  HADD2.F32 R209, -RZ, R17.H0_H0 ;  /* 0x20000011ffd17230 */ /* 0x020fe20000004100 */
        /* <DEDUP_REMOVED lines=9> */
.L_x_606:
[----:B------:R-:W-:Y:S05]  /*20ff0*/  BSYNC B1 ;  /* 0x0000000000017941 */ /* 0x000fea0003800000 */
.L_x_605:
[----:B0----5:R-:W-:Y:S01]  /*21000*/  HADD2.F32 R209, -RZ, R17.H0_H0 ;  /* 0x20000011ffd17230 */ /* 0x021fe20000004100 */
[----:B------:R-:W-:Y:S01]  /*21010*/  ISETP.GT.AND P5, PT, R0, 0x8, P1 ;  /* 0x000000080000780c */ /* 0x000fe20000fa4270 */
[----:B------:R-:W-:Y:S03]  /*21020*/  BSSY B1, `(.L_x_607) ;  /* 0x0000007000017945 */ /* 0x000fe60003800000 */
[----:B-1----:R-:W-:-:S04]  /*21030*/  FMUL R208, R209, R16 ;  /* 0x00000010d1d07220 */ /* 0x002fc80000400000 */
[----:B------:R-:W-:-:S05]  /*21040*/  FFMA R208, R213, R2, R208 ;  /* 0x00000002d5d07223 */ /* 0x000fca00000000d0 */
[----:B------:R-:W-:-:S05]  /*21050*/  F2FP.F16.F32.PACK_AB R208, RZ, R208 ;  /* 0x000000d0ffd0723e */ /* 0x000fca00000000ff */
[----:B------:R0:W-:Y:S01]  /*21060*/  @P4 STG.E.U16 desc[UR60][R8.64+0x132], R208 ;  /* 0x000132d008004986 */ /* 0x0001e2000c10153c */
[----:B------:R-:W-:Y:S05]  /*21070*/  @!P5 BRA `(.L_x_608) ;  /* 0x000000000004d947 */ /* 0x000fea0003800000 */
[----:B------:R1:W5:Y:S02]  /*21080*/  LDG.E.LTC128B.U16 R17, desc[UR60][R218.64+0x130] ;  /* 0x0001303cda117981 */ /* 0x000364000c1e1520 */
.L_x_608:
[----:B------:R-:W-:Y:S05]  /*21090*/  BSYNC B1 ;  /* 0x0000000000017941 */ /* 0x000fea0003800000 */
.L_x_607:
[----:B-----5:R-:W-:Y:S01]  /*210a0*/  HADD2.F32 R209, -RZ, R17.H0_H0 ;  /* 0x20000011ffd17230 */ /* 0x020fe20000004100 */
        /* <DEDUP_REMOVED lines=8> */
.L_x_610:
[----:B------:R-:W-:Y:S05]  /*21130*/  BSYNC B1 ;  /* 0x0000000000017941 */ /* 0x000fea0003800000 */
.L_x_609:
        /* <DEDUP_REMOVED lines=9> */
.L_x_612:
[----:B------:R-:W-:Y:S05]  /*211d0*/  BSYNC B1 ;  /* 0x0000000000017941 */ /* 0x000fea0003800000 */
.L_x_611:
        /* <DEDUP_REMOVED lines=9> */
.L_x_614:
[----:B------:R-:W-:Y:S05]  /*21270*/  BSYNC B1 ;  /* 0x0000000000017941 */ /* 0x000fea0003800000 */
.L_x_613:
        /* <DEDUP_REMOVED lines=9> */
.L_x_616:
[----:B------:R-:W-:Y:S05]  /*21310*/  BSYNC B1 ;  /* 0x0000000000017941 */ /* 0x000fea0003800000 */
.L_x_615:
[----:B------:R-:W2:Y:S01]  /*21320*/  LDL.64 R208, [R1+0x400] ;  /* 0x0004000001d07983 */ /* 0x000ea20000100a00 */
[----:B-----5:R-:W-:Y:S01]  /*21330*/  HADD2.F32 R201, -RZ, R17.H0_H0 ;  /* 0x20000011ffc97230 */ /* 0x020fe20000004100 */
        /* <DEDUP_REMOVED lines=8> */
.L_x_618:
[----:B------:R-:W-:Y:S05]  /*213c0*/  BSYNC B1 ;  /* 0x0000000000017941 */ /* 0x000fea0003800000 */
.L_x_617:
[----:B--2--5:R-:W-:Y:S01]  /*213d0*/  HADD2.F32 R201, -RZ, R17.H0_H0 ;  /* 0x20000011ffc97230 */ /* 0x024fe20000004100 */
[----:B------:R-:W-:Y:S01]  /*213e0*/  ISETP.GT.AND P5, PT, R0, 0x80, P1 ;  /* 0x000000800000780c */ /* 0x000fe20000fa4270 */
[----:B------:R-:W-:Y:S03]  /*213f0*/  BSSY B1, `(.L_x_619) ;  /* 0x0000007000017945 */ /* 0x000fe60003800000 */
[----:B0-----:R-:W-:-:S04]  /*21400*/  FMUL R200, R201, R16 ;  /* 0x00000010c9c87220 */ /* 0x001fc80000400000 */
[----:B------:R-:W-:-:S05]  /*21410*/  FFMA R200, R203, R2, R200 ;  /* 0x00000002cbc87223 */ /* 0x000fca00000000c8 */
[----:B------:R-:W-:-:S05]  /*21420*/  F2FP.F16.F32.PACK_AB R200, RZ, R200 ;  /* 0x000000c8ffc8723e */ /* 0x000fca00000000ff */
[----:B------:R0:W-:Y:S01]  /*21430*/  @P4 STG.E.U16 desc[UR60][R208.64+0x122], R200 ;  /* 0x000122c8d0004986 */ /* 0x0001e2000c10153c */
[----:B------:R-:W-:Y:S05]  /*21440*/  @!P5 BRA `(.L_x_620) ;  /* 0x000000000004d947 */ /* 0x000fea0003800000 */
[----:B------:R2:W5:Y:S02]  /*21450*/  LDG.E.LTC128B.U16 R17, desc[UR60][R234.64+0x130] ;  /* 0x0001303cea117981 */ /* 0x000564000c1e1520 */
.L_x_620:
[----:B------:R-:W-:Y:S05]  /*21460*/  BSYNC B1 ;  /* 0x0000000000017941 */ /* 0x000fea0003800000 */
.L_x_619:
        /* <DEDUP_REMOVED lines=9> */
.L_x_622:
[----:B------:R-:W-:Y:S05]  /*21500*/  BSYNC B1 ;  /* 0x0000000000017941 */ /* 0x000fea0003800000 */
.L_x_621:
        /* <DEDUP_REMOVED lines=9> */
.L_x_624:
[----:B------:R-:W-:Y:S05]  /*215a0*/  BSYNC B1 ;  /* 0x0000000000017941 */ /* 0x000fea0003800000 */
.L_x_623:
        /* <DEDUP_REMOVED lines=9> */
.L_x_626:
[----:B------:R-:W-:Y:S05]  /*21640*/  BSYNC B1 ;  /* 0x0000000000017941 */ /* 0x000fea0003800000 */
.L_x_625:
        /* <DEDUP_REMOVED lines=9> */
.L_x_628:
[----:B------:R-:W-:Y:S05]  /*216e0*/  BSYNC B1 ;  /* 0x0000000000017941 */ /* 0x000fea0003800000 */
.L_x_627:
        /* <DEDUP_REMOVED lines=9> */
.L_x_630:
[----:B------:R-:W-:Y:S05]  /*21780*/  BSYNC B1 ;  /* 0x0000000000017941 */ /* 0x000fea0003800000 */
.L_x_629:
        /* <DEDUP_REMOVED lines=9> */
.L_x_632:
[----:B------:R-:W-:Y:S05]  /*21820*/  BSYNC B1 ;  /* 0x0000000000017941 */ /* 0x000fea0003800000 */
.L_x_631:
        /* <DEDUP_REMOVED lines=9> */
.L_x_634:
[----:B------:R-:W-:Y:S05]  /*218c0*/  BSYNC B1 ;  /* 0x0000000000017941 */ /* 0x000fea0003800000 */
.L_x_633:
        /* <DEDUP_REMOVED lines=9> */
.L_x_636:
[----:B------:R-:W-:Y:S05]  /*21960*/  BSYNC B1 ;  /* 0x0000000000017941 */ /* 0x000fea0003800000 */
.L_x_635:
        /* <DEDUP_REMOVED lines=9> */
.L_x_638:
[----:B------:R-:W-:Y:S05]  /*21a00*/  BSYNC B1 ;  /* 0x0000000000017941 */ /* 0x000fea0003800000 */
.L_x_637:
        /* <DEDUP_REMOVED lines=9> */
.L_x_640:
[----:B------:R-:W-:Y:S05]  /*21aa0*/  BSYNC B1 ;  /* 0x0000000000017941 */ /* 0x000fea0003800000 */
.L_x_639:
        /* <DEDUP_REMOVED lines=9> */
.L_x_642:
[----:B------:R-:W-:Y:S05]  /*21b40*/  BSYNC B1 ;  /* 0x0000000000017941 */ /* 0x000fea0003800000 */
.L_x_641:
        /* <DEDUP_REMOVED lines=9> */
.L_x_644:
[----:B------:R-:W-:Y:S05]  /*21be0*/  BSYNC B1 ;  /* 0x0000000000017941 */ /* 0x000fea0003800000 */
.L_x_643:
        /* <DEDUP_REMOVED lines=9> */
.L_x_646:
[----:B------:R-:W-:Y:S05]  /*21c80*/  BSYNC B1 ;  /* 0x0000000000017941 */ /* 0x000fea0003800000 */
.L_x_645:
        /* <DEDUP_REMOVED lines=9> */
.L_x_648:
[----:B------:R-:W-:Y:S05]  /*21d20*/  BSYNC B1 ;  /* 0x0000000000017941 */ /* 0x000fea0003800000 */
.L_x_647:
        /* <DEDUP_REMOVED lines=9> */
.L_x_650:
[----:B------:R-:W-:Y:S05]  /*21dc0*/  BSYNC B1 ;  /* 0x0000000000017941 */ /* 0x000fea0003800000 */
.L_x_649:
        /* <DEDUP_REMOVED lines=9> */
.L_x_652:
[----:B------:R-:W-:Y:S05]  /*21e60*/  BSYNC B1 ;  /* 0x0000000000017941 */ /* 0x000fea0003800000 */
.L_x_651:
        /* <DEDUP_REMOVED lines=9> */
.L_x_654:
[----:B------:R-:W-:Y:S05]  /*21f00*/  BSYNC B1 ;  /* 0x0000000000017941 */ /* 0x000fea0003800000 */
.L_x_653:
        /* <DEDUP_REMOVED lines=9> */
.L_x_656:
[----:B------:R-:W-:Y:S05]  /*21fa0*/  BSYNC B1 ;  /* 0x0000000000017941 */ /* 0x000fea0003800000 */
.L_x_655:
        /* <DEDUP_REMOVED lines=9> */
.L_x_658:
[----:B------:R-:W-:Y:S05]  /*22040*/  BSYNC B1 ;  /* 0x0000000000017941 */ /* 0x000fea0003800000 */
.L_x_657:
        /* <DEDUP_REMOVED lines=10> */
.L_x_660:
[----:B------:R-:W-:Y:S05]  /*220f0*/  BSYNC B1 ;  /* 0x0000000000017941 */ /* 0x000fea0003800000 */
.L_x_659:
        /* <DEDUP_REMOVED lines=10> */
.L_x_662:
[----:B------:R-:W-:Y:S05]  /*221a0*/  BSYNC B1 ;  /* 0x0000000000017941 */ /* 0x000fea0003800000 */
.L_x_661:
        /* <DEDUP_REMOVED lines=9> */
.L_x_664:
[----:B------:R-:W-:Y:S05]  /*22240*/  BSYNC B1 ;  /* 0x0000000000017941 */ /* 0x000fea0003800000 */
.L_x_663:
        /* <DEDUP_REMOVED lines=9> */
.L_x_666:
[----:B------:R-:W-:Y:S05]  /*222e0*/  BSYNC B1 ;  /* 0x0000000000017941 */ /* 0x000fea0003800000 */
.L_x_665:
        /* <DEDUP_REMOVED lines=10> */
.L_x_668:
[----:B------:R-:W-:Y:S05]  /*22390*/  BSYNC B1 ;  /* 0x0000000000017941 */ /* 0x000fea0003800000 */
.L_x_667:
        /* <DEDUP_REMOVED lines=10> */
.L_x_670:
[----:B------:R-:W-:Y:S05]  /*22440*/  BSYNC B1 ;  /* 0x0000000000017941 */ /* 0x000fea0003800000 */
.L_x_669:
        /* <DEDUP_REMOVED lines=9> */
.L_x_672:
[----:B------:R-:W-:Y:S05]  /*224e0*/  BSYNC B1 ;  /* 0x0000000000017941 */ /* 0x000fea0003800000 */
.L_x_671:
        /* <DEDUP_REMOVED lines=9> */
.L_x_674:
[----:B------:R-:W-:Y:S05]  /*22580*/  BSYNC B1 ;  /* 0x0000000000017941 */ /* 0x000fea0003800000 */
.L_x_673:
        /* <DEDUP_REMOVED lines=9> */
.L_x_676:
[----:B------:R-:W-:Y:S05]  /*22620*/  BSYNC B1 ;  /* 0x0000000000017941 */ /* 0x000fea0003800000 */
.L_x_675:
        /* <DEDUP_REMOVED lines=9> */
.L_x_678:
[----:B------:R-:W-:Y:S05]  /*226c0*/  BSYNC B1 ;  /* 0x0000000000017941 */ /* 0x000fea0003800000 */
.L_x_677:
        /* <DEDUP_REMOVED lines=9> */
.L_x_680:
[----:B------:R-:W-:Y:S05]  /*22760*/  BSYNC B1 ;  /* 0x0000000000017941 */ /* 0x000fea0003800000 */
.L_x_679:
        /* <DEDUP_REMOVED lines=9> */
.L_x_682:
[----:B------:R-:W-:Y:S05]  /*22800*/  BSYNC B1 ;  /* 0x0000000000017941 */ /* 0x000fea0003800000 */
.L_x_681:
        /* <DEDUP_REMOVED lines=9> */
.L_x_684:
[----:B------:R-:W-:Y:S05]  /*228a0*/  BSYNC B1 ;  /* 0x0000000000017941 */ /* 0x000fea0003800000 */
.L_x_683:
        /* <DEDUP_REMOVED lines=9> */
.L_x_686:
[----:B------:R-:W-:Y:S05]  /*22940*/  BSYNC B1 ;  /* 0x0000000000017941 */ /* 0x000fea0003800000 */
.L_x_685:
        /* <DEDUP_REMOVED lines=9> */
.L_x_688:
[----:B------:R-:W-:Y:S05]  /*229e0*/  BSYNC B1 ;  /* 0x0000000000017941 */ /* 0x000fea0003800000 */
.L_x_687:
        /* <DEDUP_REMOVED lines=9> */
.L_x_690:
[----:B------:R-:W-:Y:S05]  /*22a80*/  BSYNC B1 ;  /* 0x0000000000017941 */ /* 0x000fea0003800000 */
.L_x_689:
        /* <DEDUP_REMOVED lines=9> */
.L_x_692:
[----:B------:R-:W-:Y:S05]  /*22b20*/  BSYNC B1 ;  /* 0x0000000000017941 */ /* 0x000fea0003800000 */
.L_x_691:
        /* <DEDUP_REMOVED lines=9> */
.L_x_694:
[----:B------:R-:W-:Y:S05]  /*22bc0*/  BSYNC B1 ;  /* 0x0000000000017941 */ /* 0x000fea0003800000 */
.L_x_693:
        /* <DEDUP_REMOVED lines=9> */
.L_x_696:
[----:B------:R-:W-:Y:S05]  /*22c60*/  BSYNC B1 ;  /* 0x0000000000017941 */ /* 0x000fea0003800000 */
.L_x_695:
        /* <DEDUP_REMOVED lines=9> */
.L_x_698:
[----:B------:R-:W-:Y:S05]  /*22d00*/  BSYNC B1 ;  /* 0x0000000000017941 */ /* 0x000fea0003800000 */
.L_x_697:
        /* <DEDUP_REMOVED lines=9> */
.L_x_700:
[----:B------:R-:W-:Y:S05]  /*22da0*/  BSYNC B1 ;  /* 0x0000000000017941 */ /* 0x000fea0003800000 */
.L_x_699:
        /* <DEDUP_REMOVED lines=9> */
.L_x_702:
[----:B------:R-:W-:Y:S05]  /*22e40*/  BSYNC B1 ;  /* 0x0000000000017941 */ /* 0x000fea0003800000 */
.L_x_701:
        /* <DEDUP_REMOVED lines=9> */
.L_x_704:
[----:B------:R-:W-:Y:S05]  /*22ee0*/  BSYNC B1 ;  /* 0x0000000000017941 */ /* 0x000fea0003800000 */
.L_x_703:
        /* <DEDUP_REMOVED lines=9> */
.L_x_706:
[----:B------:R-:W-:Y:S05]  /*22f80*/  BSYNC B1 ;  /* 0x0000000000017941 */ /* 0x000fea0003800000 */
.L_x_705:
        /* <DEDUP_REMOVED lines=9> */
.L_x_708:
[----:B------:R-:W-:Y:S05]  /*23020*/  BSYNC B1 ;  /* 0x0000000000017941 */ /* 0x000fea0003800000 */
.L_x_707:
        /* <DEDUP_REMOVED lines=9> */
.L_x_710:
[----:B------:R-:W-:Y:S05]  /*230c0*/  BSYNC B1 ;  /* 0x0000000000017941 */ /* 0x000fea0003800000 */
.L_x_709:
        /* <DEDUP_REMOVED lines=9> */
.L_x_712:
[----:B------:R-:W-:Y:S05]  /*23160*/  BSYNC B1 ;  /* 0x0000000000017941 */ /* 0x000fea0003800000 */
.L_x_711:
        /* <DEDUP_REMOVED lines=9> */
.L_x_714:
[----:B------:R-:W-:Y:S05]  /*23200*/  BSYNC B1 ;  /* 0x0000000000017941 */ /* 0x000fea0003800000 */
.L_x_713:
        /* <DEDUP_REMOVED lines=9> */
.L_x_716:
[----:B------:R-:W-:Y:S05]  /*232a0*/  BSYNC B1 ;  /* 0x0000000000017941 */ /* 0x000fea0003800000 */
.L_x_715:
        /* <DEDUP_REMOVED lines=9> */
.L_x_718:
[----:B------:R-:W-:Y:S05]  /*23340*/  BSYNC B1 ;  /* 0x0000000000017941 */ /* 0x000fea0003800000 */
.L_x_717:
        /* <DEDUP_REMOVED lines=9> */
.L_x_720:
[----:B------:R-:W-:Y:S05]  /*233e0*/  BSYNC B1 ;  /* 0x0000000000017941 */ /* 0x000fea0003800000 */
.L_x_719:
        /* <DEDUP_REMOVED lines=9> */
.L_x_722:
[----:B------:R-:W-:Y:S05]  /*23480*/  BSYNC B1 ;  /* 0x0000000000017941 */ /* 0x000fea0003800000 */
.L_x_721:
        /* <DEDUP_REMOVED lines=10> */
.L_x_724:
[----:B------:R-:W-:Y:S05]  /*23530*/  BSYNC B1 ;  /* 0x0000000000017941 */ /* 0x000fea0003800000 */
.L_x_723:
        /* <DEDUP_REMOVED lines=10> */
.L_x_726:
[----:B------:R-:W-:Y:S05]  /*235e0*/  BSYNC B1 ;  /* 0x0000000000017941 */ /* 0x000fea0003800000 */
.L_x_725:
        /* <DEDUP_REMOVED lines=9> */
.L_x_728:
[----:B------:R-:W-:Y:S05]  /*23680*/  BSYNC B1 ;  /* 0x0000000000017941 */ /* 0x000fea0003800000 */
.L_x_727:
        /* <DEDUP_REMOVED lines=9> */
.L_x_730:
[----:B------:R-:W-:Y:S05]  /*23720*/  BSYNC B1 ;  /* 0x0000000000017941 */ /* 0x000fea0003800000 */
.L_x_729:
        /* <DEDUP_REMOVED lines=10> */
.L_x_732:
[----:B------:R-:W-:Y:S05]  /*237d0*/  BSYNC B1 ;  /* 0x0000000000017941 */ /* 0x000fea0003800000 */
.L_x_731:
        /* <DEDUP_REMOVED lines=10> */
.L_x_734:
[----:B------:R-:W-:Y:S05]  /*23880*/  BSYNC B1 ;  /* 0x0000000000017941 */ /* 0x000fea0003800000 */
.L_x_733:
        /* <DEDUP_REMOVED lines=9> */
.L_x_736:
[----:B------:R-:W-:Y:S05]  /*23920*/  BSYNC B1 ;  /* 0x0000000000017941 */ /* 0x000fea0003800000 */
.L_x_735:
        /* <DEDUP_REMOVED lines=9> */
.L_x_738:
[----:B------:R-:W-:Y:S05]  /*239c0*/  BSYNC B1 ;  /* 0x0000000000017941 */ /* 0x000fea0003800000 */
.L_x_737:
        /* <DEDUP_REMOVED lines=9> */
.L_x_740:
[----:B------:R-:W-:Y:S05]  /*23a60*/  BSYNC B1 ;  /* 0x0000000000017941 */ /* 0x000fea0003800000 */
.L_x_739:
        /* <DEDUP_REMOVED lines=9> */
.L_x_742:
[----:B------:R-:W-:Y:S05]  /*23b00*/  BSYNC B1 ;  /* 0x0000000000017941 */ /* 0x000fea0003800000 */
.L_x_741:
        /* <DEDUP_REMOVED lines=9> */
.L_x_744:
[----:B------:R-:W-:Y:S05]  /*23ba0*/  BSYNC B1 ;  /* 0x0000000000017941 */ /* 0x000fea0003800000 */
.L_x_743:
        /* <DEDUP_REMOVED lines=9> */
.L_x_746:
[----:B------:R-:W-:Y:S05]  /*23c40*/  BSYNC B1 ;  /* 0x0000000000017941 */ /* 0x000fea0003800000 */
.L_x_745:
        /* <DEDUP_REMOVED lines=9> */
.L_x_748:
[----:B------:R-:W-:Y:S05]  /*23ce0*/  BSYNC B1 ;  /* 0x0000000000017941 */ /* 0x000fea0003800000 */
.L_x_747:
        /* <DEDUP_REMOVED lines=9> */
.L_x_750:
[----:B------:R-:W-:Y:S05]  /*23d80*/  BSYNC B1 ;  /* 0x0000000000017941 */ /* 0x000fea0003800000 */
.L_x_749:
        /* <DEDUP_REMOVED lines=9> */
.L_x_752:
[----:B------:R-:W-:Y:S05]  /*23e20*/  BSYNC B1 ;  /* 0x0000000000017941 */ /* 0x000fea0003800000 */
.L_x_751:
        /* <DEDUP_REMOVED lines=9> */
.L_x_754:
[----:B------:R-:W-:Y:S05]  /*23ec0*/  BSYNC B1 ;  /* 0x0000000000017941 */ /* 0x000fea0003800000 */
.L_x_753:
        /* <DEDUP_REMOVED lines=9> */
.L_x_756:
[----:B------:R-:W-:Y:S05]  /*23f60*/  BSYNC B1 ;  /* 0x0000000000017941 */ /* 0x000fea0003800000 */
.L_x_755:
        /* <DEDUP_REMOVED lines=9> */
.L_x_758:
[----:B------:R-:W-:Y:S05]  /*24000*/  BSYNC B1 ;  /* 0x0000000000017941 */ /* 0x000fea0003800000 */
.L_x_757:
        /* <DEDUP_REMOVED lines=9> */
.L_x_760:
[----:B------:R-:W-:Y:S05]  /*240a0*/  BSYNC B1 ;  /* 0x0000000000017941 */ /* 0x000fea0003800000 */
.L_x_759:
        /* <DEDUP_REMOVED lines=9> */
.L_x_762:
[----:B------:R-:W-:Y:S05]  /*24140*/  BSYNC B1 ;  /* 0x0000000000017941 */ /* 0x000fea0003800000 */
.L_x_761:
        /* <DEDUP_REMOVED lines=9> */
.L_x_764:
[----:B------:R-:W-:Y:S05]  /*241e0*/  BSYNC B1 ;  /* 0x0000000000017941 */ /* 0x000fea0003800000 */
.L_x_763:
        /* <DEDUP_REMOVED lines=9> */
.L_x_766:
[----:B------:R-:W-:Y:S05]  /*24280*/  BSYNC B1 ;  /* 0x0000000000017941 */ /* 0x000fea0003800000 */
.L_x_765:
        /* <DEDUP_REMOVED lines=9> */
.L_x_768:
[----:B------:R-:W-:Y:S05]  /*24320*/  BSYNC B1 ;  /* 0x0000000000017941 */ /* 0x000fea0003800000 */
.L_x_767:
        /* <DEDUP_REMOVED lines=9> */
.L_x_770:
[----:B------:R-:W-:Y:S05]  /*243c0*/  BSYNC B1 ;  /* 0x0000000000017941 */ /* 0x000fea0003800000 */
.L_x_769:
        /* <DEDUP_REMOVED lines=9> */
.L_x_772:
[----:B------:R-:W-:Y:S05]  /*24460*/  BSYNC B1 ;  /* 0x0000000000017941 */ /* 0x000fea0003800000 */
.L_x_771:
        /* <DEDUP_REMOVED lines=9> */
.L_x_774:
[----:B------:R-:W-:Y:S05]  /*24500*/  BSYNC B1 ;  /* 0x0000000000017941 */ /* 0x000fea0003800000 */
.L_x_773:
        /* <DEDUP_REMOVED lines=9> */
.L_x_776:
[----:B------:R-:W-:Y:S05]  /*245a0*/  BSYNC B1 ;  /* 0x0000000000017941 */ /* 0x000fea0003800000 */
.L_x_775:
        /* <DEDUP_REMOVED lines=9> */
.L_x_778:
[----:B------:R-:W-:Y:S05]  /*24640*/  BSYNC B1 ;  /* 0x0000000000017941 */ /* 0x000fea0003800000 */
.L_x_777:
        /* <DEDUP_REMOVED lines=9> */
.L_x_780:
[----:B------:R-:W-:Y:S05]  /*246e0*/  BSYNC B1 ;  /* 0x0000000000017941 */ /* 0x000fea0003800000 */
.L_x_779:
        /* <DEDUP_REMOVED lines=9> */
.L_x_782:
[----:B------:R-:W-:Y:S05]  /*24780*/  BSYNC B1 ;  /* 0x0000000000017941 */ /* 0x000fea0003800000 */
.L_x_781:
        /* <DEDUP_REMOVED lines=9> */
.L_x_784:
[----:B------:R-:W-:Y:S05]  /*24820*/  BSYNC B1 ;  /* 0x0000000000017941 */ /* 0x000fea0003800000 */
.L_x_783:
        /* <DEDUP_REMOVED lines=9> */
.L_x_786:
[----:B------:R-:W-:Y:S05]  /*248c0*/  BSYNC B1 ;  /* 0x0000000000017941 */ /* 0x000fea0003800000 */
.L_x_785:
        /* <DEDUP_REMOVED lines=10> */
.L_x_788:
[----:B------:R-:W-:Y:S05]  /*24970*/  BSYNC B1 ;  /* 0x0000000000017941 */ /* 0x000fea0003800000 */
.L_x_787:
        /* <DEDUP_REMOVED lines=10> */
.L_x_790:
[----:B------:R-:W-:Y:S05]  /*24a20*/  BSYNC B1 ;  /* 0x0000000000017941 */ /* 0x000fea0003800000 */
.L_x_789:
        /* <DEDUP_REMOVED lines=9> */
.L_x_792:
[----:B------:R-:W-:Y:S05]  /*24ac0*/  BSYNC B1 ;  /* 0x0000000000017941 */ /* 0x000fea0003800000 */
.L_x_791:
        /* <DEDUP_REMOVED lines=9> */
.L_x_794:
[----:B------:R-:W-:Y:S05]  /*24b60*/  BSYNC B1 ;  /* 0x0000000000017941 */ /* 0x000fea0003800000 */
.L_x_793:
        /* <DEDUP_REMOVED lines=10> */
.L_x_796:
[----:B------:R-:W-:Y:S05]  /*24c10*/  BSYNC B1 ;  /* 0x0000000000017941 */ /* 0x000fea0003800000 */
.L_x_795:
        /* <DEDUP_REMOVED lines=10> */
.L_x_798:
[----:B------:R-:W-:Y:S05]  /*24cc0*/  BSYNC B1 ;  /* 0x0000000000017941 */ /* 0x000fea0003800000 */
.L_x_797:
        /* <DEDUP_REMOVED lines=9> */
.L_x_800:
[----:B------:R-:W-:Y:S05]  /*24d60*/  BSYNC B1 ;  /* 0x0000000000017941 */ /* 0x000fea0003800000 */
.L_x_799:
        /* <DEDUP_REMOVED lines=9> */
.L_x_802:
[----:B------:R-:W-:Y:S05]  /*24e00*/  BSYNC B1 ;  /* 0x0000000000017941 */ /* 0x000fea0003800000 */
.L_x_801:
        /* <DEDUP_REMOVED lines=9> */
.L_x_804:
[----:B------:R-:W-:Y:S05]  /*24ea0*/  BSYNC B1 ;  /* 0x0000000000017941 */ /* 0x000fea0003800000 */
.L_x_803:
        /* <DEDUP_REMOVED lines=9> */
.L_x_806:
[----:B------:R-:W-:Y:S05]  /*24f40*/  BSYNC B1 ;  /* 0x0000000000017941 */ /* 0x000fea0003800000 */
.L_x_805:
        /* <DEDUP_REMOVED lines=9> */
.L_x_808:
[----:B------:R-:W-:Y:S05]  /*24fe0*/  BSYNC B1 ;  /* 0x0000000000017941 */ /* 0x000fea0003800000 */
.L_x_807:
        /* <DEDUP_REMOVED lines=9> */
.L_x_810:
[----:B------:R-:W-:Y:S05]  /*25080*/  BSYNC B1 ;  /* 0x0000000000017941 */ /* 0x000fea0003800000 */
.L_x_809:
        /* <DEDUP_REMOVED lines=9> */
.L_x_812:
[----:B------:R-:W-:Y:S05]  /*25120*/  BSYNC B1 ;  /* 0x0000000000017941 */ /* 0x000fea0003800000 */
.L_x_811:
        /* <DEDUP_REMOVED lines=9> */
.L_x_814:
[----:B------:R-:W-:Y:S05]  /*251c0*/  BSYNC B1 ;  /* 0x0000000000017941 */ /* 0x000fea0003800000 */
.L_x_813:
        /* <DEDUP_REMOVED lines=9> */
.L_x_816:
[----:B------:R-:W-:Y:S05]  /*25260*/  BSYNC B1 ;  /* 0x0000000000017941 */ /* 0x000fea0003800000 */
.L_x_815:
        /* <DEDUP_REMOVED lines=9> */
.L_x_818:
[----:B------:R-:W-:Y:S05]  /*25300*/  BSYNC B1 ;  /* 0x0000000000017941 */ /* 0x000fea0003800000 */
.L_x_817:
        /* <DEDUP_REMOVED lines=9> */
.L_x_820:
[----:B------:R-:W-:Y:S05]  /*253a0*/  BSYNC B1 ;  /* 0x0000000000017941 */ /* 0x000fea0003800000 */
.L_x_819:
        /* <DEDUP_REMOVED lines=9> */
.L_x_822:
[----:B------:R-:W-:Y:S05]  /*25440*/  BSYNC B1 ;  /* 0x0000000000017941 */ /* 0x000fea0003800000 */
.L_x_821:
        /* <DEDUP_REMOVED lines=9> */
.L_x_824:
[----:B------:R-:W-:Y:S05]  /*254e0*/  BSYNC B1 ;  /* 0x0000000000017941 */ /* 0x000fea0003800000 */
.L_x_823:
        /* <DEDUP_REMOVED lines=9> */
.L_x_826:
[----:B------:R-:W-:Y:S05]  /*25580*/  BSYNC B1 ;  /* 0x0000000000017941 */ /* 0x000fea0003800000 */
.L_x_825:
        /* <DEDUP_REMOVED lines=9> */
.L_x_828:
[----:B------:R-:W-:Y:S05]  /*25620*/  BSYNC B1 ;  /* 0x0000000000017941 */ /* 0x000fea0003800000 */
.L_x_827:
        /* <DEDUP_REMOVED lines=9> */
.L_x_830:
[----:B------:R-:W-:Y:S05]  /*256c0*/  BSYNC B1 ;  /* 0x0000000000017941 */ /* 0x000fea0003800000 */
.L_x_829:
        /* <DEDUP_REMOVED lines=9> */
.L_x_832:
[----:B------:R-:W-:Y:S05]  /*25760*/  BSYNC B1 ;  /* 0x0000000000017941 */ /* 0x000fea0003800000 */
.L_x_831:
        /* <DEDUP_REMOVED lines=9> */
.L_x_834:
[----:B------:R-:W-:Y:S05]  /*25800*/  BSYNC B1 ;  /* 0x0000000000017941 */ /* 0x000fea0003800000 */
.L_x_833:
        /* <DEDUP_REMOVED lines=9> */
.L_x_836:
[----:B------:R-:W-:Y:S05]  /*258a0*/  BSYNC B1 ;  /* 0x0000000000017941 */ /* 0x000fea0003800000 */
.L_x_835:
        /* <DEDUP_REMOVED lines=9> */
.L_x_838:
[----:B------:R-:W-:Y:S05]  /*25940*/  BSYNC B1 ;  /* 0x0000000000017941 */ /* 0x000fea0003800000 */
.L_x_837:
        /* <DEDUP_REMOVED lines=9> */
.L_x_840:
[----:B------:R-:W-:Y:S05]  /*259e0*/  BSYNC B1 ;  /* 0x0000000000017941 */ /* 0x000fea0003800000 */
.L_x_839:
        /* <DEDUP_REMOVED lines=9> */
.L_x_842:
[----:B------:R-:W-:Y:S05]  /*25a80*/  BSYNC B1 ;  /* 0x0000000000017941 */ /* 0x000fea0003800000 */
.L_x_841:
        /* <DEDUP_REMOVED lines=9> */
.L_x_844:
[----:B------:R-:W-:Y:S05]  /*25b20*/  BSYNC B1 ;  /* 0x0000000000017941 */ /* 0x000fea0003800000 */
.L_x_843:
        /* <DEDUP_REMOVED lines=9> */
.L_x_846:
[----:B------:R-:W-:Y:S05]  /*25bc0*/  BSYNC B1 ;  /* 0x0000000000017941 */ /* 0x000fea0003800000 */
.L_x_845:
        /* <DEDUP_REMOVED lines=9> */
.L_x_848:
[----:B------:R-:W-:Y:S05]  /*25c60*/  BSYNC B1 ;  /* 0x0000000000017941 */ /* 0x000fea0003800000 */
.L_x_847:
        /* <DEDUP_REMOVED lines=9> */
.L_x_850:
[----:B------:R-:W-:Y:S05]  /*25d00*/  BSYNC B1 ;  /* 0x0000000000017941 */ /* 0x000fea0003800000 */
.L_x_849:
        /* <DEDUP_REMOVED lines=10> */
.L_x_852:
[----:B------:R-:W-:Y:S05]  /*25db0*/  BSYNC B1 ;  /* 0x0000000000017941 */ /* 0x000fea0003800000 */
.L_x_851:
        /* <DEDUP_REMOVED lines=10> */
.L_x_854:
[----:B------:R-:W-:Y:S05]  /*25e60*/  BSYNC B1 ;  /* 0x0000000000017941 */ /* 0x000fea0003800000 */
.L_x_853:
        /* <DEDUP_REMOVED lines=9> */
.L_x_856:
[----:B------:R-:W-:Y:S05]  /*25f00*/  BSYNC B1 ;  /* 0x0000000000017941 */ /* 0x000fea0003800000 */
.L_x_855:
        /* <DEDUP_REMOVED lines=9> */
.L_x_858:
[----:B------:R-:W-:Y:S05]  /*25fa0*/  BSYNC B1 ;  /* 0x0000000000017941 */ /* 0x000fea0003800000 */
.L_x_857:
        /* <DEDUP_REMOVED lines=10> */
.L_x_860:
[----:B------:R-:W-:Y:S05]  /*26050*/  BSYNC B1 ;  /* 0x0000000000017941 */ /* 0x000fea0003800000 */
.L_x_859:
        /* <DEDUP_REMOVED lines=10> */
.L_x_862:
[----:B------:R-:W-:Y:S05]  /*26100*/  BSYNC B1 ;  /* 0x0000000000017941 */ /* 0x000fea0003800000 */
.L_x_861:
        /* <DEDUP_REMOVED lines=9> */
.L_x_864:
[----:B------:R-:W-:Y:S05]  /*261a0*/  BSYNC B1 ;  /* 0x0000000000017941 */ /* 0x000fea0003800000 */
.L_x_863:
        /* <DEDUP_REMOVED lines=9> */
.L_x_866:
[----:B------:R-:W-:Y:S05]  /*26240*/  BSYNC B1 ;  /* 0x0000000000017941 */ /* 0x000fea0003800000 */
.L_x_865:
        /* <DEDUP_REMOVED lines=9> */
.L_x_868:
[----:B------:R-:W-:Y:S05]  /*262e0*/  BSYNC B1 ;  /* 0x0000000000017941 */ /* 0x000fea0003800000 */
.L_x_867:
        /* <DEDUP_REMOVED lines=9> */
.L_x_870:
[----:B------:R-:W-:Y:S05]  /*26380*/  BSYNC B1 ;  /* 0x0000000000017941 */ /* 0x000fea0003800000 */
.L_x_869:
        /* <DEDUP_REMOVED lines=9> */
.L_x_872:
[----:B------:R-:W-:Y:S05]  /*26420*/  BSYNC B1 ;  /* 0x0000000000017941 */ /* 0x000fea0003800000 */
.L_x_871:
        /* <DEDUP_REMOVED lines=9> */
.L_x_874:
[----:B------:R-:W-:Y:S05]  /*264c0*/  BSYNC B1 ;  /* 0x0000000000017941 */ /* 0x000fea0003800000 */
.L_x_873:
        /* <DEDUP_REMOVED lines=9> */
.L_x_876:
[----:B------:R-:W-:Y:S05]  /*26560*/  BSYNC B1 ;  /* 0x0000000000017941 */ /* 0x000fea0003800000 */
.L_x_875:
        /* <DEDUP_REMOVED lines=9> */
.L_x_878:
[----:B------:R-:W-:Y:S05]  /*26600*/  BSYNC B1 ;  /* 0x0000000000017941 */ /* 0x000fea0003800000 */
.L_x_877:
        /* <DEDUP_REMOVED lines=9> */
.L_x_880:
[----:B------:R-:W-:Y:S05]  /*266a0*/  BSYNC B1 ;  /* 0x0000000000017941 */ /* 0x000fea0003800000 */
.L_x_879:
        /* <DEDUP_REMOVED lines=9> */
.L_x_882:
[----:B------:R-:W-:Y:S05]  /*26740*/  BSYNC B1 ;  /* 0x0000000000017941 */ /* 0x000fea0003800000 */
.L_x_881:
        /* <DEDUP_REMOVED lines=9> */
.L_x_884:
[----:B------:R-:W-:Y:S05]  /*267e0*/  BSYNC B1 ;  /* 0x0000000000017941 */ /* 0x000fea0003800000 */
.L_x_883:
        /* <DEDUP_REMOVED lines=9> */
.L_x_886:
[----:B------:R-:W-:Y:S05]  /*26880*/  BSYNC B1 ;  /* 0x0000000000017941 */ /* 0x000fea0003800000 */
.L_x_885:
        /* <DEDUP_REMOVED lines=9> */
.L_x_888:
[----:B------:R-:W-:Y:S05]  /*26920*/  BSYNC B1 ;  /* 0x0000000000017941 */ /* 0x000fea0003800000 */
.L_x_887:
        /* <DEDUP_REMOVED lines=9> */
.L_x_890:
[----:B------:R-:W-:Y:S05]  /*269c0*/  BSYNC B1 ;  /* 0x0000000000017941 */ /* 0x000fea0003800000 */
.L_x_889:
        /* <DEDUP_REMOVED lines=9> */
.L_x_892:
[----:B------:R-:W-:Y:S05]  /*26a60*/  BSYNC B1 ;  /* 0x0000000000017941 */ /* 0x000fea0003800000 */
.L_x_891:
        /* <DEDUP_REMOVED lines=9> */
.L_x_894:
[----:B------:R-:W-:Y:S05]  /*26b00*/  BSYNC B1 ;  /* 0x0000000000017941 */ /* 0x000fea0003800000 */
.L_x_893:
        /* <DEDUP_REMOVED lines=9> */
.L_x_896:
[----:B------:R-:W-:Y:S05]  /*26ba0*/  BSYNC B1 ;  /* 0x0000000000017941 */ /* 0x000fea0003800000 */
.L_x_895:
        /* <DEDUP_REMOVED lines=9> */
.L_x_898:
[----:B------:R-:W-:Y:S05]  /*26c40*/  BSYNC B1 ;  /* 0x0000000000017941 */ /* 0x000fea0003800000 */
.L_x_897:
        /* <DEDUP_REMOVED lines=9> */
.L_x_900:
[----:B------:R-:W-:Y:S05]  /*26ce0*/  BSYNC B1 ;  /* 0x0000000000017941 */ /* 0x000fea0003800000 */
.L_x_899:
        /* <DEDUP_REMOVED lines=9> */
.L_x_902:
[----:B------:R-:W-:Y:S05]  /*26d80*/  BSYNC B1 ;  /* 0x0000000000017941 */ /* 0x000fea0003800000 */
.L_x_901:
        /* <DEDUP_REMOVED lines=9> */
.L_x_904:
[----:B------:R-:W-:Y:S05]  /*26e20*/  BSYNC B1 ;  /* 0x0000000000017941 */ /* 0x000fea0003800000 */
.L_x_903:
        /* <DEDUP_REMOVED lines=9> */
.L_x_906:
[----:B------:R-:W-:Y:S05]  /*26ec0*/  BSYNC B1 ;  /* 0x0000000000017941 */ /* 0x000fea0003800000 */
.L_x_905:
        /* <DEDUP_REMOVED lines=9> */
.L_x_908:
[----:B------:R-:W-:Y:S05]  /*26f60*/  BSYNC B1 ;  /* 0x0000000000017941 */ /* 0x000fea0003800000 */
.L_x_907:
        /* <DEDUP_REMOVED lines=9> */
.L_x_910:
[----:B------:R-:W-:Y:S05]  /*27000*/  BSYNC B1 ;  /* 0x0000000000017941 */ /* 0x000fea0003800000 */
.L_x_909:
        /* <DEDUP_REMOVED lines=9> */
.L_x_912:
[----:B------:R-:W-:Y:S05]  /*270a0*/  BSYNC B1 ;  /* 0x0000000000017941 */ /* 0x000fea0003800000 */
.L_x_911:
        /* <DEDUP_REMOVED lines=9> */
.L_x_914:
[----:B------:R-:W-:Y:S05]  /*27140*/  BSYNC B1 ;  /* 0x0000000000017941 */ /* 0x000fea0003800000 */
.L_x_913:
        /* <DEDUP_REMOVED lines=10> */
.L_x_916:
[----:B------:R-:W-:Y:S05]  /*271f0*/  BSYNC B1 ;  /* 0x0000000000017941 */ /* 0x000fea0003800000 */
.L_x_915:
        /* <DEDUP_REMOVED lines=10> */
.L_x_918:
[----:B------:R-:W-:Y:S05]  /*272a0*/  BSYNC B1 ;  /* 0x0000000000017941 */ /* 0x000fea0003800000 */
.L_x_917:
        /* <DEDUP_REMOVED lines=9> */
.L_x_920:
[----:B------:R-:W-:Y:S05]  /*27340*/  BSYNC B1 ;  /* 0x0000000000017941 */ /* 0x000fea0003800000 */
.L_x_919:
        /* <DEDUP_REMOVED lines=9> */
.L_x_922:
[----:B------:R-:W-:Y:S05]  /*273e0*/  BSYNC B1 ;  /* 0x0000000000017941 */ /* 0x000fea0003800000 */
.L_x_921:
        /* <DEDUP_REMOVED lines=10> */
.L_x_924:
[----:B------:R-:W-:Y:S05]  /*27490*/  BSYNC B1 ;  /* 0x0000000000017941 */ /* 0x000fea0003800000 */
.L_x_923:
        /* <DEDUP_REMOVED lines=10> */
.L_x_926:
[----:B------:R-:W-:Y:S05]  /*27540*/  BSYNC B1 ;  /* 0x0000000000017941 */ /* 0x000fea0003800000 */
.L_x_925:
[----:B-----5:R-:W-:Y:S01]  /*27550*/  HADD2.F32 R3, -RZ, R17.H0_H0 ;  /* 0x20000011ff037230 */ /* 0x020fe20000004100 */
        /* <DEDUP_REMOVED lines=8> */
.L_x_928:
[----:B------:R-:W-:Y:S05]  /*275e0*/  BSYNC B1 ;  /* 0x0000000000017941 */ /* 0x000fea0003800000 */
.L_x_927:
        /* <DEDUP_REMOVED lines=9> */
.L_x_930:
[----:B------:R-:W-:Y:S05]  /*27680*/  BSYNC B1 ;  /* 0x0000000000017941 */ /* 0x000fea0003800000 */
.L_x_929:
        /* <DEDUP_REMOVED lines=9> */
.L_x_932:
[----:B------:R-:W-:Y:S05]  /*27720*/  BSYNC B1 ;  /* 0x0000000000017941 */ /* 0x000fea0003800000 */
.L_x_931:
        /* <DEDUP_REMOVED lines=9> */
.L_x_934:
[----:B------:R-:W-:Y:S05]  /*277c0*/  BSYNC B1 ;  /* 0x0000000000017941 */ /* 0x000fea0003800000 */
.L_x_933:
        /* <DEDUP_REMOVED lines=9> */
.L_x_936:
[----:B------:R-:W-:Y:S05]  /*27860*/  BSYNC B1 ;  /* 0x0000000000017941 */ /* 0x000fea0003800000 */
.L_x_935:
        /* <DEDUP_REMOVED lines=9> */
.L_x_938:
[----:B------:R-:W-:Y:S05]  /*27900*/  BSYNC B1 ;  /* 0x0000000000017941 */ /* 0x000fea0003800000 */
.L_x_937:
        /* <DEDUP_REMOVED lines=9> */
.L_x_940:
[----:B------:R-:W-:Y:S05]  /*279a0*/  BSYNC B1 ;  /* 0x0000000000017941 */ /* 0x000fea0003800000 */
.L_x_939:
        /* <DEDUP_REMOVED lines=9> */
.L_x_942:
[----:B------:R-:W-:Y:S05]  /*27a40*/  BSYNC B1 ;  /* 0x0000000000017941 */ /* 0x000fea0003800000 */
.L_x_941:
        /* <DEDUP_REMOVED lines=9> */
.L_x_944:
[----:B------:R-:W-:Y:S05]  /*27ae0*/  BSYNC B1 ;  /* 0x0000000000017941 */ /* 0x000fea0003800000 */
.L_x_943:
        /* <DEDUP_REMOVED lines=9> */
.L_x_946:
[----:B------:R-:W-:Y:S05]  /*27b80*/  BSYNC B1 ;  /* 0x0000000000017941 */ /* 0x000fea0003800000 */
.L_x_945:
        /* <DEDUP_REMOVED lines=9> */
.L_x_948:
[----:B------:R-:W-:Y:S05]  /*27c20*/  BSYNC B1 ;  /* 0x0000000000017941 */ /* 0x000fea0003800000 */
.L_x_947:
        /* <DEDUP_REMOVED lines=9> */
.L_x_950:
[----:B------:R-:W-:Y:S05]  /*27cc0*/  BSYNC B1 ;  /* 0x0000000000017941 */ /* 0x000fea0003800000 */
.L_x_949:
        /* <DEDUP_REMOVED lines=9> */
.L_x_952:
[----:B------:R-:W-:Y:S05]  /*27d60*/  BSYNC B1 ;  /* 0x0000000000017941 */ /* 0x000fea0003800000 */
.L_x_951:
        /* <DEDUP_REMOVED lines=9> */
.L_x_954:
[----:B------:R-:W-:Y:S05]  /*27e00*/  BSYNC B1 ;  /* 0x0000000000017941 */ /* 0x000fea0003800000 */
.L_x_953:
        /* <DEDUP_REMOVED lines=9> */
.L_x_956:
[----:B------:R-:W-:Y:S05]  /*27ea0*/  BSYNC B1 ;  /* 0x0000000000017941 */ /* 0x000fea0003800000 */
.L_x_955:
        /* <DEDUP_REMOVED lines=9> */
.L_x_958:
[----:B------:R-:W-:Y:S05]  /*27f40*/  BSYNC B1 ;  /* 0x0000000000017941 */ /* 0x000fea0003800000 */
.L_x_957:
        /* <DEDUP_REMOVED lines=9> */
.L_x_960:
[----:B------:R-:W-:Y:S05]  /*27fe0*/  BSYNC B1 ;  /* 0x0000000000017941 */ /* 0x000fea0003800000 */
.L_x_959:
        /* <DEDUP_REMOVED lines=9> */
.L_x_962:
[----:B------:R-:W-:Y:S05]  /*28080*/  BSYNC B1 ;  /* 0x0000000000017941 */ /* 0x000fea0003800000 */
.L_x_961:
        /* <DEDUP_REMOVED lines=9> */
.L_x_964:
[----:B------:R-:W-:Y:S05]  /*28120*/  BSYNC B1 ;  /* 0x0000000000017941 */ /* 0x000fea0003800000 */
.L_x_963:
        /* <DEDUP_REMOVED lines=9> */
.L_x_966:
[----:B------:R-:W-:Y:S05]  /*281c0*/  BSYNC B1 ;  /* 0x0000000000017941 */ /* 0x000fea0003800000 */
.L_x_965:
        /* <DEDUP_REMOVED lines=9> */
.L_x_968:
[----:B------:R-:W-:Y:S05]  /*28260*/  BSYNC B1 ;  /* 0x0000000000017941 */ /* 0x000fea0003800000 */
.L_x_967:
        /* <DEDUP_REMOVED lines=9> */
.L_x_970:
[----:B------:R-:W-:Y:S05]  /*28300*/  BSYNC B1 ;  /* 0x0000000000017941 */ /* 0x000fea0003800000 */
.L_x_969:
        /* <DEDUP_REMOVED lines=9> */
.L_x_972:
[----:B------:R-:W-:Y:S05]  /*283a0*/  BSYNC B1 ;  /* 0x0000000000017941 */ /* 0x000fea0003800000 */
.L_x_971:
        /* <DEDUP_REMOVED lines=9> */
.L_x_974:
[----:B------:R-:W-:Y:S05]  /*28440*/  BSYNC B1 ;  /* 0x0000000000017941 */ /* 0x000fea0003800000 */
.L_x_973:
        /* <DEDUP_REMOVED lines=9> */
.L_x_976:
[----:B------:R-:W-:Y:S05]  /*284e0*/  BSYNC B1 ;  /* 0x0000000000017941 */ /* 0x000fea0003800000 */
.L_x_975:
        /* <DEDUP_REMOVED lines=9> */
.L_x_978:
[----:B------:R-:W-:Y:S05]  /*28580*/  BSYNC B1 ;  /* 0x0000000000017941 */ /* 0x000fea0003800000 */
.L_x_977:
[----:B------:R-:W-:Y:S05]  /*28590*/  @!P0 BRA `(.L_x_979) ;  /* 0x0000009400488947 */ /* 0x000fea0003800000 */
[----:B-----5:R-:W-:-:S05]  /*285a0*/  HADD2.F32 R17, -RZ, R17.H0_H0 ;  /* 0x20000011ff117230 */ /* 0x020fca0000004100 */
[----:B------:R-:W-:-:S04]  /*285b0*/  FMUL R0, R17, R16 ;  /* 0x0000001011007220 */ /* 0x000fc80000400000 */
[----:B------:R-:W-:-:S05]  /*285c0*/  FFMA R0, R31, R2, R0 ;  /* 0x000000021f007223 */ /* 0x000fca0000000000 */
[----:B------:R-:W-:-:S05]  /*285d0*/  F2FP.F16.F32.PACK_AB R0, RZ, R0 ;  /* 0x00000000ff00723e */ /* 0x000fca00000000ff */
[----:B------:R0:W-:Y:S01]  /*285e0*/  STG.E.U16 desc[UR60][R22.64+0x1d2], R0 ;  /* 0x0001d20016007986 */ /* 0x0001e2000c10153c */
[----:B------:R-:W-:Y:S05]  /*285f0*/  BRA `(.L_x_979) ;  /* 0x0000009400307947 */ /* 0x000fea0003800000 */
.L_x_34:
[----:B------:R-:W2:Y:S01]  /*28600*/  LDL.LU R21, [R1+0x424] ;  /* 0x0004240001157983 */ /* 0x000ea20000300800 */
[----:B------:R-:W-:-:S03]  /*28610*/  ULDC.64 UR4, c[0x0][0x5c0] ;  /* 0x0001700000047ab9 */ /* 0x000fc60000000a00 */
[----:B------:R-:W3:Y:S04]  /*28620*/  LDL.LU R20, [R1+0x420] ;  /* 0x0004200001147983 */ /* 0x000ee80000300800 */
[----:B------:R-:W4:Y:S04]  /*28630*/  LDL.LU R6, [R1+0x428] ;  /* 0x0004280001067983 */ /* 0x000f280000300800 */
[----:B------:R-:W5:Y:S04]  /*28640*/  LDL.LU R19, [R1+0x42c] ;  /* 0x00042c0001137983 */ /* 0x000f680000300800 */
[----:B------:R-:W5:Y:S04]  /*28650*/  LDL.LU R18, [R1+0x430] ;  /* 0x0004300001127983 */ /* 0x000f680000300800 */
[----:B------:R-:W5:Y:S04]  /*28660*/  LDL.LU R17, [R1+0x434] ;  /* 0x0004340001117983 */ /* 0x000f680000300800 */
[----:B------:R-:W5:Y:S04]  /*28670*/  LDL.LU R15, [R1+0x438] ;  /* 0x00043800010f7983 */ /* 0x000f680000300800 */
[----:B------:R-:W5:Y:S04]  /*28680*/  LDL.LU R9, [R1+0x43c] ;  /* 0x00043c0001097983 */ /* 0x000f680000300800 */
[----:B------:R-:W5:Y:S04]  /*28690*/  LDL.LU R235, [R1+0x400] ;  /* 0x0004000001eb7983 */ /* 0x000f680000300800 */
[----:B------:R-:W5:Y:S01]  /*286a0*/  LDL.LU R234, [R1+0x404] ;  /* 0x0004040001ea7983 */ /* 0x000f620000300800 */
[----:B------:R-:W-:Y:S01]  /*286b0*/  LEA R12, P2, R4, UR4, 0x1 ;  /* 0x00000004040c7c11 */ /* 0x000fe2000f8408ff */
[----:B------:R-:W-:Y:S01]  /*286c0*/  USHF.L.U64.HI UR4, UR8, 0x4, UR9 ;  /* 0x0000000408047899 */ /* 0x000fe20008010209 */
[----:B------:R-:W-:Y:S01]  /*286d0*/  ISETP.GT.AND P5, PT, R0, 0x8, P0 ;  /* 0x000000080000780c */ /* 0x000fe200007a4270 */
[----:B------:R-:W5:Y:S01]  /*286e0*/  LDL.LU R22, [R1+0x408] ;  /* 0x0004080001167983 */ /* 0x000f620000300800 */
[----:B------:R-:W-:Y:S01]  /*286f0*/  LEA.HI.X R13, R4, UR5, R14, 0x1, P2 ;  /* 0x00000005040d7c11 */ /* 0x000fe200090f0c0e */
[----:B------:R-:W-:Y:S01]  /*28700*/  USHF.L.U32 UR5, UR8, 0x4, URZ ;  /* 0x0000000408057899 */ /* 0x000fe2000800063f */
[----:B------:R-:W-:-:S04]  /*28710*/  ISETP.GT.AND P2, PT, R3, 0x1, PT ;  /* 0x000000010300780c */ /* 0x000fc80003f44270 */
[----:B------:R-:W-:Y:S01]  /*28720*/  ISETP.GT.AND P3, PT, R0, RZ, P2 ;  /* 0x000000ff0000720c */ /* 0x000fe20001764270 */
[-C--:B--2---:R-:W-:Y:S01]  /*28730*/  FMUL R4, R21, R2.reuse ;  /* 0x0000000215047220 */ /* 0x084fe20000400000 */
[----:B---3--:R-:W-:-:S04]  /*28740*/  FMUL R5, R20, R2 ;  /* 0x0000000214057220 */ /* 0x008fc80000400000 */
[----:B------:R-:W-:Y:S02]  /*28750*/  F2FP.F16.F32.PACK_AB R4, RZ, R4 ;  /* 0x00000004ff04723e */ /* 0x000fe400000000ff */
[----:B------:R-:W-:Y:S01]  /*28760*/  IADD3 R20, P4, R12, UR5, RZ ;  /* 0x000000050c147c10 */ /* 0x000fe2000ff9e0ff */
[----:B----4-:R-:W-:Y:S01]  /*28770*/  FMUL R6, R6, R2 ;  /* 0x0000000206067220 */ /* 0x010fe20000400000 */
[----:B------:R-:W-:Y:S02]  /*28780*/  F2FP.F16.F32.PACK_AB R5, RZ, R5 ;  /* 0x00000005ff05723e */ /* 0x000fe400000000ff */
[----:B------:R-:W-:Y:S02]  /*28790*/  IADD3.X R21, R13, UR4, RZ, P4, !PT ;  /* 0x000000040d157c10 */ /* 0x000fe4000a7fe4ff */
[----:B------:R-:W-:Y:S02]  /*287a0*/  PRMT R7, R5, 0x7610, R7 ;  /* 0x0000761005077816 */ /* 0x000fe40000000007 */
[----:B------:R-:W-:Y:S01]  /*287b0*/  F2FP.F16.F32.PACK_AB R5, RZ, R6 ;  /* 0x00000006ff05723e */ /* 0x000fe200000000ff */
[----:B-----5:R-:W-:-:S02]  /*287c0*/  FMUL R6, R19, R2 ;  /* 0x0000000213067220 */ /* 0x020fc40000400000 */
[----:B------:R-:W2:Y:S04]  /*287d0*/  LDL.LU R19, [R1+0x40c] ;  /* 0x00040c0001137983 */ /* 0x000ea80000300800 */
[----:B------:R1:W-:Y:S01]  /*287e0*/  @P1 STG.E.U16 desc[UR60][R12.64], R7 ;  /* 0x000000070c001986 */ /* 0x0003e2000c10153c */
[----:B------:R-:W-:Y:S02]  /*287f0*/  ISETP.GT.AND P1, PT, R0, 0x8, P2 ;  /* 0x000000080000780c */ /* 0x000fe40001724270 */
[----:B-1----:R-:W-:Y:S02]  /*28800*/  PRMT R7, R4, 0x7610, R7 ;  /* 0x0000761004077816 */ /* 0x002fe40000000007 */
[----:B------:R-:W-:-:S03]  /*28810*/  F2FP.F16.F32.PACK_AB R4, RZ, R6 ;  /* 0x00000006ff04723e */ /* 0x000fc600000000ff */
[----:B------:R-:W-:Y:S01]  /*28820*/  @P3 STG.E.U16 desc[UR60][R12.64+0x2], R7 ;  /* 0x000002070c003986 */ /* 0x000fe2000c10153c */
[----:B------:R-:W-:-:S03]  /*28830*/  ISETP.GT.AND P3, PT, R3, 0x8, PT ;  /* 0x000000080300780c */ /* 0x000fc60003f64270 */
[----:B------:R1:W-:Y:S01]  /*28840*/  @P5 STG.E.U16 desc[UR60][R20.64], R5 ;  /* 0x0000000514005986 */ /* 0x0003e2000c10153c */
[----:B------:R-:W-:-:S03]  /*28850*/  ISETP.GT.AND P4, PT, R0, RZ, P3 ;  /* 0x000000ff0000720c */ /* 0x000fc60001f84270 */
[----:B------:R3:W-:Y:S01]  /*28860*/  @P1 STG.E.U16 desc[UR60][R20.64+0x2], R4 ;  /* 0x0000020414001986 */ /* 0x0007e2000c10153c */
[----:B------:R-:W-:-:S04]  /*28870*/  ISETP.GT.AND P1, PT, R3, 0x9, PT ;  /* 0x000000090300780c */ /* 0x000fc80003f24270 */
[----:B------:R-:W-:Y:S01]  /*28880*/  ISETP.GT.AND P5, PT, R0, RZ, P1 ;  /* 0x000000ff0000720c */ /* 0x000fe20000fa4270 */
[-C--:B-1----:R-:W-:Y:S02]  /*28890*/  FMUL R5, R18, R2.reuse ;  /* 0x0000000212057220 */ /* 0x082fe40000400000 */
[----:B------:R-:W4:Y:S01]  /*288a0*/  LDL.LU R18, [R1+0x410] ;  /* 0x0004100001127983 */ /* 0x000f220000300800 */
[----:B---3--:R-:W-:Y:S02]  /*288b0*/  FMUL R4, R17, R2 ;  /* 0x0000000211047220 */ /* 0x008fe40000400000 */
[----:B------:R-:W-:Y:S01]  /*288c0*/  F2FP.F16.F32.PACK_AB R5, RZ, R5 ;  /* 0x00000005ff05723e */ /* 0x000fe200000000ff */
[----:B------:R-:W3:Y:S02]  /*288d0*/  LDL.LU R17, [R1+0x414] ;  /* 0x0004140001117983 */ /* 0x000ee40000300800 */
[----:B------:R-:W-:Y:S02]  /*288e0*/  F2FP.F16.F32.PACK_AB R4, RZ, R4 ;  /* 0x00000004ff04723e */ /* 0x000fe400000000ff */
[----:B------:R1:W-:Y:S01]  /*288f0*/  @P4 STG.E.U16 desc[UR60][R12.64+0x10], R5 ;  /* 0x000010050c004986 */ /* 0x0003e2000c10153c */
[----:B------:R-:W-:-:S03]  /*28900*/  ISETP.GT.AND P4, PT, R0, 0x8, P3 ;  /* 0x000000080000780c */ /* 0x000fc60001f84270 */
[----:B------:R5:W-:Y:S01]  /*28910*/  @P5 STG.E.U16 desc[UR60][R12.64+0x12], R4 ;  /* 0x000012040c005986 */ /* 0x000be2000c10153c */
[----:B------:R-:W-:Y:S01]  /*28920*/  ISETP.GT.AND P5, PT, R0, 0x8, P1 ;  /* 0x000000080000780c */ /* 0x000fe20000fa4270 */
[-C--:B-1----:R-:W-:Y:S02]  /*28930*/  FMUL R5, R15, R2.reuse ;  /* 0x000000020f057220 */ /* 0x082fe40000400000 */
[----:B------:R-:W3:Y:S01]  /*28940*/  LDL.LU R15, [R1+0x418] ;  /* 0x00041800010f7983 */ /* 0x000ee20000300800 */
[----:B-----5:R-:W-:Y:S02]  /*28950*/  FMUL R4, R9, R2 ;  /* 0x0000000209047220 */ /* 0x020fe40000400000 */
[----:B------:R-:W-:Y:S01]  /*28960*/  F2FP.F16.F32.PACK_AB R5, RZ, R5 ;  /* 0x00000005ff05723e */ /* 0x000fe200000000ff */
[----:B------:R-:W5:Y:S02]  /*28970*/  LDL.LU R9, [R1+0x41c] ;  /* 0x00041c0001097983 */ /* 0x000f640000300800 */
[----:B------:R-:W-:-:S02]  /*28980*/  F2FP.F16.F32.PACK_AB R4, RZ, R4 ;  /* 0x00000004ff04723e */ /* 0x000fc400000000ff */
[----:B------:R-:W-:Y:S01]  /*28990*/  @P4 STG.E.U16 desc[UR60][R20.64+0x10], R5 ;  /* 0x0000100514004986 */ /* 0x000fe2000c10153c */
[----:B------:R-:W-:-:S03]  /*289a0*/  ISETP.GT.AND P4, PT, R0, 0x80, P0 ;  /* 0x000000800000780c */ /* 0x000fc60000784270 */
[----:B------:R1:W-:Y:S01]  /*289b0*/  @P5 STG.E.U16 desc[UR60][R20.64+0x12], R4 ;  /* 0x0000120414005986 */ /* 0x0003e2000c10153c */
[----:B------:R-:W-:Y:S01]  /*289c0*/  UIMAD UR7, UR9, 0xf0, URZ ;  /* 0x000000f0090778a4 */ /* 0x000fe2000f8e023f */
[----:B------:R-:W-:Y:S02]  /*289d0*/  FMUL R6, R235, R2 ;  /* 0x00000002eb067220 */ /* 0x000fe40000400000 */
[----:B------:R-:W5:Y:S01]  /*289e0*/  LDL.LU R233, [R1+0x3e0] ;  /* 0x0003e00001e97983 */ /* 0x000f620000300800 */
[----:B-1----:R-:W-:Y:S02]  /*289f0*/  IMAD.U32 R4, RZ, RZ, UR8 ;  /* 0x00000008ff047e24 */ /* 0x002fe4000f8e00ff */
[----:B------:R-:W-:Y:S01]  /*28a00*/  F2FP.F16.F32.PACK_AB R6, RZ, R6 ;  /* 0x00000006ff06723e */ /* 0x000fe200000000ff */
[----:B------:R-:W5:Y:S01]  /*28a10*/  LDL.LU R232, [R1+0x3e4] ;  /* 0x0003e40001e87983 */ /* 0x000f620000300800 */
[----:B------:R-:W-:-:S04]  /*28a20*/  IMAD.WIDE.U32 R4, R4, 0xf0, R20 ;  /* 0x000000f004047825 */ /* 0x000fc800078e0014 */
[----:B------:R-:W-:Y:S01]  /*28a30*/  FMUL R7, R22, R2 ;  /* 0x0000000216077220 */ /* 0x000fe20000400000 */
[----:B------:R-:W5:Y:S01]  /*28a40*/  LDL.LU R23, [R1+0x3e8] ;  /* 0x0003e80001177983 */ /* 0x000f620000300800 */
[----:B------:R-:W-:-:S05]  /*28a50*/  VIADD R5, R5, UR7 ;  /* 0x0000000705057c36 */ /* 0x000fca0008000000 */
[----:B------:R1:W-:Y:S01]  /*28a60*/  @P4 STG.E.U16 desc[UR60][R4.64], R6 ;  /* 0x0000000604004986 */ /* 0x0003e2000c10153c */
[C---:B------:R-:W-:Y:S02]  /*28a70*/  ISETP.GT.AND P4, PT, R0.reuse, 0x80, P2 ;  /* 0x000000800000780c */ /* 0x040fe40001784270 */
[----:B------:R-:W-:Y:S01]  /*28a80*/  ISETP.GT.AND P5, PT, R0, 0x88, P0 ;  /* 0x000000880000780c */ /* 0x000fe200007a4270 */
[----:B-1----:R-:W-:-:S05]  /*28a90*/  FMUL R6, R234, R2 ;  /* 0x00000002ea067220 */ /* 0x002fca0000400000 */
[----:B------:R-:W-:Y:S02]  /*28aa0*/  F2FP.F16.F32.PACK_AB R6, RZ, R6 ;  /* 0x00000006ff06723e */ /* 0x000fe400000000ff */
[----:B------:R-:W-:-:S03]  /*28ab0*/  F2FP.F16.F32.PACK_AB R7, RZ, R7 ;  /* 0x00000007ff07723e */ /* 0x000fc600000000ff */
[----:B------:R1:W-:Y:S01]  /*28ac0*/  @P4 STG.E.U16 desc[UR60][R4.64+0x2], R6 ;  /* 0x0000020604004986 */ /* 0x0003e2000c10153c */
[----:B0-----:R-:W-:Y:S02]  /*28ad0*/  PRMT R8, R7, 0x7610, R8 ;  /* 0x0000761007087816 */ /* 0x001fe40000000008 */
[----:B-1----:R-:W-:-:S04]  /*28ae0*/  IADD3 R6, P4, R4, UR5, RZ ;  /* 0x0000000504067c10 */ /* 0x002fc8000ff9e0ff */
[----:B------:R-:W-:Y:S02]  /*28af0*/  IADD3.X R7, R5, UR4, RZ, P4, !PT ;  /* 0x0000000405077c10 */ /* 0x000fe4000a7fe4ff */
[----:B------:R-:W-:-:S03]  /*28b00*/  ISETP.GT.AND P4, PT, R0, 0x88, P2 ;  /* 0x000000880000780c */ /* 0x000fc60001784270 */
[----:B------:R2:W-:Y:S02]  /*28b10*/  @P5 STG.E.U16 desc[UR60][R6.64], R8 ;  /* 0x0000000806005986 */ /* 0x0005e4000c10153c */
[----:B--2---:R-:W-:Y:S02]  /*28b20*/  FMUL R8, R19, R2 ;  /* 0x0000000213087220 */ /* 0x004fe40000400000 */
[----:B------:R-:W2:Y:S03]  /*28b30*/  LDL.LU R19, [R1+0x3ec] ;  /* 0x0003ec0001137983 */ /* 0x000ea60000300800 */
[----:B------:R-:W-:-:S05]  /*28b40*/  F2FP.F16.F32.PACK_AB R8, RZ, R8 ;  /* 0x00000008ff08723e */ /* 0x000fca00000000ff */
[----:B------:R4:W-:Y:S01]  /*28b50*/  @P4 STG.E.U16 desc[UR60][R6.64+0x2], R8 ;  /* 0x0000020806004986 */ /* 0x0009e2000c10153c */
[----:B------:R-:W-:Y:S01]  /*28b60*/  ISETP.GT.AND P4, PT, R0, 0x80, P3 ;  /* 0x000000800000780c */ /* 0x000fe20001f84270 */
[----:B----4-:R-:W-:Y:S02]  /*28b70*/  FMUL R8, R18, R2 ;  /* 0x0000000212087220 */ /* 0x010fe40000400000 */
[----:B------:R-:W4:Y:S03]  /*28b80*/  LDL.LU R18, [R1+0x3f0] ;  /* 0x0003f00001127983 */ /* 0x000f260000300800 */
[----:B------:R-:W-:-:S07]  /*28b90*/  F2FP.F16.F32.PACK_AB R8, RZ, R8 ;  /* 0x00000008ff08723e */ /* 0x000fce00000000ff */
[----:B------:R3:W-:Y:S02]  /*28ba0*/  @P4 STG.E.U16 desc[UR60][R4.64+0x10], R8 ;  /* 0x0000100804004986 */ /* 0x0007e4000c10153c */
[----:B---3--:R-:W-:Y:S02]  /*28bb0*/  FMUL R8, R17, R2 ;  /* 0x0000000211087220 */ /* 0x008fe40000400000 */
[----:B------:R-:W3:Y:S01]  /*28bc0*/  LDL.LU R17, [R1+0x3f4] ;  /* 0x0003f40001117983 */ /* 0x000ee20000300800 */
[----:B------:R-:W-:Y:S02]  /*28bd0*/  ISETP.GT.AND P4, PT, R0, 0x80, P1 ;  /* 0x000000800000780c */ /* 0x000fe40000f84270 */
[----:B------:R-:W-:-:S11]  /*28be0*/  F2FP.F16.F32.PACK_AB R8, RZ, R8 ;  /* 0x00000008ff08723e */ /* 0x000fd600000000ff */
[----:B------:R0:W-:Y:S01]  /*28bf0*/  @P4 STG.E.U16 desc[UR60][R4.64+0x12], R8 ;  /* 0x0000120804004986 */ /* 0x0001e2000c10153c */
[----:B------:R-:W-:Y:S01]  /*28c00*/  ISETP.GT.AND P4, PT, R0, 0x88, P3 ;  /* 0x000000880000780c */ /* 0x000fe20001f84270 */
[----:B0-----:R-:W-:Y:S02]  /*28c10*/  FMUL R8, R15, R2 ;  /* 0x000000020f087220 */ /* 0x001fe40000400000 */
[----:B------:R-:W3:Y:S03]  /*28c20*/  LDL.LU R15, [R1+0x3f8] ;  /* 0x0003f800010f7983 */ /* 0x000ee60000300800 */
[----:B------:R-:W-:-:S07]  /*28c30*/  F2FP.F16.F32.PACK_AB R8, RZ, R8 ;  /* 0x00000008ff08723e */ /* 0x000fce00000000ff */
[----:B------:R5:W-:Y:S01]  /*28c40*/  @P4 STG.E.U16 desc[UR60][R6.64+0x10], R8 ;  /* 0x0000100806004986 */ /* 0x000be2000c10153c */
[C---:B------:R-:W-:Y:S01]  /*28c50*/  ISETP.GT.AND P4, PT, R0.reuse, 0x88, P1 ;  /* 0x000000880000780c */ /* 0x040fe20000f84270 */
[----:B------:R-:W-:Y:S01]  /*28c60*/  USHF.L.U32 UR13, UR8, 0x8, URZ ;  /* 0x00000008080d7899 */ /* 0x000fe2000800063f */
[----:B------:R-:W-:Y:S01]  /*28c70*/  ISETP.GT.AND P5, PT, R0, 0x100, P0 ;  /* 0x000001000000780c */ /* 0x000fe200007a4270 */
[----:B-----5:R-:W-:Y:S02]  /*28c80*/  FMUL R8, R9, R2 ;  /* 0x0000000209087220 */ /* 0x020fe40000400000 */
[----:B------:R-:W5:Y:S03]  /*28c90*/  LDL.LU R9, [R1+0x3fc] ;  /* 0x0003fc0001097983 */ /* 0x000f660000300800 */
[----:B------:R-:W-:Y:S01]  /*28ca0*/  F2FP.F16.F32.PACK_AB R8, RZ, R8 ;  /* 0x00000008ff08723e */ /* 0x000fe200000000ff */
[----:B------:R-:W-:Y:S01]  /*28cb0*/  USHF.L.U64.HI UR12, UR8, 0x8, UR9 ;  /* 0x00000008080c7899 */ /* 0x000fe20008010209 */
[----:B------:R-:W5:Y:S04]  /*28cc0*/  LDL.LU R14, [R1+0x3c0] ;  /* 0x0003c000010e7983 */ /* 0x000f680000300800 */
[----:B------:R0:W-:Y:S01]  /*28cd0*/  @P4 STG.E.U16 desc[UR60][R6.64+0x12], R8 ;  /* 0x0000120806004986 */ /* 0x0001e2000c10153c */
[----:B------:R-:W-:-:S03]  /*28ce0*/  IADD3 R4, P4, R4, UR13, RZ ;  /* 0x0000000d04047c10 */ /* 0x000fc6000ff9e0ff */
[----:B------:R-:W5:Y:S01]  /*28cf0*/  LDL.LU R235, [R1+0x3c4] ;  /* 0x0003c40001eb7983 */ /* 0x000f620000300800 */
[----:B------:R-:W-:Y:S01]  /*28d00*/  IADD3.X R5, R5, UR12, RZ, P4, !PT ;  /* 0x0000000c05057c10 */ /* 0x000fe2000a7fe4ff */
[-C--:B0-----:R-:W-:Y:S01]  /*28d10*/  FMUL R6, R233, R2.reuse ;  /* 0x00000002e9067220 */ /* 0x081fe20000400000 */
[----:B------:R-:W-:Y:S01]  /*28d20*/  ISETP.GT.AND P4, PT, R0, 0x100, P2 ;  /* 0x000001000000780c */ /* 0x000fe20001784270 */
[----:B------:R-:W-:Y:S01]  /*28d30*/  FMUL R7, R23, R2 ;  /* 0x0000000217077220 */ /* 0x000fe20000400000 */
[----:B------:R-:W5:Y:S02]  /*28d40*/  LDL.LU R22, [R1+0x3c8] ;  /* 0x0003c80001167983 */ /* 0x000f640000300800 */
[----:B------:R-:W-:-:S05]  /*28d50*/  F2FP.F16.F32.PACK_AB R6, RZ, R6 ;  /* 0x00000006ff06723e */ /* 0x000fca00000000ff */
[----:B------:R0:W-:Y:S01]  /*28d60*/  @P5 STG.E.U16 desc[UR60][R4.64], R6 ;  /* 0x0000000604005986 */ /* 0x0001e2000c10153c */
[----:B------:R-:W-:Y:S01]  /*28d70*/  ISETP.GT.AND P5, PT, R0, 0x108, P0 ;  /* 0x000001080000780c */ /* 0x000fe200007a4270 */
[----:B0-----:R-:W-:-:S05]  /*28d80*/  FMUL R6, R232, R2 ;  /* 0x00000002e8067220 */ /* 0x001fca0000400000 */
[----:B------:R-:W-:Y:S02]  /*28d90*/  F2FP.F16.F32.PACK_AB R6, RZ, R6 ;  /* 0x00000006ff06723e */ /* 0x000fe400000000ff */
[----:B------:R-:W-:-:S03]  /*28da0*/  F2FP.F16.F32.PACK_AB R7, RZ, R7 ;  /* 0x00000007ff07723e */ /* 0x000fc600000000ff */
[----:B------:R0:W-:Y:S01]  /*28db0*/  @P4 STG.E.U16 desc[UR60][R4.64+0x2], R6 ;  /* 0x0000020604004986 */ /* 0x0001e2000c10153c */
[----:B------:R-:W-:Y:S02]  /*28dc0*/  PRMT R8, R7, 0x7610, R8 ;  /* 0x0000761007087816 */ /* 0x000fe40000000008 */
[----:B0-----:R-:W-:-:S04]  /*28dd0*/  IADD3 R6, P4, R4, UR5, RZ ;  /* 0x0000000504067c10 */ /* 0x001fc8000ff9e0ff */
        /* <DEDUP_REMOVED lines=22> */
[C---:B------:R-:W-:Y:S02]  /*28f40*/  ISETP.GT.AND P4, PT, R0.reuse, 0x108, P1 ;  /* 0x000001080000780c */ /* 0x040fe40000f84270 */
[----:B------:R-:W-:Y:S01]  /*28f50*/  ISETP.GT.AND P5, PT, R0, 0x180, P0 ;  /* 0x000001800000780c */ /* 0x000fe200007a4270 */
[----:B-----5:R-:W-:Y:S02]  /*28f60*/  FMUL R8, R9, R2 ;  /* 0x0000000209087220 */ /* 0x020fe40000400000 */
[----:B------:R-:W5:Y:S03]  /*28f70*/  LDL.LU R9, [R1+0x3dc] ;  /* 0x0003dc0001097983 */ /* 0x000f660000300800 */
[----:B------:R-:W-:Y:S01]  /*28f80*/  F2FP.F16.F32.PACK_AB R8, RZ, R8 ;  /* 0x00000008ff08723e */ /* 0x000fe200000000ff */
        /* <DEDUP_REMOVED lines=9> */
[----:B------:R-:W-:Y:S02]  /*29020*/  F2FP.F16.F32.PACK_AB R6, RZ, R6 ;  /* 0x00000006ff06723e */ /* 0x000fe400000000ff */
[----:B------:R-:W-:Y:S01]  /*29030*/  ISETP.GT.AND P0, PT, R0, 0x188, P0 ;  /* 0x000001880000780c */ /* 0x000fe20000704270 */
[----:B------:R-:W5:Y:S04]  /*29040*/  LDL.LU R23, [R1+0x3ac] ;  /* 0x0003ac0001177983 */ /* 0x000f680000300800 */
[----:B------:R0:W-:Y:S01]  /*29050*/  @P5 STG.E.U16 desc[UR60][R4.64], R6 ;  /* 0x0000000604005986 */ /* 0x0001e2000c10153c */
[----:B------:R-:W-:-:S02]  /*29060*/  F2FP.F16.F32.PACK_AB R7, RZ, R7 ;  /* 0x00000007ff07723e */ /* 0x000fc400000000ff */
[----:B------:R-:W-:Y:S01]  /*29070*/  ISETP.GT.AND P2, PT, R0, 0x188, P2 ;  /* 0x000001880000780c */ /* 0x000fe20001744270 */
[----:B------:R-:W5:Y:S01]  /*29080*/  LDL.LU R22, [R1+0x3b0] ;  /* 0x0003b00001167983 */ /* 0x000f620000300800 */
[----:B0-----:R-:W-:-:S05]  /*29090*/  FMUL R6, R235, R2 ;  /* 0x00000002eb067220 */ /* 0x001fca0000400000 */
[----:B------:R-:W-:-:S05]  /*290a0*/  F2FP.F16.F32.PACK_AB R6, RZ, R6 ;  /* 0x00000006ff06723e */ /* 0x000fca00000000ff */
[----:B------:R0:W-:Y:S01]  /*290b0*/  @P4 STG.E.U16 desc[UR60][R4.64+0x2], R6 ;  /* 0x0000020604004986 */ /* 0x0001e2000c10153c */
[----:B------:R-:W-:Y:S02]  /*290c0*/  PRMT R8, R7, 0x7610, R8 ;  /* 0x0000761007087816 */ /* 0x000fe40000000008 */
[----:B0-----:R-:W-:-:S04]  /*290d0*/  IADD3 R6, P4, R4, UR5, RZ ;  /* 0x0000000504067c10 */ /* 0x001fc8000ff9e0ff */
[----:B------:R-:W-:-:S05]  /*290e0*/  IADD3.X R7, R5, UR4, RZ, P4, !PT ;  /* 0x0000000405077c10 */ /* 0x000fca000a7fe4ff */
[----:B------:R2:W-:Y:S01]  /*290f0*/  @P0 STG.E.U16 desc[UR60][R6.64], R8 ;  /* 0x0000000806000986 */ /* 0x0005e2000c10153c */
[----:B------:R-:W-:Y:S01]  /*29100*/  ISETP.GT.AND P0, PT, R0, 0x180, P3 ;  /* 0x000001800000780c */ /* 0x000fe20001f04270 */
[----:B--2---:R-:W-:Y:S02]  /*29110*/  FMUL R8, R19, R2 ;  /* 0x0000000213087220 */ /* 0x004fe40000400000 */
[----:B------:R-:W2:Y:S03]  /*29120*/  LDL.LU R19, [R1+0x3b4] ;  /* 0x0003b40001137983 */ /* 0x000ea60000300800 */
[----:B------:R-:W-:-:S05]  /*29130*/  F2FP.F16.F32.PACK_AB R8, RZ, R8 ;  /* 0x00000008ff08723e */ /* 0x000fca00000000ff */
[----:B------:R4:W-:Y:S02]  /*29140*/  @P2 STG.E.U16 desc[UR60][R6.64+0x2], R8 ;  /* 0x0000020806002986 */ /* 0x0009e4000c10153c */
[----:B----4-:R-:W-:-:S05]  /*29150*/  FMUL R8, R18, R2 ;  /* 0x0000000212087220 */ /* 0x010fca0000400000 */
[----:B------:R-:W-:-:S05]  /*29160*/  F2FP.F16.F32.PACK_AB R8, RZ, R8 ;  /* 0x00000008ff08723e */ /* 0x000fca00000000ff */
[----:B------:R3:W-:Y:S02]  /*29170*/  @P0 STG.E.U16 desc[UR60][R4.64+0x10], R8 ;  /* 0x0000100804000986 */ /* 0x0007e4000c10153c */
[----:B---3--:R-:W-:Y:S02]  /*29180*/  FMUL R8, R17, R2 ;  /* 0x0000000211087220 */ /* 0x008fe40000400000 */
[----:B------:R-:W3:Y:S01]  /*29190*/  LDL.LU R17, [R1+0x3b8] ;  /* 0x0003b80001117983 */ /* 0x000ee20000300800 */
[C---:B------:R-:W-:Y:S02]  /*291a0*/  ISETP.GT.AND P0, PT, R0.reuse, 0x180, P1 ;  /* 0x000001800000780c */ /* 0x040fe40000f04270 */
[----:B------:R-:W-:Y:S02]  /*291b0*/  F2FP.F16.F32.PACK_AB R8, RZ, R8 ;  /* 0x00000008ff08723e */ /* 0x000fe400000000ff */
[----:B------:R-:W-:-:S09]  /*291c0*/  ISETP.GT.AND P3, PT, R0, 0x188, P3 ;  /* 0x000001880000780c */ /* 0x000fd20001f64270 */
[----:B------:R0:W-:Y:S02]  /*291d0*/  @P0 STG.E.U16 desc[UR60][R4.64+0x12], R8 ;  /* 0x0000120804000986 */ /* 0x0001e4000c10153c */
[----:B0-----:R-:W-:Y:S02]  /*291e0*/  FMUL R4, R15, R2 ;  /* 0x000000020f047220 */ /* 0x001fe40000400000 */
[----:B------:R-:W4:Y:S03]  /*291f0*/  LDL.LU R15, [R1+0x3bc] ;  /* 0x0003bc00010f7983 */ /* 0x000f260000300800 */
[----:B------:R-:W-:Y:S01]  /*29200*/  F2FP.F16.F32.PACK_AB R4, RZ, R4 ;  /* 0x00000004ff04723e */ /* 0x000fe200000000ff */
[----:B------:R-:W-:Y:S01]  /*29210*/  @P3 IMAD.MOV.U32 R5, RZ, RZ, R7 ;  /* 0x000000ffff053224 */ /* 0x000fe200078e0007 */
[----:B------:R-:W-:Y:S01]  /*29220*/  ISETP.GT.AND P1, PT, R0, 0x188, P1 ;  /* 0x000001880000780c */ /* 0x000fe20000f24270 */
[----:B------:R-:W4:Y:S01]  /*29230*/  LDL.LU R18, [R1+0x380] ;  /* 0x0003800001127983 */ /* 0x000f220000300800 */
[----:B------:R-:W-:Y:S01]  /*29240*/  PRMT R8, R4, 0x7610, R8 ;  /* 0x0000761004087816 */ /* 0x000fe20000000008 */
[----:B------:R-:W-:-:S05]  /*29250*/  @P3 IMAD.MOV.U32 R4, RZ, RZ, R6 ;  /* 0x000000ffff043224 */ /* 0x000fca00078e0006 */
[----:B------:R5:W-:Y:S01]  /*29260*/  @P3 STG.E.U16 desc[UR60][R4.64+0x10], R8 ;  /* 0x0000100804003986 */ /* 0x000be2000c10153c */
[C---:B------:R-:W-:Y:S02]  /*29270*/  ISETP.GT.AND P3, PT, R3.reuse, 0x10, PT ;  /* 0x000000100300780c */ /* 0x040fe40003f64270 */
[----:B------:R-:W-:Y:S01]  /*29280*/  ISETP.GT.AND P2, PT, R3, 0x11, PT ;  /* 0x000000110300780c */ /* 0x000fe20003f44270 */
[----:B-----5:R-:W-:Y:S02]  /*29290*/  FMUL R4, R9, R2 ;  /* 0x0000000209047220 */ /* 0x020fe40000400000 */
[----:B------:R-:W5:Y:S03]  /*292a0*/  LDL.LU R9, [R1+0x384] ;  /* 0x0003840001097983 */ /* 0x000f660000300800 */
[----:B------:R-:W-:Y:S02]  /*292b0*/  F2FP.F16.F32.PACK_AB R4, RZ, R4 ;  /* 0x00000004ff04723e */ /* 0x000fe400000000ff */
[----:B------:R-:W-:-:S03]  /*292c0*/  ISETP.GT.AND P4, PT, R0, RZ, P2 ;  /* 0x000000ff0000720c */ /* 0x000fc60001784270 */
[----:B------:R0:W-:Y:S01]  /*292d0*/  @P1 STG.E.U16 desc[UR60][R6.64+0x12], R4 ;  /* 0x0000120406001986 */ /* 0x0001e2000c10153c */
[C---:B------:R-:W-:Y:S02]  /*292e0*/  ISETP.GT.AND P1, PT, R0.reuse, RZ, P3 ;  /* 0x000000ff0000720c */ /* 0x040fe40001f24270 */
[----:B------:R-:W-:Y:S01]  /*292f0*/  ISETP.GT.AND P5, PT, R0, 0x8, P3 ;  /* 0x000000080000780c */ /* 0x000fe20001fa4270 */
[-C--:B0-----:R-:W-:Y:S01]  /*29300*/  FMUL R4, R234, R2.reuse ;  /* 0x00000002ea047220 */ /* 0x081fe20000400000 */
[-C--:B------:R-:W-:Y:S01]  /*29310*/  FMUL R6, R233, R2.reuse ;  /* 0x00000002e9067220 */ /* 0x080fe20000400000 */
[----:B------:R-:W-:-:S03]  /*29320*/  FMUL R5, R232, R2 ;  /* 0x00000002e8057220 */ /* 0x000fc60000400000 */
[----:B------:R-:W-:Y:S02]  /*29330*/  F2FP.F16.F32.PACK_AB R4, RZ, R4 ;  /* 0x00000004ff04723e */ /* 0x000fe400000000ff */
[----:B------:R-:W-:Y:S02]  /*29340*/  F2FP.F16.F32.PACK_AB R6, RZ, R6 ;  /* 0x00000006ff06723e */ /* 0x000fe400000000ff */
[----:B------:R-:W-:Y:S02]  /*29350*/  PRMT R8, R4, 0x7610, R8 ;  /* 0x0000761004087816 */ /* 0x000fe40000000008 */
[----:B------:R-:W-:Y:S01]  /*29360*/  F2FP.F16.F32.PACK_AB R5, RZ, R5 ;  /* 0x00000005ff05723e */ /* 0x000fe200000000ff */
[-C--:B------:R-:W-:Y:S01]  /*29370*/  FMUL R7, R23, R2.reuse ;  /* 0x0000000217077220 */ /* 0x080fe20000400000 */
[----:B------:R-:W-:Y:S04]  /*29380*/  @P4 STG.E.U16 desc[UR60][R12.64+0x22], R6 ;  /* 0x000022060c004986 */ /* 0x000fe8000c10153c */
[----:B------:R-:W5:Y:S04]  /*29390*/  LDL.LU R23, [R1+0x388] ;  /* 0x0003880001177983 */ /* 0x000f680000300800 */
[----:B------:R-:W-:Y:S04]  /*293a0*/  @P1 STG.E.U16 desc[UR60][R12.64+0x20], R8 ;  /* 0x000020080c001986 */ /* 0x000fe8000c10153c */
[----:B------:R0:W-:Y:S02]  /*293b0*/  @P5 STG.E.U16 desc[UR60][R20.64+0x20], R5 ;  /* 0x0000200514005986 */ /* 0x0001e4000c10153c */
[----:B0-----:R-:W-:-:S02]  /*293c0*/  FMUL R5, R22, R2 ;  /* 0x0000000216057220 */ /* 0x001fc40000400000 */
[----:B------:R-:W5:Y:S04]  /*293d0*/  LDL.LU R22, [R1+0x38c] ;  /* 0x00038c0001167983 */ /* 0x000f680000300800 */
[----:B------:R-:W5:Y:S04]  /*293e0*/  LDL.LU R234, [R1+0x390] ;  /* 0x0003900001ea7983 */ /* 0x000f680000300800 */
[----:B------:R-:W5:Y:S01]  /*293f0*/  LDL.LU R233, [R1+0x394] ;  /* 0x0003940001e97983 */ /* 0x000f620000300800 */
[----:B------:R-:W-:-:S03]  /*29400*/  F2FP.F16.F32.PACK_AB R5, RZ, R5 ;  /* 0x00000005ff05723e */ /* 0x000fc600000000ff */
[----:B------:R-:W5:Y:S01]  /*29410*/  LDL.LU R232, [R1+0x398] ;  /* 0x0003980001e87983 */ /* 0x000f620000300800 */
[----:B------:R-:W-:Y:S02]  /*29420*/  F2FP.F16.F32.PACK_AB R4, RZ, R7 ;  /* 0x00000007ff04723e */ /* 0x000fe400000000ff */
[----:B------:R-:W-:Y:S01]  /*29430*/  PRMT R7, R5, 0x7610, R7 ;  /* 0x0000761005077816 */ /* 0x000fe20000000007 */
[----:B---3--:R-:W-:Y:S02]  /*29440*/  FMUL R5, R17, R2 ;  /* 0x0000000211057220 */ /* 0x008fe40000400000 */
[----:B------:R-:W3:Y:S01]  /*29450*/  LDL.LU R17, [R1+0x39c] ;  /* 0x00039c0001117983 */ /* 0x000ee20000300800 */
[C---:B------:R-:W-:Y:S02]  /*29460*/  ISETP.GT.AND P0, PT, R0.reuse, 0x8, P2 ;  /* 0x000000080000780c */ /* 0x040fe40001704270 */
[----:B------:R-:W-:Y:S01]  /*29470*/  ISETP.GT.AND P1, PT, R3, 0x18, PT ;  /* 0x000000180300780c */ /* 0x000fe20003f24270 */
[----:B------:R-:W3:Y:S03]  /*29480*/  LDL.LU R14, [R1+0x364] ;  /* 0x00036400010e7983 */ /* 0x000ee60000300800 */
[----:B------:R-:W-:-:S07]  /*29490*/  ISETP.GT.AND P5, PT, R0, RZ, P1 ;  /* 0x000000ff0000720c */ /* 0x000fce0000fa4270 */
[----:B------:R2:W-:Y:S01]  /*294a0*/  @P0 STG.E.U16 desc[UR60][R20.64+0x22], R4 ;  /* 0x0000220414000986 */ /* 0x0005e2000c10153c */
[----:B------:R-:W-:-:S04]  /*294b0*/  ISETP.GT.AND P0, PT, R3, 0x19, PT ;  /* 0x000000190300780c */ /* 0x000fc80003f04270 */
[----:B------:R-:W-:Y:S01]  /*294c0*/  ISETP.GT.AND P4, PT, R0, RZ, P0 ;  /* 0x000000ff0000720c */ /* 0x000fe20000784270 */
[----:B--2---:R-:W-:-:S05]  /*294d0*/  FMUL R4, R19, R2 ;  /* 0x0000000213047220 */ /* 0x004fca0000400000 */
[----:B------:R-:W-:-:S04]  /*294e0*/  F2FP.F16.F32.PACK_AB R4, RZ, R4 ;  /* 0x00000004ff04723e */ /* 0x000fc800000000ff */
[----:B------:R-:W-:Y:S01]  /*294f0*/  PRMT R6, R4, 0x7610, R6 ;  /* 0x0000761004067816 */ /* 0x000fe20000000006 */
[----:B----4-:R-:W-:Y:S01]  /*29500*/  FMUL R4, R15, R2 ;  /* 0x000000020f047220 */ /* 0x010fe20000400000 */
[----:B------:R-:W-:Y:S01]  /*29510*/  @P5 STG.E.U16 desc[UR60][R12.64+0x30], R7 ;  /* 0x000030070c005986 */ /* 0x000fe2000c10153c */
[----:B------:R-:W-:-:S03]  /*29520*/  ISETP.GT.AND P5, PT, R0, 0x8, P1 ;  /* 0x000000080000780c */ /* 0x000fc60000fa4270 */
[----:B------:R0:W-:Y:S01]  /*29530*/  @P4 STG.E.U16 desc[UR60][R12.64+0x32], R6 ;  /* 0x000032060c004986 */ /* 0x0001e2000c10153c */
[----:B------:R-:W-:Y:S02]  /*29540*/  ISETP.GT.AND P4, PT, R0, 0x8, P0 ;  /* 0x000000080000780c */ /* 0x000fe40000784270 */
[----:B------:R-:W-:Y:S01]  /*29550*/  F2FP.F16.F32.PACK_AB R5, RZ, R5 ;  /* 0x00000005ff05723e */ /* 0x000fe200000000ff */
[----:B------:R-:W2:Y:S01]  /*29560*/  LDL.LU R15, [R1+0x368] ;  /* 0x00036800010f7983 */ /* 0x000ea20000300800 */
[----:B------:R-:W-:Y:S02]  /*29570*/  F2FP.F16.F32.PACK_AB R4, RZ, R4 ;  /* 0x00000004ff04723e */ /* 0x000fe400000000ff */
[----:B0-----:R-:W-:Y:S02]  /*29580*/  PRMT R6, R5, 0x7610, R6 ;  /* 0x0000761005067816 */ /* 0x001fe40000000006 */
[----:B------:R-:W-:Y:S01]  /*29590*/  PRMT R5, R4, 0x7610, R5 ;  /* 0x0000761004057816 */ /* 0x000fe20000000005 */
[----:B------:R-:W-:-:S02]  /*295a0*/  IMAD.U32 R4, RZ, RZ, UR8 ;  /* 0x00000008ff047e24 */ /* 0x000fc4000f8e00ff */
[----:B------:R5:W-:Y:S01]  /*295b0*/  @P5 STG.E.U16 desc[UR60][R20.64+0x30], R6 ;  /* 0x0000300614005986 */ /* 0x000be2000c10153c */
[----:B------:R-:W-:-:S03]  /*295c0*/  ISETP.GT.AND P5, PT, R0, 0x80, P2 ;  /* 0x000000800000780c */ /* 0x000fc600017a4270 */
[----:B------:R0:W-:Y:S01]  /*295d0*/  @P4 STG.E.U16 desc[UR60][R20.64+0x32], R5 ;  /* 0x0000320514004986 */ /* 0x0001e2000c10153c */
[----:B------:R-:W-:Y:S01]  /*295e0*/  ISETP.GT.AND P4, PT, R0, 0x80, P3 ;  /* 0x000000800000780c */ /* 0x000fe20001f84270 */
[-C--:B------:R-:W-:Y:S01]  /*295f0*/  FMUL R7, R18, R2.reuse ;  /* 0x0000000212077220 */ /* 0x080fe20000400000 */
[----:B-----5:R-:W-:Y:S01]  /*29600*/  FMUL R6, R9, R2 ;  /* 0x0000000209067220 */ /* 0x020fe20000400000 */
[----:B0-----:R-:W-:-:S03]  /*29610*/  IMAD.WIDE.U32 R4, R4, 0xf0, R20 ;  /* 0x000000f004047825 */ /* 0x001fc600078e0014 */
[----:B------:R-:W-:Y:S02]  /*29620*/  F2FP.F16.F32.PACK_AB R7, RZ, R7 ;  /* 0x00000007ff07723e */ /* 0x000fe400000000ff */
[----:B------:R-:W-:Y:S01]  /*29630*/  F2FP.F16.F32.PACK_AB R6, RZ, R6 ;  /* 0x00000006ff06723e */ /* 0x000fe200000000ff */
[----:B------:R-:W-:Y:S02]  /*29640*/  VIADD R9, R5, UR7 ;  /* 0x0000000705097c36 */ /* 0x000fe40008000000 */
[----:B------:R-:W-:-:S05]  /*29650*/  IMAD.MOV.U32 R8, RZ, RZ, R4 ;  /* 0x000000ffff087224 */ /* 0x000fca00078e0004 */
[----:B------:R-:W-:Y:S01]  /*29660*/  @P4 STG.E.U16 desc[UR60][R8.64+0x20], R7 ;  /* 0x0000200708004986 */ /* 0x000fe2000c10153c */
[----:B------:R-:W-:-:S03]  /*29670*/  IADD3 R18, P4, R4, UR5, RZ ;  /* 0x0000000504127c10 */ /* 0x000fc6000ff9e0ff */
[----:B------:R0:W-:Y:S01]  /*29680*/  @P5 STG.E.U16 desc[UR60][R8.64+0x22], R6 ;  /* 0x0000220608005986 */ /* 0x0001e2000c10153c */
[C---:B------:R-:W-:Y:S02]  /*29690*/  ISETP.GT.AND P5, PT, R0.reuse, 0x88, P3 ;  /* 0x000000880000780c */ /* 0x040fe40001fa4270 */
[----:B------:R-:W-:Y:S02]  /*296a0*/  IADD3.X R19, R9, UR4, RZ, P4, !PT ;  /* 0x0000000409137c10 */ /* 0x000fe4000a7fe4ff */
[----:B------:R-:W-:Y:S01]  /*296b0*/  ISETP.GT.AND P4, PT, R0, 0x88, P2 ;  /* 0x000000880000780c */ /* 0x000fe20001784270 */
[----:B0-----:R-:W-:-:S05]  /*296c0*/  FMUL R6, R23, R2 ;  /* 0x0000000217067220 */ /* 0x001fca0000400000 */
[----:B------:R-:W-:Y:S01]  /*296d0*/  F2FP.F16.F32.PACK_AB R6, RZ, R6 ;  /* 0x00000006ff06723e */ /* 0x000fe200000000ff */
[----:B------:R-:W-:-:S04]  /*296e0*/  FMUL R5, R22, R2 ;  /* 0x0000000216057220 */ /* 0x000fc80000400000 */
[----:B------:R0:W-:Y:S01]  /*296f0*/  @P5 STG.E.U16 desc[UR60][R18.64+0x20], R6 ;  /* 0x0000200612005986 */ /* 0x0001e2000c10153c */
[----:B------:R-:W-:Y:S01]  /*29700*/  IADD3 R4, P5, R4, UR13, RZ ;  /* 0x0000000d04047c10 */ /* 0x000fe2000ffbe0ff */
[----:B------:R-:W-:Y:S01]  /*29710*/  IMAD.U32 R22, RZ, RZ, UR5 ;  /* 0x00000005ff167e24 */ /* 0x000fe2000f8e00ff */
[----:B------:R-:W-:Y:S01]  /*29720*/  F2FP.F16.F32.PACK_AB R5, RZ, R5 ;  /* 0x00000005ff05723e */ /* 0x000fe200000000ff */
[----:B------:R-:W-:-:S04]  /*29730*/  FMUL R7, R234, R2 ;  /* 0x00000002ea077220 */ /* 0x000fc80000400000 */
[----:B------:R1:W-:Y:S01]  /*29740*/  @P4 STG.E.U16 desc[UR60][R18.64+0x22], R5 ;  /* 0x0000220512004986 */ /* 0x0003e2000c10153c */
[----:B0-----:R-:W-:Y:S01]  /*29750*/  IMAD.U32 R6, RZ, RZ, UR4 ;  /* 0x00000004ff067e24 */ /* 0x001fe2000f8e00ff */
[----:B------:R-:W-:Y:S02]  /*29760*/  F2FP.F16.F32.PACK_AB R7, RZ, R7 ;  /* 0x00000007ff07723e */ /* 0x000fe400000000ff */
[----:B-1----:R-:W-:Y:S02]  /*29770*/  IADD3.X R5, R9, UR12, RZ, P5, !PT ;  /* 0x0000000c09057c10 */ /* 0x002fe4000affe4ff */
[----:B------:R-:W-:-:S04]  /*29780*/  IADD3 R22, P4, P5, R22, UR13, R4 ;  /* 0x0000000d16167c10 */ /* 0x000fc8000fd9e004 */
[----:B------:R-:W-:Y:S01]  /*29790*/  IADD3.X R23, R6, UR12, R5, P4, P5 ;  /* 0x0000000c06177c10 */ /* 0x000fe2000a7ea405 */
[-C--:B------:R-:W-:Y:S01]  /*297a0*/  FMUL R6, R233, R2.reuse ;  /* 0x00000002e9067220 */ /* 0x080fe20000400000 */
[----:B------:R-:W-:Y:S02]  /*297b0*/  ISETP.GT.AND P5, PT, R0, 0x80, P0 ;  /* 0x000000800000780c */ /* 0x000fe400007a4270 */
[----:B------:R-:W-:Y:S01]  /*297c0*/  PRMT R11, R7, 0x7610, R11 ;  /* 0x00007610070b7816 */ /* 0x000fe2000000000b */
[----:B------:R-:W-:Y:S01]  /*297d0*/  FMUL R7, R232, R2 ;  /* 0x00000002e8077220 */ /* 0x000fe20000400000 */
[----:B------:R-:W-:-:S04]  /*297e0*/  F2FP.F16.F32.PACK_AB R6, RZ, R6 ;  /* 0x00000006ff06723e */ /* 0x000fc800000000ff */
[----:B------:R-:W-:Y:S02]  /*297f0*/  PRMT R10, R6, 0x7610, R10 ;  /* 0x00007610060a7816 */ /* 0x000fe4000000000a */
[----:B------:R-:W-:-:S03]  /*29800*/  F2FP.F16.F32.PACK_AB R7, RZ, R7 ;  /* 0x00000007ff07723e */ /* 0x000fc600000000ff */
[----:B------:R0:W-:Y:S02]  /*29810*/  @P5 STG.E.U16 desc[UR60][R8.64+0x32], R10 ;  /* 0x0000320a08005986 */ /* 0x0001e4000c10153c */
[----:B0-----:R-:W-:Y:S01]  /*29820*/  PRMT R10, R7, 0x7610, R10 ;  /* 0x00007610070a7816 */ /* 0x001fe2000000000a */
[----:B---3--:R-:W-:Y:S02]  /*29830*/  FMUL R6, R17, R2 ;  /* 0x0000000211067220 */ /* 0x008fe40000400000 */
[----:B------:R-:W3:Y:S04]  /*29840*/  LDL.LU R17, [R1+0x348] ;  /* 0x0003480001117983 */ /* 0x000ee80000300800 */
[----:B------:R-:W4:Y:S04]  /*29850*/  LDL.LU R235, [R1+0x34c] ;  /* 0x00034c0001eb7983 */ /* 0x000f280000300800 */
[----:B------:R-:W5:Y:S04]  /*29860*/  LDL.LU R234, [R1+0x350] ;  /* 0x0003500001ea7983 */ /* 0x000f680000300800 */
[----:B------:R-:W5:Y:S04]  /*29870*/  LDL.LU R233, [R1+0x354] ;  /* 0x0003540001e97983 */ /* 0x000f680000300800 */
[----:B------:R-:W5:Y:S04]  /*29880*/  LDL.LU R232, [R1+0x358] ;  /* 0x0003580001e87983 */ /* 0x000f680000300800 */
[----:B------:R-:W2:Y:S01]  /*29890*/  LDL.LU R7, [R1+0x360] ;  /* 0x0003600001077983 */ /* 0x000ea20000300800 */
[----:B------:R-:W-:-:S13]  /*298a0*/  ISETP.GT.AND P4, PT, R0, 0x80, P1 ;  /* 0x000000800000780c */ /* 0x000fda0000f84270 */
[----:B------:R-:W-:Y:S01]  /*298b0*/  @P4 STG.E.U16 desc[UR60][R8.64+0x30], R11 ;  /* 0x0000300b08004986 */ /* 0x000fe2000c10153c */
[C---:B------:R-:W-:Y:S02]  /*298c0*/  ISETP.GT.AND P4, PT, R0.reuse, 0x88, P1 ;  /* 0x000000880000780c */ /* 0x040fe40000f84270 */
[----:B------:R-:W-:Y:S02]  /*298d0*/  ISETP.GT.AND P5, PT, R0, 0x88, P0 ;  /* 0x000000880000780c */ /* 0x000fe400007a4270 */
[----:B------:R-:W-:-:S09]  /*298e0*/  F2FP.F16.F32.PACK_AB R6, RZ, R6 ;  /* 0x00000006ff06723e */ /* 0x000fd200000000ff */
[----:B------:R0:W-:Y:S01]  /*298f0*/  @P4 STG.E.U16 desc[UR60][R18.64+0x30], R10 ;  /* 0x0000300a12004986 */ /* 0x0001e2000c10153c */
[----:B------:R-:W-:-:S03]  /*29900*/  ISETP.GT.AND P4, PT, R0, 0x100, P3 ;  /* 0x000001000000780c */ /* 0x000fc60001f84270 */
[----:B------:R-:W-:Y:S01]  /*29910*/  @P5 STG.E.U16 desc[UR60][R18.64+0x32], R6 ;  /* 0x0000320612005986 */ /* 0x000fe2000c10153c */
[----:B--2---:R-:W-:-:S05]  /*29920*/  FMUL R7, R7, R2 ;  /* 0x0000000207077220 */ /* 0x004fca0000400000 */
[----:B------:R-:W-:-:S04]  /*29930*/  F2FP.F16.F32.PACK_AB R7, RZ, R7 ;  /* 0x00000007ff07723e */ /* 0x000fc800000000ff */
[----:B0-----:R-:W-:-:S05]  /*29940*/  PRMT R10, R7, 0x7610, R10 ;  /* 0x00007610070a7816 */ /* 0x001fca000000000a */
[----:B------:R0:W-:Y:S04]  /*29950*/  @P4 STG.E.U16 desc[UR60][R4.64+0x20], R10 ;  /* 0x0000200a04004986 */ /* 0x0001e8000c10153c */
[----:B0-----:R-:W2:Y:S01]  /*29960*/  LDL.LU R10, [R1+0x36c] ;  /* 0x00036c00010a7983 */ /* 0x001ea20000300800 */
[----:B------:R-:W-:Y:S01]  /*29970*/  FMUL R6, R14, R2 ;  /* 0x000000020e067220 */ /* 0x000fe20000400000 */
[----:B------:R-:W-:-:S04]  /*29980*/  ISETP.GT.AND P5, PT, R0, 0x100, P2 ;  /* 0x000001000000780c */ /* 0x000fc800017a4270 */
[----:B------:R-:W-:Y:S02]  /*29990*/  F2FP.F16.F32.PACK_AB R6, RZ, R6 ;  /* 0x00000006ff06723e */ /* 0x000fe400000000ff */
[----:B------:R-:W-:Y:S02]  /*299a0*/  ISETP.GT.AND P4, PT, R0, 0x108, P3 ;  /* 0x000001080000780c */ /* 0x000fe40001f84270 */
[----:B------:R-:W-:Y:S01]  /*299b0*/  PRMT R7, R6, 0x7610, R7 ;  /* 0x0000761006077816 */ /* 0x000fe20000000007 */
[----:B------:R-:W-:-:S04]  /*299c0*/  FMUL R6, R15, R2 ;  /* 0x000000020f067220 */ /* 0x000fc80000400000 */
[----:B------:R-:W-:Y:S01]  /*299d0*/  @P5 STG.E.U16 desc[UR60][R4.64+0x22], R7 ;  /* 0x0000220704005986 */ /* 0x000fe2000c10153c */
[----:B------:R-:W-:Y:S02]  /*299e0*/  IADD3 R14, P5, R4, UR5, RZ ;  /* 0x00000005040e7c10 */ /* 0x000fe4000ffbe0ff */
[----:B------:R-:W-:Y:S02]  /*299f0*/  F2FP.F16.F32.PACK_AB R6, RZ, R6 ;  /* 0x00000006ff06723e */ /* 0x000fe400000000ff */
[----:B------:R-:W-:Y:S02]  /*29a00*/  IADD3.X R15, R5, UR4, RZ, P5, !PT ;  /* 0x00000004050f7c10 */ /* 0x000fe4000affe4ff */
[----:B------:R-:W-:-:S03]  /*29a10*/  ISETP.GT.AND P5, PT, R0, 0x108, P2 ;  /* 0x000001080000780c */ /* 0x000fc600017a4270 */
[----:B------:R0:W-:Y:S02]  /*29a20*/  @P4 STG.E.U16 desc[UR60][R14.64+0x20], R6 ;  /* 0x000020060e004986 */ /* 0x0001e4000c10153c */
[----:B0-----:R-:W-:-:S04]  /*29a30*/  IADD3 R6, P4, R4, UR5, RZ ;  /* 0x0000000504067c10 */ /* 0x001fc8000ff9e0ff */
[----:B------:R-:W-:Y:S01]  /*29a40*/  IADD3.X R7, R5, UR4, RZ, P4, !PT ;  /* 0x0000000405077c10 */ /* 0x000fe2000a7fe4ff */
[----:B--2---:R-:W-:-:S05]  /*29a50*/  FMUL R10, R10, R2 ;  /* 0x000000020a0a7220 */ /* 0x004fca0000400000 */
[----:B------:R-:W-:-:S04]  /*29a60*/  F2FP.F16.F32.PACK_AB R10, RZ, R10 ;  /* 0x0000000aff0a723e */ /* 0x000fc800000000ff */
[----:B------:R-:W-:Y:S02]  /*29a70*/  PRMT R11, R10, 0x7610, R11 ;  /* 0x000076100a0b7816 */ /* 0x000fe4000000000b */
[----:B------:R-:W2:Y:S04]  /*29a80*/  LDL.LU R10, [R1+0x370] ;  /* 0x00037000010a7983 */ /* 0x000ea80000300800 */
[----:B------:R0:W-:Y:S04]  /*29a90*/  @P5 STG.E.U16 desc[UR60][R6.64+0x22], R11 ;  /* 0x0000220b06005986 */ /* 0x0001e8000c10153c */
[----:B0-----:R-:W3:Y:S01]  /*29aa0*/  LDL.LU R6, [R1+0x374] ;  /* 0x0003740001067983 */ /* 0x001ee20000300800 */
[----:B------:R-:W-:-:S02]  /*29ab0*/  ISETP.GT.AND P4, PT, R0, 0x100, P1 ;  /* 0x000001000000780c */ /* 0x000fc40000f84270 */
[----:B------:R-:W-:Y:S01]  /*29ac0*/  ISETP.GT.AND P5, PT, R0, 0x100, P0 ;  /* 0x000001000000780c */ /* 0x000fe200007a4270 */
[----:B--2---:R-:W-:-:S05]  /*29ad0*/  FMUL R10, R10, R2 ;  /* 0x000000020a0a7220 */ /* 0x004fca0000400000 */
[----:B------:R-:W-:-:S04]  /*29ae0*/  F2FP.F16.F32.PACK_AB R7, RZ, R10 ;  /* 0x0000000aff07723e */ /* 0x000fc800000000ff */
[----:B------:R-:W-:Y:S02]  /*29af0*/  PRMT R11, R7, 0x7610, R11 ;  /* 0x00007610070b7816 */ /* 0x000fe4000000000b */
[----:B------:R-:W2:Y:S01]  /*29b00*/  LDL.LU R7, [R1+0x378] ;  /* 0x0003780001077983 */ /* 0x000ea20000300800 */
[----:B---3--:R-:W-:-:S05]  /*29b10*/  FMUL R6, R6, R2 ;  /* 0x0000000206067220 */ /* 0x008fca0000400000 */
[----:B------:R-:W-:-:S04]  /*29b20*/  F2FP.F16.F32.PACK_AB R6, RZ, R6 ;  /* 0x00000006ff06723e */ /* 0x000fc800000000ff */
[----:B------:R-:W-:Y:S02]  /*29b30*/  PRMT R10, R6, 0x7610, R10 ;  /* 0x00007610060a7816 */ /* 0x000fe4000000000a */
[----:B------:R-:W3:Y:S04]  /*29b40*/  LDL.LU R6, [R1+0x37c] ;  /* 0x00037c0001067983 */ /* 0x000ee80000300800 */
[----:B------:R0:W-:Y:S04]  /*29b50*/  @P4 STG.E.U16 desc[UR60][R4.64+0x30], R11 ;  /* 0x0000300b04004986 */ /* 0x0001e8000c10153c */
[----:B------:R1:W-:Y:S04]  /*29b60*/  @P5 STG.E.U16 desc[UR60][R4.64+0x32], R10 ;  /* 0x0000320a04005986 */ /* 0x0003e8000c10153c */
[----:B0-----:R-:W3:Y:S04]  /*29b70*/  LDL.LU R11, [R1+0x344] ;  /* 0x00034400010b7983 */ /* 0x001ee80000300800 */
[----:B-1----:R-:W3:Y:S01]  /*29b80*/  LDL.LU R10, [R1+0x340] ;  /* 0x00034000010a7983 */ /* 0x002ee20000300800 */
[----:B------:R-:W-:-:S02]  /*29b90*/  ISETP.GT.AND P4, PT, R0, 0x108, P1 ;  /* 0x000001080000780c */ /* 0x000fc40000f84270 */
[----:B------:R-:W-:Y:S01]  /*29ba0*/  ISETP.GT.AND P5, PT, R0, 0x108, P0 ;  /* 0x000001080000780c */ /* 0x000fe200007a4270 */
[----:B------:R-:W-:-:S05]  /*29bb0*/  FMUL R17, R17, R2 ;  /* 0x0000000211117220 */ /* 0x000fca0000400000 */
[----:B------:R-:W-:-:S04]  /*29bc0*/  F2FP.F16.F32.PACK_AB R17, RZ, R17 ;  /* 0x00000011ff11723e */ /* 0x000fc800000000ff */
[----:B------:R-:W-:Y:S01]  /*29bd0*/  PRMT R236, R17, 0x7610, R236 ;  /* 0x0000761011ec7816 */ /* 0x000fe200000000ec */
[-C--:B----4-:R-:W-:Y:S01]  /*29be0*/  FMUL R235, R235, R2.reuse ;  /* 0x00000002ebeb7220 */ /* 0x090fe20000400000 */
[----:B------:R-:W4:Y:S01]  /*29bf0*/  LDL.LU R17, [R1+0x35c] ;  /* 0x00035c0001117983 */ /* 0x000f220000300800 */
[-C--:B-----5:R-:W-:Y:S01]  /*29c00*/  FMUL R234, R234, R2.reuse ;  /* 0x00000002eaea7220 */ /* 0x0a0fe20000400000 */
[-C--:B------:R-:W-:Y:S01]  /*29c10*/  FMUL R233, R233, R2.reuse ;  /* 0x00000002e9e97220 */ /* 0x080fe20000400000 */
[----:B------:R-:W-:Y:S01]  /*29c20*/  FMUL R232, R232, R2 ;  /* 0x00000002e8e87220 */ /* 0x000fe20000400000 */
[----:B------:R-:W-:Y:S02]  /*29c30*/  F2FP.F16.F32.PACK_AB R235, RZ, R235 ;  /* 0x000000ebffeb723e */ /* 0x000fe400000000ff */
[----:B------:R-:W-:Y:S02]  /*29c40*/  F2FP.F16.F32.PACK_AB R234, RZ, R234 ;  /* 0x000000eaffea723e */ /* 0x000fe400000000ff */
[----:B------:R-:W-:-:S02]  /*29c50*/  F2FP.F16.F32.PACK_AB R233, RZ, R233 ;  /* 0x000000e9ffe9723e */ /* 0x000fc400000000ff */
[----:B------:R-:W-:Y:S01]  /*29c60*/  F2FP.F16.F32.PACK_AB R232, RZ, R232 ;  /* 0x000000e8ffe8723e */ /* 0x000fe200000000ff */
[----:B--2---:R-:W-:-:S05]  /*29c70*/  FMUL R7, R7, R2 ;  /* 0x0000000207077220 */ /* 0x004fca0000400000 */
[----:B------:R-:W-:-:S05]  /*29c80*/  F2FP.F16.F32.PACK_AB R7, RZ, R7 ;  /* 0x00000007ff07723e */ /* 0x000fca00000000ff */
[----:B------:R-:W-:Y:S01]  /*29c90*/  @P4 STG.E.U16 desc[UR60][R14.64+0x30], R7 ;  /* 0x000030070e004986 */ /* 0x000fe2000c10153c */
[----:B---3--:R-:W-:Y:S01]  /*29ca0*/  FMUL R6, R6, R2 ;  /* 0x0000000206067220 */ /* 0x008fe20000400000 */
[----:B------:R-:W-:-:S04]  /*29cb0*/  ISETP.GT.AND P4, PT, R0, 0x180, P3 ;  /* 0x000001800000780c */ /* 0x000fc80001f84270 */
[----:B------:R-:W-:-:S05]  /*29cc0*/  F2FP.F16.F32.PACK_AB R6, RZ, R6 ;  /* 0x00000006ff06723e */ /* 0x000fca00000000ff */
[----:B------:R0:W-:Y:S01]  /*29cd0*/  @P5 STG.E.U16 desc[UR60][R14.64+0x32], R6 ;  /* 0x000032060e005986 */ /* 0x0001e2000c10153c */
[----:B------:R-:W-:Y:S01]  /*29ce0*/  FMUL R10, R10, R2 ;  /* 0x000000020a0a7220 */ /* 0x000fe20000400000 */
[----:B0-----:R-:W-:-:S04]  /*29cf0*/  IADD3 R6, P5, R4, UR13, RZ ;  /* 0x0000000d04067c10 */ /* 0x001fc8000ffbe0ff */
[----:B------:R-:W-:Y:S02]  /*29d00*/  F2FP.F16.F32.PACK_AB R10, RZ, R10 ;  /* 0x0000000aff0a723e */ /* 0x000fe400000000ff */
[----:B------:R-:W-:Y:S01]  /*29d10*/  IADD3.X R7, R5, UR12, RZ, P5, !PT ;  /* 0x0000000c05077c10 */ /* 0x000fe2000affe4ff */
[----:B------:R-:W-:Y:S01]  /*29d20*/  FMUL R11, R11, R2 ;  /* 0x000000020b0b7220 */ /* 0x000fe20000400000 */
[----:B------:R-:W-:-:S03]  /*29d30*/  ISETP.GT.AND P3, PT, R0, 0x188, P3 ;  /* 0x000001880000780c */ /* 0x000fc60001f64270 */
[----:B------:R0:W-:Y:S01]  /*29d40*/  @P4 STG.E.U16 desc[UR60][R6.64+0x20], R10 ;  /* 0x0000200a06004986 */ /* 0x0001e2000c10153c */
[----:B------:R-:W-:Y:S02]  /*29d50*/  ISETP.GT.AND P4, PT, R0, 0x180, P2 ;  /* 0x000001800000780c */ /* 0x000fe40001784270 */
[----:B------:R-:W-:-:S04]  /*29d60*/  F2FP.F16.F32.PACK_AB R11, RZ, R11 ;  /* 0x0000000bff0b723e */ /* 0x000fc800000000ff */
[----:B------:R-:W-:Y:S02]  /*29d70*/  PRMT R237, R11, 0x7610, R237 ;  /* 0x000076100bed7816 */ /* 0x000fe400000000ed */
[----:B0-----:R-:W-:Y:S02]  /*29d80*/  IADD3 R10, P5, R6, UR5, RZ ;  /* 0x00000005060a7c10 */ /* 0x001fe4000ffbe0ff */
[C---:B------:R-:W-:Y:S02]  /*29d90*/  ISETP.GT.AND P2, PT, R0.reuse, 0x188, P2 ;  /* 0x000001880000780c */ /* 0x040fe40001744270 */
[----:B------:R-:W-:Y:S01]  /*29da0*/  IADD3.X R11, R7, UR4, RZ, P5, !PT ;  /* 0x00000004070b7c10 */ /* 0x000fe2000affe4ff */
[----:B------:R-:W-:Y:S01]  /*29db0*/  @P4 STG.E.U16 desc[UR60][R6.64+0x22], R237 ;  /* 0x000022ed06004986 */ /* 0x000fe2000c10153c */
[----:B------:R-:W-:-:S03]  /*29dc0*/  ISETP.GT.AND P4, PT, R0, 0x180, P1 ;  /* 0x000001800000780c */ /* 0x000fc60000f84270 */
[----:B------:R-:W-:Y:S01]  /*29dd0*/  @P3 STG.E.U16 desc[UR60][R10.64+0x20], R236 ;  /* 0x000020ec0a003986 */ /* 0x000fe2000c10153c */
[C---:B------:R-:W-:Y:S02]  /*29de0*/  ISETP.GT.AND P3, PT, R0.reuse, 0x180, P0 ;  /* 0x000001800000780c */ /* 0x040fe40000764270 */
[----:B------:R-:W-:-:S03]  /*29df0*/  ISETP.GT.AND P1, PT, R0, 0x188, P1 ;  /* 0x000001880000780c */ /* 0x000fc60000f24270 */
[----:B------:R0:W-:Y:S04]  /*29e00*/  @P2 STG.E.U16 desc[UR60][R22.64+0x22], R235 ;  /* 0x000022eb16002986 */ /* 0x0001e8000c10153c */
[----:B------:R1:W-:Y:S04]  /*29e10*/  @P4 STG.E.U16 desc[UR60][R6.64+0x30], R234 ;  /* 0x000030ea06004986 */ /* 0x0003e8000c10153c */
[----:B------:R2:W-:Y:S04]  /*29e20*/  @P3 STG.E.U16 desc[UR60][R6.64+0x32], R233 ;  /* 0x000032e906003986 */ /* 0x0005e8000c10153c */
[----:B0-----:R-:W3:Y:S04]  /*29e30*/  LDL.LU R23, [R1+0x324] ;  /* 0x0003240001177983 */ /* 0x001ee80000300800 */
[----:B------:R-:W5:Y:S04]  /*29e40*/  LDL.LU R22, [R1+0x328] ;  /* 0x0003280001167983 */ /* 0x000f680000300800 */
[----:B------:R-:W5:Y:S04]  /*29e50*/  LDL.LU R235, [R1+0x33c] ;  /* 0x00033c0001eb7983 */ /* 0x000f680000300800 */
[----:B-1----:R-:W5:Y:S04]  /*29e60*/  LDL.LU R234, [R1+0x338] ;  /* 0x0003380001ea7983 */ /* 0x002f680000300800 */
[----:B--2---:R-:W2:Y:S04]  /*29e70*/  LDL.LU R233, [R1+0x334] ;  /* 0x0003340001e97983 */ /* 0x004ea80000300800 */
[----:B------:R0:W-:Y:S04]  /*29e80*/  @P1 STG.E.U16 desc[UR60][R10.64+0x30], R232 ;  /* 0x000030e80a001986 */ /* 0x0001e8000c10153c */
[----:B0-----:R-:W2:Y:S01]  /*29e90*/  LDL.LU R232, [R1+0x320] ;  /* 0x0003200001e87983 */ /* 0x001ea20000300800 */
[----:B------:R-:W-:Y:S01]  /*29ea0*/  ISETP.GT.AND P0, PT, R0, 0x188, P0 ;  /* 0x000001880000780c */ /* 0x000fe20000704270 */
[----:B----4-:R-:W-:Y:S01]  /*29eb0*/  FMUL R17, R17, R2 ;  /* 0x0000000211117220 */ /* 0x010fe20000400000 */
[----:B------:R-:W-:-:S02]  /*29ec0*/  ISETP.GT.AND P3, PT, R3, 0x20, PT ;  /* 0x000000200300780c */ /* 0x000fc40003f64270 */
[----:B------:R-:W-:Y:S02]  /*29ed0*/  ISETP.GT.AND P2, PT, R3, 0x21, PT ;  /* 0x000000210300780c */ /* 0x000fe40003f44270 */
[----:B------:R-:W-:Y:S02]  /*29ee0*/  F2FP.F16.F32.PACK_AB R17, RZ, R17 ;  /* 0x00000011ff11723e */ /* 0x000fe400000000ff */
[C---:B------:R-:W-:Y:S02]  /*29ef0*/  ISETP.GT.AND P4, PT, R0.reuse, RZ, P2 ;  /* 0x000000ff0000720c */ /* 0x040fe40001784270 */
[----:B------:R-:W-:-:S03]  /*29f00*/  ISETP.GT.AND P5, PT, R0, 0x8, P3 ;  /* 0x000000080000780c */ /* 0x000fc60001fa4270 */
[----:B------:R0:W-:Y:S01]  /*29f10*/  @P0 STG.E.U16 desc[UR60][R10.64+0x32], R17 ;  /* 0x000032110a000986 */ /* 0x0001e2000c10153c */
[----:B------:R-:W-:-:S03]  /*29f20*/  ISETP.GT.AND P0, PT, R0, RZ, P3 ;  /* 0x000000ff0000720c */ /* 0x000fc60001f04270 */
[----:B0-----:R-:W4:Y:S01]  /*29f30*/  LDL.LU R17, [R1+0x32c] ;  /* 0x00032c0001117983 */ /* 0x001f220000300800 */
[-C--:B---3--:R-:W-:Y:S01]  /*29f40*/  FMUL R23, R23, R2.reuse ;  /* 0x0000000217177220 */ /* 0x088fe20000400000 */
[----:B-----5:R-:W-:-:S04]  /*29f50*/  FMUL R22, R22, R2 ;  /* 0x0000000216167220 */ /* 0x020fc80000400000 */
[----:B------:R-:W-:Y:S02]  /*29f60*/  F2FP.F16.F32.PACK_AB R23, RZ, R23 ;  /* 0x00000017ff17723e */ /* 0x000fe400000000ff */
[----:B------:R-:W-:-:S03]  /*29f70*/  F2FP.F16.F32.PACK_AB R22, RZ, R22 ;  /* 0x00000016ff16723e */ /* 0x000fc600000000ff */
[----:B------:R-:W-:Y:S01]  /*29f80*/  @P4 STG.E.U16 desc[UR60][R12.64+0x42], R23 ;  /* 0x000042170c004986 */ /* 0x000fe2000c10153c */
[----:B--2---:R-:W-:-:S05]  /*29f90*/  FMUL R232, R232, R2 ;  /* 0x00000002e8e87220 */ /* 0x004fca0000400000 */
[----:B------:R-:W-:-:S05]  /*29fa0*/  F2FP.F16.F32.PACK_AB R232, RZ, R232 ;  /* 0x000000e8ffe8723e */ /* 0x000fca00000000ff */
[----:B------:R-:W-:Y:S04]  /*29fb0*/  @P0 STG.E.U16 desc[UR60][R12.64+0x40], R232 ;  /* 0x000040e80c000986 */ /* 0x000fe8000c10153c */
[----:B------:R0:W-:Y:S04]  /*29fc0*/  @P5 STG.E.U16 desc[UR60][R20.64+0x40], R22 ;  /* 0x0000401614005986 */ /* 0x0001e8000c10153c */
[----:B0-----:R-:W2:Y:S01]  /*29fd0*/  LDL.LU R22, [R1+0x330] ;  /* 0x0003300001167983 */ /* 0x001ea20000300800 */
[----:B------:R-:W-:Y:S02]  /*29fe0*/  ISETP.GT.AND P1, PT, R0, 0x8, P2 ;  /* 0x000000080000780c */ /* 0x000fe40001724270 */
[----:B------:R-:W-:Y:S01]  /*29ff0*/  ISETP.GT.AND P0, PT, R3, 0x28, PT ;  /* 0x000000280300780c */ /* 0x000fe20003f04270 */
[----:B----4-:R-:W-:-:S03]  /*2a000*/  FMUL R17, R17, R2 ;  /* 0x0000000211117220 */ /* 0x010fc60000400000 */
[----:B------:R-:W-:Y:S02]  /*2a010*/  ISETP.GT.AND P5, PT, R0, RZ, P0 ;  /* 0x000000ff0000720c */ /* 0x000fe400007a4270 */
[----:B------:R-:W-:-:S05]  /*2a020*/  F2FP.F16.F32.PACK_AB R17, RZ, R17 ;  /* 0x00000011ff11723e */ /* 0x000fca00000000ff */
[----:B------:R0:W-:Y:S01]  /*2a030*/  @P1 STG.E.U16 desc[UR60][R20.64+0x42], R17 ;  /* 0x0000421114001986 */ /* 0x0001e2000c10153c */
[----:B------:R-:W-:-:S04]  /*2a040*/  ISETP.GT.AND P1, PT, R3, 0x29, PT ;  /* 0x000000290300780c */ /* 0x000fc80003f24270 */
[----:B------:R-:W-:Y:S01]  /*2a050*/  ISETP.GT.AND P4, PT, R0, RZ, P1 ;  /* 0x000000ff0000720c */ /* 0x000fe20000f84270 */
[----:B0-----:R-:W-:Y:S02]  /*2a060*/  FMUL R17, R233, R2 ;  /* 0x00000002e9117220 */ /* 0x001fe40000400000 */
[----:B------:R-:W3:Y:S03]  /*2a070*/  LDL.LU R233, [R1+0x314] ;  /* 0x0003140001e97983 */ /* 0x000ee60000300800 */
[----:B------:R-:W-:-:S04]  /*2a080*/  F2FP.F16.F32.PACK_AB R17, RZ, R17 ;  /* 0x00000011ff11723e */ /* 0x000fc800000000ff */
[----:B------:R-:W-:Y:S01]  /*2a090*/  PRMT R23, R17, 0x7610, R23 ;  /* 0x0000761011177816 */ /* 0x000fe20000000017 */
[----:B------:R-:W-:-:S04]  /*2a0a0*/  FMUL R17, R235, R2 ;  /* 0x00000002eb117220 */ /* 0x000fc80000400000 */
[----:B------:R-:W-:Y:S01]  /*2a0b0*/  @P4 STG.E.U16 desc[UR60][R12.64+0x52], R23 ;  /* 0x000052170c004986 */ /* 0x000fe2000c10153c */
[----:B--2---:R-:W-:-:S05]  /*2a0c0*/  FMUL R22, R22, R2 ;  /* 0x0000000216167220 */ /* 0x004fca0000400000 */
[----:B------:R-:W-:-:S04]  /*2a0d0*/  F2FP.F16.F32.PACK_AB R22, RZ, R22 ;  /* 0x00000016ff16723e */ /* 0x000fc800000000ff */
[----:B------:R-:W-:Y:S01]  /*2a0e0*/  PRMT R232, R22, 0x7610, R232 ;  /* 0x0000761016e87816 */ /* 0x000fe200000000e8 */
[----:B------:R-:W-:Y:S02]  /*2a0f0*/  FMUL R22, R234, R2 ;  /* 0x00000002ea167220 */ /* 0x000fe40000400000 */
[----:B------:R-:W2:Y:S04]  /*2a100*/  LDL.LU R234, [R1+0x318] ;  /* 0x0003180001ea7983 */ /* 0x000ea80000300800 */
[----:B------:R-:W-:Y:S01]  /*2a110*/  @P5 STG.E.U16 desc[UR60][R12.64+0x50], R232 ;  /* 0x000050e80c005986 */ /* 0x000fe2000c10153c */
[C---:B------:R-:W-:Y:S02]  /*2a120*/  ISETP.GT.AND P5, PT, R0.reuse, 0x8, P0 ;  /* 0x000000080000780c */ /* 0x040fe400007a4270 */
[----:B------:R-:W-:Y:S01]  /*2a130*/  F2FP.F16.F32.PACK_AB R22, RZ, R22 ;  /* 0x00000016ff16723e */ /* 0x000fe200000000ff */
[----:B------:R-:W4:Y:S10]  /*2a140*/  LDL.LU R235, [R1+0x31c] ;  /* 0x00031c0001eb7983 */ /* 0x000f340000300800 */
[----:B------:R0:W-:Y:S04]  /*2a150*/  @P5 STG.E.U16 desc[UR60][R20.64+0x50], R22 ;  /* 0x0000501614005986 */ /* 0x0001e8000c10153c */
[----:B0-----:R-:W5:Y:S01]  /*2a160*/  LDL.LU R22, [R1+0x300] ;  /* 0x0003000001167983 */ /* 0x001f620000300800 */
[----:B------:R-:W-:-:S02]  /*2a170*/  ISETP.GT.AND P4, PT, R0, 0x8, P1 ;  /* 0x000000080000780c */ /* 0x000fc40000f84270 */
[----:B------:R-:W-:-:S11]  /*2a180*/  F2FP.F16.F32.PACK_AB R17, RZ, R17 ;  /* 0x00000011ff11723e */ /* 0x000fd600000000ff */
[----:B------:R0:W-:Y:S01]  /*2a190*/  @P4 STG.E.U16 desc[UR60][R20.64+0x52], R17 ;  /* 0x0000521114004986 */ /* 0x0001e2000c10153c */
[----:B------:R-:W-:-:S03]  /*2a1a0*/  ISETP.GT.AND P4, PT, R0, 0x80, P3 ;  /* 0x000000800000780c */ /* 0x000fc60001f84270 */
[----:B0-----:R-:W3:Y:S01]  /*2a1b0*/  LDL.LU R17, [R1+0x304] ;  /* 0x0003040001117983 */ /* 0x001ee20000300800 */
[----:B-----5:R-:W-:-:S05]  /*2a1c0*/  FMUL R22, R22, R2 ;  /* 0x0000000216167220 */ /* 0x020fca0000400000 */
[----:B------:R-:W-:-:S05]  /*2a1d0*/  F2FP.F16.F32.PACK_AB R22, RZ, R22 ;  /* 0x00000016ff16723e */ /* 0x000fca00000000ff */
[----:B------:R0:W-:Y:S04]  /*2a1e0*/  @P4 STG.E.U16 desc[UR60][R8.64+0x40], R22 ;  /* 0x0000401608004986 */ /* 0x0001e8000c10153c */
[----:B0-----:R-:W5:Y:S01]  /*2a1f0*/  LDL.LU R22, [R1+0x308] ;  /* 0x0003080001167983 */ /* 0x001f620000300800 */
[C---:B------:R-:W-:Y:S01]  /*2a200*/  ISETP.GT.AND P5, PT, R0.reuse, 0x80, P2 ;  /* 0x000000800000780c */ /* 0x040fe200017a4270 */
[----:B---3--:R-:W-:Y:S01]  /*2a210*/  FMUL R17, R17, R2 ;  /* 0x0000000211117220 */ /* 0x008fe20000400000 */
[----:B------:R-:W-:-:S04]  /*2a220*/  ISETP.GT.AND P4, PT, R0, 0x88, P3 ;  /* 0x000000880000780c */ /* 0x000fc80001f84270 */
[----:B------:R-:W-:-:S07]  /*2a230*/  F2FP.F16.F32.PACK_AB R17, RZ, R17 ;  /* 0x00000011ff11723e */ /* 0x000fce00000000ff */
[----:B------:R0:W-:Y:S04]  /*2a240*/  @P5 STG.E.U16 desc[UR60][R8.64+0x42], R17 ;  /* 0x0000421108005986 */ /* 0x0001e8000c10153c */
[----:B0-----:R-:W3:Y:S01]  /*2a250*/  LDL.LU R17, [R1+0x30c] ;  /* 0x00030c0001117983 */ /* 0x001ee20000300800 */
[----:B-----5:R-:W-:-:S05]  /*2a260*/  FMUL R22, R22, R2 ;  /* 0x0000000216167220 */ /* 0x020fca0000400000 */
[----:B------:R-:W-:-:S05]  /*2a270*/  F2FP.F16.F32.PACK_AB R22, RZ, R22 ;  /* 0x00000016ff16723e */ /* 0x000fca00000000ff */
[----:B------:R0:W-:Y:S04]  /*2a280*/  @P4 STG.E.U16 desc[UR60][R18.64+0x40], R22 ;  /* 0x0000401612004986 */ /* 0x0001e8000c10153c */
[----:B0-----:R-:W5:Y:S01]  /*2a290*/  LDL.LU R22, [R1+0x310] ;  /* 0x0003100001167983 */ /* 0x001f620000300800 */
[----:B------:R-:W-:Y:S01]  /*2a2a0*/  ISETP.GT.AND P5, PT, R0, 0x88, P2 ;  /* 0x000000880000780c */ /* 0x000fe200017a4270 */
[----:B---3--:R-:W-:-:S05]  /*2a2b0*/  FMUL R17, R17, R2 ;  /* 0x0000000211117220 */ /* 0x008fca0000400000 */
[----:B------:R-:W-:-:S07]  /*2a2c0*/  F2FP.F16.F32.PACK_AB R17, RZ, R17 ;  /* 0x00000011ff11723e */ /* 0x000fce00000000ff */
[----:B------:R0:W-:Y:S01]  /*2a2d0*/  @P5 STG.E.U16 desc[UR60][R18.64+0x42], R17 ;  /* 0x0000421112005986 */ /* 0x0001e2000c10153c */
[C---:B------:R-:W-:Y:S02]  /*2a2e0*/  ISETP.GT.AND P5, PT, R0.reuse, 0x80, P0 ;  /* 0x000000800000780c */ /* 0x040fe400007a4270 */
[----:B------:R-:W-:Y:S01]  /*2a2f0*/  ISETP.GT.AND P4, PT, R0, 0x80, P1 ;  /* 0x000000800000780c */ /* 0x000fe20000f84270 */
[----:B0-----:R-:W-:-:S05]  /*2a300*/  FMUL R17, R233, R2 ;  /* 0x00000002e9117220 */ /* 0x001fca0000400000 */
[----:B------:R-:W-:-:S04]  /*2a310*/  F2FP.F16.F32.PACK_AB R17, RZ, R17 ;  /* 0x00000011ff11723e */ /* 0x000fc800000000ff */
[----:B------:R-:W-:Y:S01]  /*2a320*/  PRMT R23, R17, 0x7610, R23 ;  /* 0x0000761011177816 */ /* 0x000fe20000000017 */
[-C--:B----4-:R-:W-:Y:S02]  /*2a330*/  FMUL R17, R235, R2.reuse ;  /* 0x00000002eb117220 */ /* 0x090fe40000400000 */
[----:B------:R-:W3:Y:S04]  /*2a340*/  LDL.LU R235, [R1+0x2cc] ;  /* 0x0002cc0001eb7983 */ /* 0x000ee80000300800 */
[----:B------:R-:W-:Y:S01]  /*2a350*/  @P4 STG.E.U16 desc[UR60][R8.64+0x52], R23 ;  /* 0x0000521708004986 */ /* 0x000fe2000c10153c */
[----:B-----5:R-:W-:-:S05]  /*2a360*/  FMUL R22, R22, R2 ;  /* 0x0000000216167220 */ /* 0x020fca0000400000 */
[----:B------:R-:W-:-:S04]  /*2a370*/  F2FP.F16.F32.PACK_AB R22, RZ, R22 ;  /* 0x00000016ff16723e */ /* 0x000fc800000000ff */
[----:B------:R-:W-:Y:S01]  /*2a380*/  PRMT R232, R22, 0x7610, R232 ;  /* 0x0000761016e87816 */ /* 0x000fe200000000e8 */
[----:B--2---:R-:W-:Y:S02]  /*2a390*/  FMUL R22, R234, R2 ;  /* 0x00000002ea167220 */ /* 0x004fe40000400000 */
        /* <DEDUP_REMOVED lines=16> */
[----:B------:R-:W-:Y:S01]  /*2a4a0*/  ISETP.GT.AND P5, PT, R0, 0x100, P2 ;  /* 0x000001000000780c */ /* 0x000fe200017a4270 */
[----:B---3--:R-:W-:-:S05]  /*2a4b0*/  FMUL R17, R17, R2 ;  /* 0x0000000211117220 */ /* 0x008fca0000400000 */
[----:B------:R-:W-:Y:S02]  /*2a4c0*/  F2FP.F16.F32.PACK_AB R17, RZ, R17 ;  /* 0x00000011ff11723e */ /* 0x000fe400000000ff */
[----:B------:R-:W-:-:S05]  /*2a4d0*/  ISETP.GT.AND P4, PT, R0, 0x108, P3 ;  /* 0x000001080000780c */ /* 0x000fca0001f84270 */
        /* <DEDUP_REMOVED lines=9> */
[----:B------:R0:W-:Y:S04]  /*2a570*/  @P5 STG.E.U16 desc[UR60][R14.64+0x42], R17 ;  /* 0x000042110e005986 */ /* 0x0001e8000c10153c */
[----:B0-----:R-:W3:Y:S01]  /*2a580*/  LDL.LU R17, [R1+0x2f4] ;  /* 0x0002f40001117983 */ /* 0x001ee20000300800 */
[----:B-----5:R-:W-:-:S05]  /*2a590*/  FMUL R22, R22, R2 ;  /* 0x0000000216167220 */ /* 0x020fca0000400000 */
[----:B------:R-:W-:-:S04]  /*2a5a0*/  F2FP.F16.F32.PACK_AB R22, RZ, R22 ;  /* 0x00000016ff16723e */ /* 0x000fc800000000ff */
[----:B------:R-:W-:Y:S02]  /*2a5b0*/  PRMT R232, R22, 0x7610, R232 ;  /* 0x0000761016e87816 */ /* 0x000fe400000000e8 */
[----:B------:R-:W5:Y:S01]  /*2a5c0*/  LDL.LU R22, [R1+0x2f8] ;  /* 0x0002f80001167983 */ /* 0x000f620000300800 */
[C---:B------:R-:W-:Y:S02]  /*2a5d0*/  ISETP.GT.AND P5, PT, R0.reuse, 0x100, P0 ;  /* 0x000001000000780c */ /* 0x040fe400007a4270 */
[----:B------:R-:W-:Y:S01]  /*2a5e0*/  ISETP.GT.AND P4, PT, R0, 0x100, P1 ;  /* 0x000001000000780c */ /* 0x000fe20000f84270 */
[----:B---3--:R-:W-:-:S05]  /*2a5f0*/  FMUL R17, R17, R2 ;  /* 0x0000000211117220 */ /* 0x008fca0000400000 */
[----:B------:R-:W-:-:S05]  /*2a600*/  F2FP.F16.F32.PACK_AB R17, RZ, R17 ;  /* 0x00000011ff11723e */ /* 0x000fca00000000ff */
[----:B------:R0:W-:Y:S01]  /*2a610*/  @P5 STG.E.U16 desc[UR60][R4.64+0x50], R232 ;  /* 0x000050e804005986 */ /* 0x0001e2000c10153c */
[----:B------:R-:W-:Y:S02]  /*2a620*/  ISETP.GT.AND P5, PT, R0, 0x108, P0 ;  /* 0x000001080000780c */ /* 0x000fe400007a4270 */
[----:B------:R-:W-:Y:S02]  /*2a630*/  PRMT R23, R17, 0x7610, R23 ;  /* 0x0000761011177816 */ /* 0x000fe40000000017 */
[----:B------:R-:W3:Y:S04]  /*2a640*/  LDL.LU R17, [R1+0x2fc] ;  /* 0x0002fc0001117983 */ /* 0x000ee80000300800 */
[----:B------:R1:W-:Y:S04]  /*2a650*/  @P4 STG.E.U16 desc[UR60][R4.64+0x52], R23 ;  /* 0x0000521704004986 */ /* 0x0003e8000c10153c */
[----:B0-----:R-:W4:Y:S04]  /*2a660*/  LDL.LU R232, [R1+0x2d0] ;  /* 0x0002d00001e87983 */ /* 0x001f280000300800 */
[----:B-1----:R-:W2:Y:S01]  /*2a670*/  LDL.LU R23, [R1+0x2c0] ;  /* 0x0002c00001177983 */ /* 0x002ea20000300800 */
        /* <DEDUP_REMOVED lines=8> */
[----:B--2---:R-:W-:-:S03]  /*2a700*/  FMUL R23, R23, R2 ;  /* 0x0000000217177220 */ /* 0x004fc60000400000 */
[----:B0-----:R-:W2:Y:S02]  /*2a710*/  LDL.LU R17, [R1+0x2c8] ;  /* 0x0002c80001117983 */ /* 0x001ea40000300800 */
[----:B------:R-:W-:-:S04]  /*2a720*/  F2FP.F16.F32.PACK_AB R23, RZ, R23 ;  /* 0x00000017ff17723e */ /* 0x000fc800000000ff */
[----:B------:R-:W-:Y:S01]  /*2a730*/  PRMT R236, R23, 0x7610, R236 ;  /* 0x0000761017ec7816 */ /* 0x000fe200000000ec */
[----:B-----5:R-:W-:-:S05]  /*2a740*/  FMUL R22, R22, R2 ;  /* 0x0000000216167220 */ /* 0x020fca0000400000 */
[----:B------:R-:W-:-:S04]  /*2a750*/  F2FP.F16.F32.PACK_AB R22, RZ, R22 ;  /* 0x00000016ff16723e */ /* 0x000fc800000000ff */
[----:B------:R-:W-:Y:S02]  /*2a760*/  PRMT R23, R22, 0x7610, R23 ;  /* 0x0000761016177816 */ /* 0x000fe40000000017 */
[----:B------:R-:W3:Y:S01]  /*2a770*/  LDL.LU R22, [R1+0x2d8] ;  /* 0x0002d80001167983 */ /* 0x000ee20000300800 */
[C---:B------:R-:W-:Y:S02]  /*2a780*/  ISETP.GT.AND P5, PT, R0.reuse, 0x180, P3 ;  /* 0x000001800000780c */ /* 0x040fe40001fa4270 */
[C---:B------:R-:W-:Y:S02]  /*2a790*/  ISETP.GT.AND P4, PT, R0.reuse, 0x180, P2 ;  /* 0x000001800000780c */ /* 0x040fe40001784270 */
[----:B------:R-:W-:Y:S01]  /*2a7a0*/  ISETP.GT.AND P3, PT, R0, 0x188, P3 ;  /* 0x000001880000780c */ /* 0x000fe20001f64270 */
[-C--:B------:R-:W-:Y:S01]  /*2a7b0*/  FMUL R235, R235, R2.reuse ;  /* 0x00000002ebeb7220 */ /* 0x080fe20000400000 */
[----:B--2---:R-:W-:-:S07]  /*2a7c0*/  FMUL R17, R17, R2 ;  /* 0x0000000211117220 */ /* 0x004fce0000400000 */
[----:B------:R-:W-:Y:S01]  /*2a7d0*/  @P5 STG.E.U16 desc[UR60][R6.64+0x40], R236 ;  /* 0x000040ec06005986 */ /* 0x000fe2000c10153c */
[----:B------:R-:W-:-:S03]  /*2a7e0*/  F2FP.F16.F32.PACK_AB R17, RZ, R17 ;  /* 0x00000011ff11723e */ /* 0x000fc600000000ff */
[----:B------:R0:W-:Y:S01]  /*2a7f0*/  @P4 STG.E.U16 desc[UR60][R6.64+0x42], R23 ;  /* 0x0000421706004986 */ /* 0x0001e2000c10153c */
[----:B------:R-:W-:Y:S01]  /*2a800*/  ISETP.GT.AND P2, PT, R0, 0x188, P2 ;  /* 0x000001880000780c */ /* 0x000fe20001744270 */
[-C--:B------:R-:W-:Y:S01]  /*2a810*/  FMUL R234, R234, R2.reuse ;  /* 0x00000002eaea7220 */ /* 0x080fe20000400000 */
[C---:B------:R-:W-:Y:S01]  /*2a820*/  ISETP.GT.AND P4, PT, R0.reuse, 0x180, P0 ;  /* 0x000001800000780c */ /* 0x040fe20000784270 */
[----:B------:R1:W-:Y:S01]  /*2a830*/  @P3 STG.E.U16 desc[UR60][R10.64+0x40], R17 ;  /* 0x000040110a003986 */ /* 0x0003e2000c10153c */
[----:B------:R-:W-:Y:S01]  /*2a840*/  ISETP.GT.AND P3, PT, R0, 0x180, P1 ;  /* 0x000001800000780c */ /* 0x000fe20000f64270 */
[-C--:B----4-:R-:W-:Y:S01]  /*2a850*/  FMUL R232, R232, R2.reuse ;  /* 0x00000002e8e87220 */ /* 0x090fe20000400000 */
[----:B------:R-:W-:Y:S01]  /*2a860*/  ISETP.GT.AND P0, PT, R0, 0x188, P0 ;  /* 0x000001880000780c */ /* 0x000fe20000704270 */
[----:B------:R-:W-:Y:S01]  /*2a870*/  FMUL R233, R233, R2 ;  /* 0x00000002e9e97220 */ /* 0x000fe20000400000 */
[----:B0-----:R-:W-:Y:S02]  /*2a880*/  F2FP.F16.F32.PACK_AB R23, RZ, R234 ;  /* 0x000000eaff17723e */ /* 0x001fe400000000ff */
[----:B-1----:R-:W-:-:S02]  /*2a890*/  F2FP.F16.F32.PACK_AB R17, RZ, R235 ;  /* 0x000000ebff11723e */ /* 0x002fc400000000ff */
[----:B------:R-:W-:Y:S01]  /*2a8a0*/  F2FP.F16.F32.PACK_AB R232, RZ, R232 ;  /* 0x000000e8ffe8723e */ /* 0x000fe200000000ff */
[----:B------:R-:W2:Y:S01]  /*2a8b0*/  LDL.LU R235, [R1+0x2bc] ;  /* 0x0002bc0001eb7983 */ /* 0x000ea20000300800 */
[----:B------:R-:W-:Y:S02]  /*2a8c0*/  PRMT R234, R17, 0x7610, R234 ;  /* 0x0000761011ea7816 */ /* 0x000fe400000000ea */
[----:B------:R-:W-:Y:S02]  /*2a8d0*/  F2FP.F16.F32.PACK_AB R17, RZ, R233 ;  /* 0x000000e9ff11723e */ /* 0x000fe400000000ff */
[----:B------:R-:W4:Y:S04]  /*2a8e0*/  LDL.LU R233, [R1+0x2b8] ;  /* 0x0002b80001e97983 */ /* 0x000f280000300800 */
[----:B------:R0:W-:Y:S04]  /*2a8f0*/  @P2 STG.E.U16 desc[UR60][R10.64+0x42], R234 ;  /* 0x000042ea0a002986 */ /* 0x0001e8000c10153c */
[----:B------:R1:W-:Y:S04]  /*2a900*/  @P4 STG.E.U16 desc[UR60][R6.64+0x50], R232 ;  /* 0x000050e806004986 */ /* 0x0003e8000c10153c */
[----:B------:R5:W-:Y:S04]  /*2a910*/  @P3 STG.E.U16 desc[UR60][R6.64+0x52], R23 ;  /* 0x0000521706003986 */ /* 0x000be8000c10153c */
[----:B0-----:R-:W2:Y:S04]  /*2a920*/  LDL.LU R234, [R1+0x2b4] ;  /* 0x0002b40001ea7983 */ /* 0x001ea80000300800 */
[----:B-1----:R-:W4:Y:S04]  /*2a930*/  LDL.LU R232, [R1+0x2a0] ;  /* 0x0002a00001e87983 */ /* 0x002f280000300800 */
[----:B-----5:R-:W5:Y:S01]  /*2a940*/  LDL.LU R23, [R1+0x2a4] ;  /* 0x0002a40001177983 */ /* 0x020f620000300800 */
[----:B---3--:R-:W-:-:S05]  /*2a950*/  FMUL R22, R22, R2 ;  /* 0x0000000216167220 */ /* 0x008fca0000400000 */
[----:B------:R-:W-:-:S05]  /*2a960*/  F2FP.F16.F32.PACK_AB R22, RZ, R22 ;  /* 0x00000016ff16723e */ /* 0x000fca00000000ff */
[----:B------:R0:W-:Y:S04]  /*2a970*/  @P0 STG.E.U16 desc[UR60][R10.64+0x50], R22 ;  /* 0x000050160a000986 */ /* 0x0001e8000c10153c */
[----:B0-----:R-:W3:Y:S01]  /*2a980*/  LDL.LU R22, [R1+0x2a8] ;  /* 0x0002a80001167983 */ /* 0x001ee20000300800 */
[C---:B------:R-:W-:Y:S02]  /*2a990*/  ISETP.GT.AND P3, PT, R3.reuse, 0x30, PT ;  /* 0x000000300300780c */ /* 0x040fe40003f64270 */
[----:B------:R-:W-:Y:S02]  /*2a9a0*/  ISETP.GT.AND P2, PT, R3, 0x31, PT ;  /* 0x000000310300780c */ /* 0x000fe40003f44270 */
[C---:B------:R-:W-:Y:S02]  /*2a9b0*/  ISETP.GT.AND P1, PT, R0.reuse, 0x188, P1 ;  /* 0x000001880000780c */ /* 0x040fe40000f24270 */
[----:B------:R-:W-:-:S02]  /*2a9c0*/  ISETP.GT.AND P0, PT, R0, RZ, P3 ;  /* 0x000000ff0000720c */ /* 0x000fc40001f04270 */
[C---:B------:R-:W-:Y:S02]  /*2a9d0*/  ISETP.GT.AND P4, PT, R0.reuse, RZ, P2 ;  /* 0x000000ff0000720c */ /* 0x040fe40001784270 */
[----:B------:R-:W-:-:S07]  /*2a9e0*/  ISETP.GT.AND P5, PT, R0, 0x8, P3 ;  /* 0x000000080000780c */ /* 0x000fce0001fa4270 */
[----:B------:R0:W-:Y:S04]  /*2a9f0*/  @P1 STG.E.U16 desc[UR60][R10.64+0x52], R17 ;  /* 0x000052110a001986 */ /* 0x0001e8000c10153c */
[----:B0-----:R-:W2:Y:S01]  /*2aa00*/  LDL.LU R17, [R1+0x2ac] ;  /* 0x0002ac0001117983 */ /* 0x001ea20000300800 */
[-C--:B----4-:R-:W-:Y:S01]  /*2aa10*/  FMUL R232, R232, R2.reuse ;  /* 0x00000002e8e87220 */ /* 0x090fe20000400000 */
[----:B-----5:R-:W-:-:S04]  /*2aa20*/  FMUL R23, R23, R2 ;  /* 0x0000000217177220 */ /* 0x020fc80000400000 */
[----:B------:R-:W-:Y:S02]  /*2aa30*/  F2FP.F16.F32.PACK_AB R232, RZ, R232 ;  /* 0x000000e8ffe8723e */ /* 0x000fe400000000ff */
[----:B------:R-:W-:-:S03]  /*2aa40*/  F2FP.F16.F32.PACK_AB R23, RZ, R23 ;  /* 0x00000017ff17723e */ /* 0x000fc600000000ff */
[----:B------:R-:W-:Y:S04]  /*2aa50*/  @P0 STG.E.U16 desc[UR60][R12.64+0x60], R232 ;  /* 0x000060e80c000986 */ /* 0x000fe8000c10153c */
[----:B------:R-:W-:Y:S01]  /*2aa60*/  @P4 STG.E.U16 desc[UR60][R12.64+0x62], R23 ;  /* 0x000062170c004986 */ /* 0x000fe2000c10153c */
[----:B---3--:R-:W-:-:S05]  /*2aa70*/  FMUL R22, R22, R2 ;  /* 0x0000000216167220 */ /* 0x008fca0000400000 */
[----:B------:R-:W-:-:S05]  /*2aa80*/  F2FP.F16.F32.PACK_AB R22, RZ, R22 ;  /* 0x00000016ff16723e */ /* 0x000fca00000000ff */
[----:B------:R0:W-:Y:S04]  /*2aa90*/  @P5 STG.E.U16 desc[UR60][R20.64+0x60], R22 ;  /* 0x0000601614005986 */ /* 0x0001e8000c10153c */
[----:B0-----:R-:W3:Y:S01]  /*2aaa0*/  LDL.LU R22, [R1+0x2b0] ;  /* 0x0002b00001167983 */ /* 0x001ee20000300800 */
[----:B------:R-:W-:Y:S02]  /*2aab0*/  ISETP.GT.AND P1, PT, R0, 0x8, P2 ;  /* 0x000000080000780c */ /* 0x000fe40001724270 */
[----:B------:R-:W-:Y:S01]  /*2aac0*/  ISETP.GT.AND P0, PT, R3, 0x38, PT ;  /* 0x000000380300780c */ /* 0x000fe20003f04270 */
[----:B--2---:R-:W-:-:S03]  /*2aad0*/  FMUL R17, R17, R2 ;  /* 0x0000000211117220 */ /* 0x004fc60000400000 */
[----:B------:R-:W-:Y:S02]  /*2aae0*/  ISETP.GT.AND P5, PT, R0, RZ, P0 ;  /* 0x000000ff0000720c */ /* 0x000fe400007a4270 */
[----:B------:R-:W-:-:S05]  /*2aaf0*/  F2FP.F16.F32.PACK_AB R17, RZ, R17 ;  /* 0x00000011ff11723e */ /* 0x000fca00000000ff */
[----:B------:R0:W-:Y:S01]  /*2ab00*/  @P1 STG.E.U16 desc[UR60][R20.64+0x62], R17 ;  /* 0x0000621114001986 */ /* 0x0001e2000c10153c */
[----:B------:R-:W-:-:S04]  /*2ab10*/  ISETP.GT.AND P1, PT, R3, 0x39, PT ;  /* 0x000000390300780c */ /* 0x000fc80003f24270 */
[----:B------:R-:W-:Y:S01]  /*2ab20*/  ISETP.GT.AND P4, PT, R0, RZ, P1 ;  /* 0x000000ff0000720c */ /* 0x000fe20000f84270 */
[----:B0-----:R-:W-:Y:S02]  /*2ab30*/  FMUL R17, R234, R2 ;  /* 0x00000002ea117220 */ /* 0x001fe40000400000 */
[----:B------:R-:W2:Y:S03]  /*2ab40*/  LDL.LU R234, [R1+0x294] ;  /* 0x0002940001ea7983 */ /* 0x000ea60000300800 */
[----:B------:R-:W-:-:S04]  /*2ab50*/  F2FP.F16.F32.PACK_AB R17, RZ, R17 ;  /* 0x00000011ff11723e */ /* 0x000fc800000000ff */
[----:B------:R-:W-:Y:S01]  /*2ab60*/  PRMT R23, R17, 0x7610, R23 ;  /* 0x0000761011177816 */ /* 0x000fe20000000017 */
[----:B------:R-:W-:-:S04]  /*2ab70*/  FMUL R17, R235, R2 ;  /* 0x00000002eb117220 */ /* 0x000fc80000400000 */
[----:B------:R-:W-:Y:S01]  /*2ab80*/  @P4 STG.E.U16 desc[UR60][R12.64+0x72], R23 ;  /* 0x000072170c004986 */ /* 0x000fe2000c10153c */
[----:B---3--:R-:W-:-:S05]  /*2ab90*/  FMUL R22, R22, R2 ;  /* 0x0000000216167220 */ /* 0x008fca0000400000 */
[----:B------:R-:W-:-:S04]  /*2aba0*/  F2FP.F16.F32.PACK_AB R22, RZ, R22 ;  /* 0x00000016ff16723e */ /* 0x000fc800000000ff */
[----:B------:R-:W-:Y:S01]  /*2abb0*/  PRMT R232, R22, 0x7610, R232 ;  /* 0x0000761016e87816 */ /* 0x000fe200000000e8 */
[----:B------:R-:W-:Y:S02]  /*2abc0*/  FMUL R22, R233, R2 ;  /* 0x00000002e9167220 */ /* 0x000fe40000400000 */
[----:B------:R-:W3:Y:S04]  /*2abd0*/  LDL.LU R233, [R1+0x298] ;  /* 0x0002980001e97983 */ /* 0x000ee80000300800 */
        /* <DEDUP_REMOVED lines=10> */
[----:B0-----:R-:W2:Y:S01]  /*2ac80*/  LDL.LU R17, [R1+0x284] ;  /* 0x0002840001117983 */ /* 0x001ea20000300800 */
[----:B-----5:R-:W-:-:S05]  /*2ac90*/  FMUL R22, R22, R2 ;  /* 0x0000000216167220 */ /* 0x020fca0000400000 */
[----:B------:R-:W-:-:S05]  /*2aca0*/  F2FP.F16.F32.PACK_AB R22, RZ, R22 ;  /* 0x00000016ff16723e */ /* 0x000fca00000000ff */
[----:B------:R0:W-:Y:S04]  /*2acb0*/  @P4 STG.E.U16 desc[UR60][R8.64+0x60], R22 ;  /* 0x0000601608004986 */ /* 0x0001e8000c10153c */
[----:B0-----:R-:W5:Y:S01]  /*2acc0*/  LDL.LU R22, [R1+0x288] ;  /* 0x0002880001167983 */ /* 0x001f620000300800 */
[C---:B------:R-:W-:Y:S01]  /*2acd0*/  ISETP.GT.AND P5, PT, R0.reuse, 0x80, P2 ;  /* 0x000000800000780c */ /* 0x040fe200017a4270 */
[----:B--2---:R-:W-:Y:S01]  /*2ace0*/  FMUL R17, R17, R2 ;  /* 0x0000000211117220 */ /* 0x004fe20000400000 */
[----:B------:R-:W-:-:S04]  /*2acf0*/  ISETP.GT.AND P4, PT, R0, 0x88, P3 ;  /* 0x000000880000780c */ /* 0x000fc80001f84270 */
[----:B------:R-:W-:-:S07]  /*2ad00*/  F2FP.F16.F32.PACK_AB R17, RZ, R17 ;  /* 0x00000011ff11723e */ /* 0x000fce00000000ff */
[----:B------:R0:W-:Y:S04]  /*2ad10*/  @P5 STG.E.U16 desc[UR60][R8.64+0x62], R17 ;  /* 0x0000621108005986 */ /* 0x0001e8000c10153c */
[----:B0-----:R-:W2:Y:S01]  /*2ad20*/  LDL.LU R17, [R1+0x28c] ;  /* 0x00028c0001117983 */ /* 0x001ea20000300800 */
[----:B-----5:R-:W-:-:S05]  /*2ad30*/  FMUL R22, R22, R2 ;  /* 0x0000000216167220 */ /* 0x020fca0000400000 */
[----:B------:R-:W-:-:S05]  /*2ad40*/  F2FP.F16.F32.PACK_AB R22, RZ, R22 ;  /* 0x00000016ff16723e */ /* 0x000fca00000000ff */
[----:B------:R0:W-:Y:S04]  /*2ad50*/  @P4 STG.E.U16 desc[UR60][R18.64+0x60], R22 ;  /* 0x0000601612004986 */ /* 0x0001e8000c10153c */
[----:B0-----:R-:W5:Y:S01]  /*2ad60*/  LDL.LU R22, [R1+0x290] ;  /* 0x0002900001167983 */ /* 0x001f620000300800 */
[----:B------:R-:W-:Y:S01]  /*2ad70*/  ISETP.GT.AND P5, PT, R0, 0x88, P2 ;  /* 0x000000880000780c */ /* 0x000fe200017a4270 */
[----:B--2---:R-:W-:-:S05]  /*2ad80*/  FMUL R17, R17, R2 ;  /* 0x0000000211117220 */ /* 0x004fca0000400000 */
        /* <DEDUP_REMOVED lines=8> */
[----:B------:R-:W2:Y:S04]  /*2ae10*/  LDL.LU R235, [R1+0x24c] ;  /* 0x00024c0001eb7983 */ /* 0x000ea80000300800 */
[----:B------:R-:W4:Y:S04]  /*2ae20*/  LDL.LU R234, [R1+0x254] ;  /* 0x0002540001ea7983 */ /* 0x000f280000300800 */
[----:B------:R-:W-:Y:S01]  /*2ae30*/  @P4 STG.E.U16 desc[UR60][R8.64+0x72], R23 ;  /* 0x0000721708004986 */ /* 0x000fe2000c10153c */
[----:B-----5:R-:W-:-:S05]  /*2ae40*/  FMUL R22, R22, R2 ;  /* 0x0000000216167220 */ /* 0x020fca0000400000 */
[----:B------:R-:W-:-:S04]  /*2ae50*/  F2FP.F16.F32.PACK_AB R22, RZ, R22 ;  /* 0x00000016ff16723e */ /* 0x000fc800000000ff */
[----:B------:R-:W-:Y:S01]  /*2ae60*/  PRMT R232, R22, 0x7610, R232 ;  /* 0x0000761016e87816 */ /* 0x000fe200000000e8 */
[----:B---3--:R-:W-:Y:S02]  /*2ae70*/  FMUL R22, R233, R2 ;  /* 0x00000002e9167220 */ /* 0x008fe40000400000 */
[----:B------:R-:W3:Y:S04]  /*2ae80*/  LDL.LU R233, [R1+0x25c] ;  /* 0x00025c0001e97983 */ /* 0x000ee80000300800 */
[----:B------:R-:W-:Y:S01]  /*2ae90*/  @P5 STG.E.U16 desc[UR60][R8.64+0x70], R232 ;  /* 0x000070e808005986 */ /* 0x000fe2000c10153c */
[----:B------:R-:W-:Y:S02]  /*2aea0*/  ISETP.GT.AND P5, PT, R0, 0x88, P0 ;  /* 0x000000880000780c */ /* 0x000fe400007a4270 */
[----:B------:R-:W-:-:S11]  /*2aeb0*/  F2FP.F16.F32.PACK_AB R22, RZ, R22 ;  /* 0x00000016ff16723e */ /* 0x000fd600000000ff */
[----:B------:R0:W-:Y:S04]  /*2aec0*/  @P5 STG.E.U16 desc[UR60][R18.64+0x70], R22 ;  /* 0x0000701612005986 */ /* 0x0001e8000c10153c */
[----:B0-----:R-:W5:Y:S01]  /*2aed0*/  LDL.LU R22, [R1+0x260] ;  /* 0x0002600001167983 */ /* 0x001f620000300800 */
[----:B------:R-:W-:Y:S02]  /*2aee0*/  ISETP.GT.AND P4, PT, R0, 0x88, P1 ;  /* 0x000000880000780c */ /* 0x000fe40000f84270 */
        /* <DEDUP_REMOVED lines=8> */
[----:B------:R-:W-:Y:S01]  /*2af70*/  ISETP.GT.AND P5, PT, R0, 0x100, P2 ;  /* 0x000001000000780c */ /* 0x000fe200017a4270 */
[----:B--2---:R-:W-:-:S05]  /*2af80*/  FMUL R17, R17, R2 ;  /* 0x0000000211117220 */ /* 0x004fca0000400000 */
[----:B------:R-:W-:Y:S02]  /*2af90*/  F2FP.F16.F32.PACK_AB R17, RZ, R17 ;  /* 0x00000011ff11723e */ /* 0x000fe400000000ff */
[----:B------:R-:W-:-:S05]  /*2afa0*/  ISETP.GT.AND P4, PT, R0, 0x108, P3 ;  /* 0x000001080000780c */ /* 0x000fca0001f84270 */
        /* <DEDUP_REMOVED lines=9> */
[----:B------:R0:W-:Y:S04]  /*2b040*/  @P5 STG.E.U16 desc[UR60][R14.64+0x62], R17 ;  /* 0x000062110e005986 */ /* 0x0001e8000c10153c */
[----:B0-----:R-:W2:Y:S01]  /*2b050*/  LDL.LU R17, [R1+0x274] ;  /* 0x0002740001117983 */ /* 0x001ea20000300800 */
[----:B-----5:R-:W-:-:S05]  /*2b060*/  FMUL R22, R22, R2 ;  /* 0x0000000216167220 */ /* 0x020fca0000400000 */
[----:B------:R-:W-:-:S04]  /*2b070*/  F2FP.F16.F32.PACK_AB R22, RZ, R22 ;  /* 0x00000016ff16723e */ /* 0x000fc800000000ff */
[----:B------:R-:W-:Y:S02]  /*2b080*/  PRMT R232, R22, 0x7610, R232 ;  /* 0x0000761016e87816 */ /* 0x000fe400000000e8 */
[----:B------:R-:W5:Y:S01]  /*2b090*/  LDL.LU R22, [R1+0x278] ;  /* 0x0002780001167983 */ /* 0x000f620000300800 */
[C---:B------:R-:W-:Y:S02]  /*2b0a0*/  ISETP.GT.AND P5, PT, R0.reuse, 0x100, P0 ;  /* 0x000001000000780c */ /* 0x040fe400007a4270 */
[----:B------:R-:W-:Y:S01]  /*2b0b0*/  ISETP.GT.AND P4, PT, R0, 0x100, P1 ;  /* 0x000001000000780c */ /* 0x000fe20000f84270 */
[----:B--2---:R-:W-:-:S05]  /*2b0c0*/  FMUL R17, R17, R2 ;  /* 0x0000000211117220 */ /* 0x004fca0000400000 */
[----:B------:R-:W-:-:S05]  /*2b0d0*/  F2FP.F16.F32.PACK_AB R17, RZ, R17 ;  /* 0x00000011ff11723e */ /* 0x000fca00000000ff */
[----:B------:R0:W-:Y:S01]  /*2b0e0*/  @P5 STG.E.U16 desc[UR60][R4.64+0x70], R232 ;  /* 0x000070e804005986 */ /* 0x0001e2000c10153c */
[----:B------:R-:W-:Y:S02]  /*2b0f0*/  ISETP.GT.AND P5, PT, R0, 0x108, P0 ;  /* 0x000001080000780c */ /* 0x000fe400007a4270 */
[----:B------:R-:W-:Y:S02]  /*2b100*/  PRMT R23, R17, 0x7610, R23 ;  /* 0x0000761011177816 */ /* 0x000fe40000000017 */
[----:B------:R-:W2:Y:S04]  /*2b110*/  LDL.LU R17, [R1+0x27c] ;  /* 0x00027c0001117983 */ /* 0x000ea80000300800 */
[----:B------:R1:W-:Y:S04]  /*2b120*/  @P4 STG.E.U16 desc[UR60][R4.64+0x72], R23 ;  /* 0x0000721704004986 */ /* 0x0003e8000c10153c */
[----:B0-----:R-:W3:Y:S04]  /*2b130*/  LDL.LU R232, [R1+0x250] ;  /* 0x0002500001e87983 */ /* 0x001ee80000300800 */
[----:B-1----:R-:W4:Y:S01]  /*2b140*/  LDL.LU R23, [R1+0x240] ;  /* 0x0002400001177983 */ /* 0x002f220000300800 */
        /* <DEDUP_REMOVED lines=8> */
[----:B----4-:R-:W-:-:S03]  /*2b1d0*/  FMUL R23, R23, R2 ;  /* 0x0000000217177220 */ /* 0x010fc60000400000 */
[----:B0-----:R-:W2:Y:S02]  /*2b1e0*/  LDL.LU R17, [R1+0x248] ;  /* 0x0002480001117983 */ /* 0x001ea40000300800 */
[----:B------:R-:W-:-:S04]  /*2b1f0*/  F2FP.F16.F32.PACK_AB R23, RZ, R23 ;  /* 0x00000017ff17723e */ /* 0x000fc800000000ff */
[----:B------:R-:W-:Y:S01]  /*2b200*/  PRMT R236, R23, 0x7610, R236 ;  /* 0x0000761017ec7816 */ /* 0x000fe200000000ec */
[----:B-----5:R-:W-:-:S05]  /*2b210*/  FMUL R22, R22, R2 ;  /* 0x0000000216167220 */ /* 0x020fca0000400000 */
[----:B------:R-:W-:-:S04]  /*2b220*/  F2FP.F16.F32.PACK_AB R22, RZ, R22 ;  /* 0x00000016ff16723e */ /* 0x000fc800000000ff */
[----:B------:R-:W-:Y:S02]  /*2b230*/  PRMT R23, R22, 0x7610, R23 ;  /* 0x0000761016177816 */ /* 0x000fe40000000017 */
[----:B------:R-:W4:Y:S01]  /*2b240*/  LDL.LU R22, [R1+0x258] ;  /* 0x0002580001167983 */ /* 0x000f220000300800 */
        /* <DEDUP_REMOVED lines=13> */
[-C--:B---3--:R-:W-:Y:S01]  /*2b320*/  FMUL R232, R232, R2.reuse ;  /* 0x00000002e8e87220 */ /* 0x088fe20000400000 */
        /* <DEDUP_REMOVED lines=8> */
[----:B------:R-:W3:Y:S04]  /*2b3b0*/  LDL.LU R233, [R1+0x238] ;  /* 0x0002380001e97983 */ /* 0x000ee80000300800 */
[----:B------:R0:W-:Y:S04]  /*2b3c0*/  @P2 STG.E.U16 desc[UR60][R10.64+0x62], R234 ;  /* 0x000062ea0a002986 */ /* 0x0001e8000c10153c */
[----:B------:R1:W-:Y:S04]  /*2b3d0*/  @P4 STG.E.U16 desc[UR60][R6.64+0x70], R232 ;  /* 0x000070e806004986 */ /* 0x0003e8000c10153c */
[----:B------:R5:W-:Y:S04]  /*2b3e0*/  @P3 STG.E.U16 desc[UR60][R6.64+0x72], R23 ;  /* 0x0000721706003986 */ /* 0x000be8000c10153c */
[----:B0-----:R-:W2:Y:S04]  /*2b3f0*/  LDL.LU R234, [R1+0x234] ;  /* 0x0002340001ea7983 */ /* 0x001ea80000300800 */
[----:B-1----:R-:W3:Y:S04]  /*2b400*/  LDL.LU R232, [R1+0x220] ;  /* 0x0002200001e87983 */ /* 0x002ee80000300800 */
[----:B-----5:R-:W5:Y:S01]  /*2b410*/  LDL.LU R23, [R1+0x224] ;  /* 0x0002240001177983 */ /* 0x020f620000300800 */
[----:B----4-:R-:W-:-:S05]  /*2b420*/  FMUL R22, R22, R2 ;  /* 0x0000000216167220 */ /* 0x010fca0000400000 */
[----:B------:R-:W-:-:S05]  /*2b430*/  F2FP.F16.F32.PACK_AB R22, RZ, R22 ;  /* 0x00000016ff16723e */ /* 0x000fca00000000ff */
[----:B------:R0:W-:Y:S04]  /*2b440*/  @P0 STG.E.U16 desc[UR60][R10.64+0x70], R22 ;  /* 0x000070160a000986 */ /* 0x0001e8000c10153c */
[----:B0-----:R-:W4:Y:S01]  /*2b450*/  LDL.LU R22, [R1+0x228] ;  /* 0x0002280001167983 */ /* 0x001f220000300800 */
        /* <DEDUP_REMOVED lines=8> */
[-C--:B---3--:R-:W-:Y:S01]  /*2b4e0*/  FMUL R232, R232, R2.reuse ;  /* 0x00000002e8e87220 */ /* 0x088fe20000400000 */
[----:B-----5:R-:W-:-:S04]  /*2b4f0*/  FMUL R23, R23, R2 ;  /* 0x0000000217177220 */ /* 0x020fc80000400000 */
[----:B------:R-:W-:Y:S02]  /*2b500*/  F2FP.F16.F32.PACK_AB R232, RZ, R232 ;  /* 0x000000e8ffe8723e */ /* 0x000fe400000000ff */
[----:B------:R-:W-:-:S03]  /*2b510*/  F2FP.F16.F32.PACK_AB R23, RZ, R23 ;  /* 0x00000017ff17723e */ /* 0x000fc600000000ff */
[----:B------:R-:W-:Y:S04]  /*2b520*/  @P0 STG.E.U16 desc[UR60][R12.64+0x80], R232 ;  /* 0x000080e80c000986 */ /* 0x000fe8000c10153c */
[----:B------:R-:W-:Y:S01]  /*2b530*/  @P4 STG.E.U16 desc[UR60][R12.64+0x82], R23 ;  /* 0x000082170c004986 */ /* 0x000fe2000c10153c */
[----:B----4-:R-:W-:-:S05]  /*2b540*/  FMUL R22, R22, R2 ;  /* 0x0000000216167220 */ /* 0x010fca0000400000 */
        /* <DEDUP_REMOVED lines=504> */
[C---:B------:R-:W-:Y:S02]  /*2d4d0*/  ISETP.GT.AND P1, PT, R0.reuse, 0x188, P1 ;  /* 0x000001880000780c */ /* 0x040fe40000f24270 */
[C---:B------:R-:W-:Y:S02]  /*2d4e0*/  ISETP.GT.AND P2, PT, R3.reuse, 0x70, PT ;  /* 0x000000700300780c */ /* 0x040fe40003f44270 */
[----:B------:R-:W-:Y:S02]  /*2d4f0*/  ISETP.GT.AND P3, PT, R3, 0x71, PT ;  /* 0x000000710300780c */ /* 0x000fe40003f64270 */
[----:B------:R-:W-:-:S02]  /*2d500*/  ISETP.GT.AND P5, PT, R0, 0x8, P2 ;  /* 0x000000080000780c */ /* 0x000fc400017a4270 */
[----:B------:R-:W-:-:S05]  /*2d510*/  ISETP.GT.AND P4, PT, R0, RZ, P3 ;  /* 0x000000ff0000720c */ /* 0x000fca0001f84270 */
[----:B------:R0:W-:Y:S01]  /*2d520*/  @P1 STG.E.U16 desc[UR60][R10.64+0xd2], R17 ;  /* 0x0000d2110a001986 */ /* 0x0001e2000c10153c */
[----:B------:R-:W-:-:S03]  /*2d530*/  ISETP.GT.AND P1, PT, R0, RZ, P2 ;  /* 0x000000ff0000720c */ /* 0x000fc60001724270 */
        /* <DEDUP_REMOVED lines=108> */
[----:B--2---:R-:W-:-:S10]  /*2dc00*/  FMUL R17, R17, R2 ;  /* 0x0000000211117220 */ /* 0x004fd40000400000 */
[----:B------:R0:W-:Y:S01]  /*2dc10*/  @P4 STG.E.U16 desc[UR60][R4.64+0xf0], R232 ;  /* 0x0000f0e804004986 */ /* 0x0001e2000c10153c */
[----:B------:R-:W-:Y:S02]  /*2dc20*/  ISETP.GT.AND P4, PT, R0, 0x108, P1 ;  /* 0x000001080000780c */ /* 0x000fe40000f84270 */
[----:B------:R-:W-:-:S04]  /*2dc30*/  F2FP.F16.F32.PACK_AB R17, RZ, R17 ;  /* 0x00000011ff11723e */ /* 0x000fc800000000ff */
[----:B------:R-:W-:Y:S02]  /*2dc40*/  PRMT R23, R17, 0x7610, R23 ;  /* 0x0000761011177816 */ /* 0x000fe40000000017 */
[----:B------:R-:W2:Y:S04]  /*2dc50*/  LDL.LU R17, [R1+0x7c] ;  /* 0x00007c0001117983 */ /* 0x000ea80000300800 */
[----:B0-----:R-:W4:Y:S04]  /*2dc60*/  LDL.LU R232, [R1+0x50] ;  /* 0x0000500001e87983 */ /* 0x001f280000300800 */
[----:B------:R0:W-:Y:S04]  /*2dc70*/  @P5 STG.E.U16 desc[UR60][R4.64+0xf2], R23 ;  /* 0x0000f21704005986 */ /* 0x0001e8000c10153c */
[----:B0-----:R-:W3:Y:S01]  /*2dc80*/  LDL.LU R23, [R1+0x40] ;  /* 0x0000400001177983 */ /* 0x001ee20000300800 */
        /* <DEDUP_REMOVED lines=8> */
[----:B---3--:R-:W-:-:S03]  /*2dd10*/  FMUL R23, R23, R2 ;  /* 0x0000000217177220 */ /* 0x008fc60000400000 */
        /* <DEDUP_REMOVED lines=9> */
[C---:B------:R-:W-:Y:S01]  /*2ddb0*/  ISETP.GT.AND P2, PT, R0.reuse, 0x188, P2 ;  /* 0x000001880000780c */ /* 0x040fe20001744270 */
[-C--:B------:R-:W-:Y:S01]  /*2ddc0*/  FMUL R235, R235, R2.reuse ;  /* 0x00000002ebeb7220 */ /* 0x080fe20000400000 */
[----:B------:R-:W-:Y:S01]  /*2ddd0*/  ISETP.GT.AND P3, PT, R0, 0x188, P3 ;  /* 0x000001880000780c */ /* 0x000fe20001f64270 */
[-C--:B--2---:R-:W-:Y:S01]  /*2dde0*/  FMUL R17, R17, R2.reuse ;  /* 0x0000000211117220 */ /* 0x084fe20000400000 */
[----:B----4-:R-:W-:-:S04]  /*2ddf0*/  FMUL R232, R232, R2 ;  /* 0x00000002e8e87220 */ /* 0x010fc80000400000 */
[----:B------:R-:W-:Y:S01]  /*2de00*/  F2FP.F16.F32.PACK_AB R17, RZ, R17 ;  /* 0x00000011ff11723e */ /* 0x000fe200000000ff */
[----:B------:R-:W-:Y:S01]  /*2de10*/  @P4 STG.E.U16 desc[UR60][R6.64+0xe0], R236 ;  /* 0x0000e0ec06004986 */ /* 0x000fe2000c10153c */
[-C--:B------:R-:W-:Y:S01]  /*2de20*/  FMUL R234, R234, R2.reuse ;  /* 0x00000002eaea7220 */ /* 0x080fe20000400000 */
[----:B------:R-:W-:Y:S02]  /*2de30*/  FMUL R233, R233, R2 ;  /* 0x00000002e9e97220 */ /* 0x000fe40000400000 */
[----:B------:R-:W-:Y:S01]  /*2de40*/  @P5 STG.E.U16 desc[UR60][R6.64+0xe2], R23 ;  /* 0x0000e21706005986 */ /* 0x000fe2000c10153c */
[----:B------:R-:W-:-:S03]  /*2de50*/  ISETP.GT.AND P4, PT, R0, 0x180, P1 ;  /* 0x000001800000780c */ /* 0x000fc60000f84270 */
[----:B------:R0:W-:Y:S01]  /*2de60*/  @P2 STG.E.U16 desc[UR60][R10.64+0xe0], R17 ;  /* 0x0000e0110a002986 */ /* 0x0001e2000c10153c */
[C---:B------:R-:W-:Y:S02]  /*2de70*/  ISETP.GT.AND P2, PT, R0.reuse, 0x180, P0 ;  /* 0x000001800000780c */ /* 0x040fe40000744270 */
[C---:B------:R-:W-:Y:S02]  /*2de80*/  ISETP.GT.AND P1, PT, R0.reuse, 0x188, P1 ;  /* 0x000001880000780c */ /* 0x040fe40000f24270 */
[----:B------:R-:W-:Y:S02]  /*2de90*/  ISETP.GT.AND P0, PT, R0, 0x188, P0 ;  /* 0x000001880000780c */ /* 0x000fe40000704270 */
[----:B------:R-:W-:Y:S02]  /*2dea0*/  F2FP.F16.F32.PACK_AB R232, RZ, R232 ;  /* 0x000000e8ffe8723e */ /* 0x000fe400000000ff */
[----:B0-----:R-:W-:Y:S02]  /*2deb0*/  F2FP.F16.F32.PACK_AB R17, RZ, R235 ;  /* 0x000000ebff11723e */ /* 0x001fe400000000ff */
[----:B------:R-:W-:-:S02]  /*2dec0*/  F2FP.F16.F32.PACK_AB R23, RZ, R234 ;  /* 0x000000eaff17723e */ /* 0x000fc400000000ff */
[----:B------:R-:W-:Y:S01]  /*2ded0*/  PRMT R235, R17, 0x7610, R235 ;  /* 0x0000761011eb7816 */ /* 0x000fe200000000eb */
[----:B------:R-:W2:Y:S01]  /*2dee0*/  LDL.LU R234, [R1+0x3c] ;  /* 0x00003c0001ea7983 */ /* 0x000ea20000300800 */
[----:B------:R-:W-:Y:S02]  /*2def0*/  F2FP.F16.F32.PACK_AB R17, RZ, R233 ;  /* 0x000000e9ff11723e */ /* 0x000fe400000000ff */
[----:B------:R-:W-:Y:S01]  /*2df00*/  PRMT R233, R232, 0x7610, R233 ;  /* 0x00007610e8e97816 */ /* 0x000fe200000000e9 */
[----:B------:R0:W-:Y:S01]  /*2df10*/  @P3 STG.E.U16 desc[UR60][R10.64+0xe2], R235 ;  /* 0x0000e2eb0a003986 */ /* 0x0001e2000c10153c */
[----:B------:R-:W-:-:S03]  /*2df20*/  PRMT R232, R23, 0x7610, R232 ;  /* 0x0000761017e87816 */ /* 0x000fc600000000e8 */
[----:B------:R-:W-:Y:S04]  /*2df30*/  @P4 STG.E.U16 desc[UR60][R6.64+0xf0], R233 ;  /* 0x0000f0e906004986 */ /* 0x000fe8000c10153c */
[----:B------:R1:W-:Y:S04]  /*2df40*/  @P2 STG.E.U16 desc[UR60][R6.64+0xf2], R232 ;  /* 0x0000f2e806002986 */ /* 0x0003e8000c10153c */
[----:B0-----:R-:W4:Y:S01]  /*2df50*/  LDL.LU R235, [R1+0x38] ;  /* 0x0000380001eb7983 */ /* 0x001f220000300800 */
[----:B---3--:R-:W-:-:S05]  /*2df60*/  FMUL R22, R22, R2 ;  /* 0x0000000216167220 */ /* 0x008fca0000400000 */
[----:B------:R-:W-:-:S04]  /*2df70*/  F2FP.F16.F32.PACK_AB R22, RZ, R22 ;  /* 0x00000016ff16723e */ /* 0x000fc800000000ff */
[----:B------:R-:W-:Y:S02]  /*2df80*/  PRMT R23, R22, 0x7610, R23 ;  /* 0x0000761016177816 */ /* 0x000fe40000000017 */
[----:B------:R-:W-:Y:S02]  /*2df90*/  PRMT R22, R17, 0x7610, R22 ;  /* 0x0000761011167816 */ /* 0x000fe40000000016 */
[----:B------:R-:W3:Y:S04]  /*2dfa0*/  LDL.LU R17, [R1+0x20] ;  /* 0x0000200001117983 */ /* 0x000ee80000300800 */
[----:B-1----:R-:W5:Y:S04]  /*2dfb0*/  LDL.LU R232, [R1+0x2c] ;  /* 0x00002c0001e87983 */ /* 0x002f680000300800 */
[----:B------:R0:W-:Y:S04]  /*2dfc0*/  @P1 STG.E.U16 desc[UR60][R10.64+0xf0], R23 ;  /* 0x0000f0170a001986 */ /* 0x0001e8000c10153c */
[----:B------:R1:W-:Y:S04]  /*2dfd0*/  @P0 STG.E.U16 desc[UR60][R10.64+0xf2], R22 ;  /* 0x0000f2160a000986 */ /* 0x0003e8000c10153c */
[----:B0-----:R-:W2:Y:S04]  /*2dfe0*/  LDL.LU R23, [R1+0x24] ;  /* 0x0000240001177983 */ /* 0x001ea80000300800 */
[----:B-1----:R-:W4:Y:S01]  /*2dff0*/  LDL.LU R22, [R1+0x28] ;  /* 0x0000280001167983 */ /* 0x002f220000300800 */
[----:B------:R-:W-:-:S02]  /*2e000*/  ISETP.GT.AND P3, PT, R3, 0x80, PT ;  /* 0x000000800300780c */ /* 0x000fc40003f64270 */
[----:B------:R-:W-:Y:S02]  /*2e010*/  ISETP.GT.AND P2, PT, R3, 0x81, PT ;  /* 0x000000810300780c */ /* 0x000fe40003f44270 */
[C---:B------:R-:W-:Y:S02]  /*2e020*/  ISETP.GT.AND P0, PT, R0.reuse, RZ, P3 ;  /* 0x000000ff0000720c */ /* 0x040fe40001f04270 */
[C---:B------:R-:W-:Y:S02]  /*2e030*/  ISETP.GT.AND P1, PT, R0.reuse, RZ, P2 ;  /* 0x000000ff0000720c */ /* 0x040fe40001724270 */
[----:B------:R-:W-:Y:S01]  /*2e040*/  ISETP.GT.AND P5, PT, R0, 0x8, P3 ;  /* 0x000000080000780c */ /* 0x000fe20001fa4270 */
[----:B---3--:R-:W-:-:S05]  /*2e050*/  FMUL R17, R17, R2 ;  /* 0x0000000211117220 */ /* 0x008fca0000400000 */
[----:B------:R-:W-:-:S04]  /*2e060*/  F2FP.F16.F32.PACK_AB R17, RZ, R17 ;  /* 0x00000011ff11723e */ /* 0x000fc800000000ff */
[----:B------:R-:W-:Y:S01]  /*2e070*/  PRMT R233, R17, 0x7610, R233 ;  /* 0x0000761011e97816 */ /* 0x000fe200000000e9 */
[-C--:B--2---:R-:W-:Y:S01]  /*2e080*/  FMUL R23, R23, R2.reuse ;  /* 0x0000000217177220 */ /* 0x084fe20000400000 */
[----:B----4-:R-:W-:-:S04]  /*2e090*/  FMUL R22, R22, R2 ;  /* 0x0000000216167220 */ /* 0x010fc80000400000 */
[----:B------:R-:W-:Y:S02]  /*2e0a0*/  F2FP.F16.F32.PACK_AB R23, RZ, R23 ;  /* 0x00000017ff17723e */ /* 0x000fe400000000ff */
[----:B------:R-:W-:Y:S01]  /*2e0b0*/  F2FP.F16.F32.PACK_AB R22, RZ, R22 ;  /* 0x00000016ff16723e */ /* 0x000fe200000000ff */
[----:B------:R0:W-:Y:S04]  /*2e0c0*/  @P0 STG.E.U16 desc[UR60][R12.64+0x100], R233 ;  /* 0x000100e90c000986 */ /* 0x0001e8000c10153c */
[----:B------:R-:W-:Y:S04]  /*2e0d0*/  @P1 STG.E.U16 desc[UR60][R12.64+0x102], R23 ;  /* 0x000102170c001986 */ /* 0x000fe8000c10153c */
[----:B------:R1:W-:Y:S04]  /*2e0e0*/  @P5 STG.E.U16 desc[UR60][R20.64+0x100], R22 ;  /* 0x0001001614005986 */ /* 0x0003e8000c10153c */
[----:B0-----:R-:W2:Y:S04]  /*2e0f0*/  LDL.LU R233, [R1+0x34] ;  /* 0x0000340001e97983 */ /* 0x001ea80000300800 */
[----:B-1----:R-:W3:Y:S01]  /*2e100*/  LDL.LU R22, [R1+0x30] ;  /* 0x0000300001167983 */ /* 0x002ee20000300800 */
[----:B------:R-:W-:Y:S01]  /*2e110*/  ISETP.GT.AND P4, PT, R0, 0x8, P2 ;  /* 0x000000080000780c */ /* 0x000fe20001784270 */
[----:B-----5:R-:W-:Y:S01]  /*2e120*/  FMUL R232, R232, R2 ;  /* 0x00000002e8e87220 */ /* 0x020fe20000400000 */
[----:B------:R-:W-:-:S04]  /*2e130*/  ISETP.GT.AND P0, PT, R3, 0x88, PT ;  /* 0x000000880300780c */ /* 0x000fc80003f04270 */
[----:B------:R-:W-:Y:S02]  /*2e140*/  F2FP.F16.F32.PACK_AB R17, RZ, R232 ;  /* 0x000000e8ff11723e */ /* 0x000fe400000000ff */
[----:B------:R-:W-:Y:S02]  /*2e150*/  ISETP.GT.AND P1, PT, R3, 0x89, PT ;  /* 0x000000890300780c */ /* 0x000fe40003f24270 */
[----:B------:R-:W-:-:S03]  /*2e160*/  ISETP.GT.AND P5, PT, R0, RZ, P0 ;  /* 0x000000ff0000720c */ /* 0x000fc600007a4270 */
[----:B------:R2:W-:Y:S01]  /*2e170*/  @P4 STG.E.U16 desc[UR60][R20.64+0x102], R17 ;  /* 0x0001021114004986 */ /* 0x0005e2000c10153c */
[----:B------:R-:W-:Y:S01]  /*2e180*/  ISETP.GT.AND P4, PT, R0, RZ, P1 ;  /* 0x000000ff0000720c */ /* 0x000fe20000f84270 */
[-C--:B--2---:R-:W-:Y:S02]  /*2e190*/  FMUL R17, R233, R2.reuse ;  /* 0x00000002e9117220 */ /* 0x084fe40000400000 */
[----:B------:R-:W2:Y:S01]  /*2e1a0*/  LDL.LU R233, [R1+0x14] ;  /* 0x0000140001e97983 */ /* 0x000ea20000300800 */
[----:B---3--:R-:W-:Y:S02]  /*2e1b0*/  FMUL R22, R22, R2 ;  /* 0x0000000216167220 */ /* 0x008fe40000400000 */
[----:B------:R-:W-:-:S03]  /*2e1c0*/  F2FP.F16.F32.PACK_AB R17, RZ, R17 ;  /* 0x00000011ff11723e */ /* 0x000fc600000000ff */
[----:B------:R-:W-:Y:S02]  /*2e1d0*/  F2FP.F16.F32.PACK_AB R22, RZ, R22 ;  /* 0x00000016ff16723e */ /* 0x000fe400000000ff */
[----:B------:R-:W-:Y:S02]  /*2e1e0*/  PRMT R23, R17, 0x7610, R23 ;  /* 0x0000761011177816 */ /* 0x000fe40000000017 */
[----:B------:R-:W-:-:S03]  /*2e1f0*/  PRMT R232, R22, 0x7610, R232 ;  /* 0x0000761016e87816 */ /* 0x000fc600000000e8 */
[----:B------:R-:W-:Y:S01]  /*2e200*/  @P4 STG.E.U16 desc[UR60][R12.64+0x112], R23 ;  /* 0x000112170c004986 */ /* 0x000fe2000c10153c */
[----:B------:R-:W-:-:S03]  /*2e210*/  ISETP.GT.AND P4, PT, R0, 0x8, P1 ;  /* 0x000000080000780c */ /* 0x000fc60000f84270 */
[----:B------:R-:W-:Y:S01]  /*2e220*/  @P5 STG.E.U16 desc[UR60][R12.64+0x110], R232 ;  /* 0x000110e80c005986 */ /* 0x000fe2000c10153c */
[----:B------:R-:W-:Y:S01]  /*2e230*/  ISETP.GT.AND P5, PT, R0, 0x8, P0 ;  /* 0x000000080000780c */ /* 0x000fe200007a4270 */
[-C--:B------:R-:W-:Y:S01]  /*2e240*/  FMUL R22, R235, R2.reuse ;  /* 0x00000002eb167220 */ /* 0x080fe20000400000 */
[----:B------:R-:W-:Y:S01]  /*2e250*/  FMUL R17, R234, R2 ;  /* 0x00000002ea117220 */ /* 0x000fe20000400000 */
[----:B------:R-:W3:Y:S03]  /*2e260*/  LDL.LU R235, [R1+0x18] ;  /* 0x0000180001eb7983 */ /* 0x000ee60000300800 */
[----:B------:R-:W-:Y:S01]  /*2e270*/  F2FP.F16.F32.PACK_AB R22, RZ, R22 ;  /* 0x00000016ff16723e */ /* 0x000fe200000000ff */
[----:B------:R-:W4:Y:S01]  /*2e280*/  LDL.LU R234, [R1+0x1c] ;  /* 0x00001c0001ea7983 */ /* 0x000f220000300800 */
[----:B------:R-:W-:-:S05]  /*2e290*/  F2FP.F16.F32.PACK_AB R17, RZ, R17 ;  /* 0x00000011ff11723e */ /* 0x000fca00000000ff */
[----:B------:R0:W-:Y:S04]  /*2e2a0*/  @P5 STG.E.U16 desc[UR60][R20.64+0x110], R22 ;  /* 0x0001101614005986 */ /* 0x0001e8000c10153c */
[----:B------:R1:W-:Y:S04]  /*2e2b0*/  @P4 STG.E.U16 desc[UR60][R20.64+0x112], R17 ;  /* 0x0001121114004986 */ /* 0x0003e8000c10153c */
[----:B0-----:R-:W5:Y:S04]  /*2e2c0*/  LDL.LU R22, [R1] ;  /* 0x0000000001167983 */ /* 0x001f680000300800 */
[----:B-1----:R-:W2:Y:S01]  /*2e2d0*/  LDL.LU R17, [R1+0x4] ;  /* 0x0000040001117983 */ /* 0x002ea20000300800 */
[----:B------:R-:W-:-:S02]  /*2e2e0*/  ISETP.GT.AND P4, PT, R0, 0x80, P3 ;  /* 0x000000800000780c */ /* 0x000fc40001f84270 */
[----:B------:R-:W-:Y:S01]  /*2e2f0*/  ISETP.GT.AND P5, PT, R0, 0x80, P2 ;  /* 0x000000800000780c */ /* 0x000fe200017a4270 */
[-C--:B-----5:R-:W-:Y:S01]  /*2e300*/  FMUL R22, R22, R2.reuse ;  /* 0x0000000216167220 */ /* 0x0a0fe20000400000 */
[----:B--2---:R-:W-:-:S04]  /*2e310*/  FMUL R17, R17, R2 ;  /* 0x0000000211117220 */ /* 0x004fc80000400000 */
[----:B------:R-:W-:Y:S02]  /*2e320*/  F2FP.F16.F32.PACK_AB R22, RZ, R22 ;  /* 0x00000016ff16723e */ /* 0x000fe400000000ff */
[----:B------:R-:W-:-:S03]  /*2e330*/  F2FP.F16.F32.PACK_AB R17, RZ, R17 ;  /* 0x00000011ff11723e */ /* 0x000fc600000000ff */
[----:B------:R0:W-:Y:S04]  /*2e340*/  @P4 STG.E.U16 desc[UR60][R8.64+0x100], R22 ;  /* 0x0001001608004986 */ /* 0x0001e8000c10153c */
[----:B------:R1:W-:Y:S04]  /*2e350*/  @P5 STG.E.U16 desc[UR60][R8.64+0x102], R17 ;  /* 0x0001021108005986 */ /* 0x0003e8000c10153c */
[----:B0-----:R-:W2:Y:S04]  /*2e360*/  LDL.LU R22, [R1+0x8] ;  /* 0x0000080001167983 */ /* 0x001ea80000300800 */
[----:B-1----:R-:W5:Y:S01]  /*2e370*/  LDL.LU R17, [R1+0xc] ;  /* 0x00000c0001117983 */ /* 0x002f620000300800 */
[-C--:B--2---:R-:W-:Y:S01]  /*2e380*/  FMUL R22, R22, R2.reuse ;  /* 0x0000000216167220 */ /* 0x084fe20000400000 */
[----:B-----5:R-:W-:-:S04]  /*2e390*/  FMUL R17, R17, R2 ;  /* 0x0000000211117220 */ /* 0x020fc80000400000 */
[----:B------:R-:W-:Y:S02]  /*2e3a0*/  F2FP.F16.F32.PACK_AB R22, RZ, R22 ;  /* 0x00000016ff16723e */ /* 0x000fe400000000ff */
[----:B------:R-:W-:Y:S02]  /*2e3b0*/  F2FP.F16.F32.PACK_AB R17, RZ, R17 ;  /* 0x00000011ff11723e */ /* 0x000fe400000000ff */
[----:B------:R-:W-:Y:S02]  /*2e3c0*/  PRMT R23, R22, 0x7610, R23 ;  /* 0x0000761016177816 */ /* 0x000fe40000000017 */
[----:B------:R-:W-:Y:S02]  /*2e3d0*/  PRMT R22, R17, 0x7610, R22 ;  /* 0x0000761011167816 */ /* 0x000fe40000000016 */
[----:B------:R-:W2:Y:S01]  /*2e3e0*/  LDL.LU R17, [R1+0x10] ;  /* 0x0000100001117983 */ /* 0x000ea20000300800 */
[C---:B------:R-:W-:Y:S02]  /*2e3f0*/  ISETP.GT.AND P4, PT, R0.reuse, 0x88, P3 ;  /* 0x000000880000780c */ /* 0x040fe40001f84270 */
[----:B------:R-:W-:-:S11]  /*2e400*/  ISETP.GT.AND P5, PT, R0, 0x88, P2 ;  /* 0x000000880000780c */ /* 0x000fd600017a4270 */
[----:B------:R-:W-:Y:S01]  /*2e410*/  @P4 STG.E.U16 desc[UR60][R18.64+0x100], R23 ;  /* 0x0001001712004986 */ /* 0x000fe2000c10153c */
[----:B------:R-:W-:-:S03]  /*2e420*/  ISETP.GT.AND P4, PT, R0, 0x80, P1 ;  /* 0x000000800000780c */ /* 0x000fc60000f84270 */
[----:B------:R0:W-:Y:S01]  /*2e430*/  @P5 STG.E.U16 desc[UR60][R18.64+0x102], R22 ;  /* 0x0001021612005986 */ /* 0x0001e2000c10153c */
[----:B------:R-:W-:Y:S01]  /*2e440*/  ISETP.GT.AND P5, PT, R0, 0x80, P0 ;  /* 0x000000800000780c */ /* 0x000fe200007a4270 */
[----:B0-----:R-:W-:-:S05]  /*2e450*/  FMUL R22, R233, R2 ;  /* 0x00000002e9167220 */ /* 0x001fca0000400000 */
[----:B------:R-:W-:Y:S01]  /*2e460*/  F2FP.F16.F32.PACK_AB R22, RZ, R22 ;  /* 0x00000016ff16723e */ /* 0x000fe200000000ff */
[----:B----4-:R-:W-:-:S04]  /*2e470*/  FMUL R23, R234, R2 ;  /* 0x00000002ea177220 */ /* 0x010fc80000400000 */
[----:B------:R0:W-:Y:S01]  /*2e480*/  @P4 STG.E.U16 desc[UR60][R8.64+0x112], R22 ;  /* 0x0001121608004986 */ /* 0x0001e2000c10153c */
[----:B------:R-:W-:Y:S02]  /*2e490*/  ISETP.GT.AND P4, PT, R0, 0x88, P1 ;  /* 0x000000880000780c */ /* 0x000fe40000f84270 */
[----:B------:R-:W-:Y:S01]  /*2e4a0*/  F2FP.F16.F32.PACK_AB R23, RZ, R23 ;  /* 0x00000017ff17723e */ /* 0x000fe200000000ff */
[-C--:B------:R-:W-:Y:S01]  /*2e4b0*/  FMUL R224, R224, R2.reuse ;  /* 0x00000002e0e07220 */ /* 0x080fe20000400000 */
[----:B------:R-:W-:-:S04]  /*2e4c0*/  FMUL R225, R225, R2 ;  /* 0x00000002e1e17220 */ /* 0x000fc80000400000 */
[----:B------:R-:W-:Y:S02]  /*2e4d0*/  F2FP.F16.F32.PACK_AB R224, RZ, R224 ;  /* 0x000000e0ffe0723e */ /* 0x000fe400000000ff */
[----:B------:R-:W-:Y:S01]  /*2e4e0*/  F2FP.F16.F32.PACK_AB R225, RZ, R225 ;  /* 0x000000e1ffe1723e */ /* 0x000fe200000000ff */
[-C--:B------:R-:W-:Y:S01]  /*2e4f0*/  FMUL R226, R226, R2.reuse ;  /* 0x00000002e2e27220 */ /* 0x080fe20000400000 */
[----:B------:R-:W-:-:S04]  /*2e500*/  FMUL R227, R227, R2 ;  /* 0x00000002e3e37220 */ /* 0x000fc80000400000 */
[----:B------:R-:W-:Y:S02]  /*2e510*/  F2FP.F16.F32.PACK_AB R226, RZ, R226 ;  /* 0x000000e2ffe2723e */ /* 0x000fe400000000ff */
[----:B------:R-:W-:Y:S01]  /*2e520*/  F2FP.F16.F32.PACK_AB R227, RZ, R227 ;  /* 0x000000e3ffe3723e */ /* 0x000fe200000000ff */
[-C--:B------:R-:W-:Y:S01]  /*2e530*/  FMUL R228, R228, R2.reuse ;  /* 0x00000002e4e47220 */ /* 0x080fe20000400000 */
[----:B------:R-:W-:-:S04]  /*2e540*/  FMUL R229, R229, R2 ;  /* 0x00000002e5e57220 */ /* 0x000fc80000400000 */
[----:B0-----:R-:W-:Y:S02]  /*2e550*/  F2FP.F16.F32.PACK_AB R22, RZ, R228 ;  /* 0x000000e4ff16723e */ /* 0x001fe400000000ff */
        /* <DEDUP_REMOVED lines=10> */
[-C--:B------:R-:W-:Y:S01]  /*2e600*/  FMUL R221, R221, R2.reuse ;  /* 0x00000002dddd7220 */ /* 0x080fe20000400000 */
[-C--:B------:R-:W-:Y:S01]  /*2e610*/  FMUL R220, R220, R2.reuse ;  /* 0x00000002dcdc7220 */ /* 0x080fe20000400000 */
[-C--:B------:R-:W-:Y:S01]  /*2e620*/  FMUL R222, R222, R2.reuse ;  /* 0x00000002dede7220 */ /* 0x080fe20000400000 */
[----:B------:R-:W-:Y:S01]  /*2e630*/  FMUL R223, R223, R2 ;  /* 0x00000002dfdf7220 */ /* 0x000fe20000400000 */
[----:B------:R-:W-:Y:S02]  /*2e640*/  F2FP.F16.F32.PACK_AB R219, RZ, R219 ;  /* 0x000000dbffdb723e */ /* 0x000fe400000000ff */
[----:B------:R-:W-:-:S02]  /*2e650*/  F2FP.F16.F32.PACK_AB R221, RZ, R221 ;  /* 0x000000ddffdd723e */ /* 0x000fc400000000ff */
[----:B------:R-:W-:Y:S02]  /*2e660*/  F2FP.F16.F32.PACK_AB R220, RZ, R220 ;  /* 0x000000dcffdc723e */ /* 0x000fe400000000ff */
[----:B------:R-:W-:Y:S02]  /*2e670*/  F2FP.F16.F32.PACK_AB R222, RZ, R222 ;  /* 0x000000deffde723e */ /* 0x000fe400000000ff */
[----:B------:R-:W-:Y:S01]  /*2e680*/  F2FP.F16.F32.PACK_AB R223, RZ, R223 ;  /* 0x000000dfffdf723e */ /* 0x000fe200000000ff */
[-C--:B------:R-:W-:Y:S01]  /*2e690*/  FMUL R208, R208, R2.reuse ;  /* 0x00000002d0d07220 */ /* 0x080fe20000400000 */
[-C--:B------:R-:W-:Y:S01]  /*2e6a0*/  FMUL R209, R209, R2.reuse ;  /* 0x00000002d1d17220 */ /* 0x080fe20000400000 */
[-C--:B------:R-:W-:Y:S01]  /*2e6b0*/  FMUL R211, R211, R2.reuse ;  /* 0x00000002d3d37220 */ /* 0x080fe20000400000 */
[----:B------:R-:W-:Y:S02]  /*2e6c0*/  FMUL R210, R210, R2 ;  /* 0x00000002d2d27220 */ /* 0x000fe40000400000 */
[----:B------:R-:W-:-:S02]  /*2e6d0*/  F2FP.F16.F32.PACK_AB R208, RZ, R208 ;  /* 0x000000d0ffd0723e */ /* 0x000fc400000000ff */
[----:B------:R-:W-:Y:S02]  /*2e6e0*/  F2FP.F16.F32.PACK_AB R209, RZ, R209 ;  /* 0x000000d1ffd1723e */ /* 0x000fe400000000ff */
        /* <DEDUP_REMOVED lines=12> */
[----:B--2---:R-:W-:-:S05]  /*2e7b0*/  FMUL R17, R17, R2 ;  /* 0x0000000211117220 */ /* 0x004fca0000400000 */
[----:B------:R-:W-:-:S04]  /*2e7c0*/  F2FP.F16.F32.PACK_AB R17, RZ, R17 ;  /* 0x00000011ff11723e */ /* 0x000fc800000000ff */
[----:B------:R-:W-:Y:S01]  /*2e7d0*/  PRMT R232, R17, 0x7610, R232 ;  /* 0x0000761011e87816 */ /* 0x000fe200000000e8 */
[----:B---3--:R-:W-:-:S04]  /*2e7e0*/  FMUL R17, R235, R2 ;  /* 0x00000002eb117220 */ /* 0x008fc80000400000 */
[----:B------:R-:W-:Y:S01]  /*2e7f0*/  @P5 STG.E.U16 desc[UR60][R8.64+0x110], R232 ;  /* 0x000110e808005986 */ /* 0x000fe2000c10153c */
[C---:B------:R-:W-:Y:S02]  /*2e800*/  ISETP.GT.AND P5, PT, R0.reuse, 0x88, P0 ;  /* 0x000000880000780c */ /* 0x040fe400007a4270 */
[----:B------:R-:W-:Y:S01]  /*2e810*/  F2FP.F16.F32.PACK_AB R17, RZ, R17 ;  /* 0x00000011ff11723e */ /* 0x000fe200000000ff */
[----:B------:R-:W-:Y:S01]  /*2e820*/  @P4 STG.E.U16 desc[UR60][R18.64+0x112], R23 ;  /* 0x0001121712004986 */ /* 0x000fe2000c10153c */
[----:B------:R-:W-:-:S09]  /*2e830*/  ISETP.GT.AND P4, PT, R0, 0x100, P3 ;  /* 0x000001000000780c */ /* 0x000fd20001f84270 */
[----:B------:R0:W-:Y:S01]  /*2e840*/  @P5 STG.E.U16 desc[UR60][R18.64+0x110], R17 ;  /* 0x0001101112005986 */ /* 0x0001e2000c10153c */
[----:B------:R-:W-:-:S03]  /*2e850*/  ISETP.GT.AND P5, PT, R0, 0x100, P2 ;  /* 0x000001000000780c */ /* 0x000fc600017a4270 */
[----:B------:R1:W-:Y:S01]  /*2e860*/  @P4 STG.E.U16 desc[UR60][R4.64+0x100], R224 ;  /* 0x000100e004004986 */ /* 0x0003e2000c10153c */
        /* <DEDUP_REMOVED lines=12> */
[----:B------:R-:W-:Y:S01]  /*2e930*/  ISETP.GT.AND P4, PT, R0, 0x180, P2 ;  /* 0x000001800000780c */ /* 0x000fe20001784270 */
[----:B0-----:R-:W-:-:S08]  /*2e940*/  FMUL R17, R216, R2 ;  /* 0x00000002d8117220 */ /* 0x001fd00000400000 */
[----:B------:R1:W-:Y:S01]  /*2e950*/  @P5 STG.E.U16 desc[UR60][R14.64+0x110], R230 ;  /* 0x000110e60e005986 */ /* 0x0003e2000c10153c */
[C---:B------:R-:W-:Y:S02]  /*2e960*/  ISETP.GT.AND P5, PT, R0.reuse, 0x180, P3 ;  /* 0x000001800000780c */ /* 0x040fe40001fa4270 */
[C---:B------:R-:W-:Y:S02]  /*2e970*/  ISETP.GT.AND P3, PT, R0.reuse, 0x188, P3 ;  /* 0x000001880000780c */ /* 0x040fe40001f64270 */
[----:B------:R-:W-:Y:S01]  /*2e980*/  F2FP.F16.F32.PACK_AB R17, RZ, R17 ;  /* 0x00000011ff11723e */ /* 0x000fe200000000ff */
[----:B------:R1:W-:Y:S01]  /*2e990*/  @P4 STG.E.U16 desc[UR60][R6.64+0x102], R217 ;  /* 0x000102d906004986 */ /* 0x0003e2000c10153c */
[C---:B------:R-:W-:Y:S02]  /*2e9a0*/  ISETP.GT.AND P2, PT, R0.reuse, 0x188, P2 ;  /* 0x000001880000780c */ /* 0x040fe40001744270 */
[----:B------:R-:W-:-:S05]  /*2e9b0*/  ISETP.GT.AND P4, PT, R0, 0x180, P0 ;  /* 0x000001800000780c */ /* 0x000fca0000784270 */
[----:B------:R1:W-:Y:S04]  /*2e9c0*/  @P5 STG.E.U16 desc[UR60][R6.64+0x100], R17 ;  /* 0x0001001106005986 */ /* 0x0003e8000c10153c */
[----:B------:R1:W-:Y:S01]  /*2e9d0*/  @P3 STG.E.U16 desc[UR60][R10.64+0x100], R218 ;  /* 0x000100da0a003986 */ /* 0x0003e2000c10153c */
[C---:B------:R-:W-:Y:S02]  /*2e9e0*/  ISETP.GT.AND P3, PT, R0.reuse, 0x180, P1 ;  /* 0x000001800000780c */ /* 0x040fe40000f64270 */
[C---:B------:R-:W-:Y:S02]  /*2e9f0*/  ISETP.GT.AND P0, PT, R0.reuse, 0x188, P0 ;  /* 0x000001880000780c */ /* 0x040fe40000704270 */
[----:B------:R-:W-:Y:S01]  /*2ea00*/  ISETP.GT.AND P1, PT, R0, 0x188, P1 ;  /* 0x000001880000780c */ /* 0x000fe20000f24270 */
[----:B------:R1:W-:Y:S01]  /*2ea10*/  @P2 STG.E.U16 desc[UR60][R10.64+0x102], R219 ;  /* 0x000102db0a002986 */ /* 0x0003e2000c10153c */
[----:B------:R-:W-:-:S03]  /*2ea20*/  ISETP.GT.AND P2, PT, R3, 0x91, PT ;  /* 0x000000910300780c */ /* 0x000fc60003f44270 */
[----:B------:R1:W-:Y:S04]  /*2ea30*/  @P4 STG.E.U16 desc[UR60][R6.64+0x110], R220 ;  /* 0x000110dc06004986 */ /* 0x0003e8000c10153c */
[----:B------:R1:W-:Y:S01]  /*2ea40*/  @P3 STG.E.U16 desc[UR60][R6.64+0x112], R221 ;  /* 0x000112dd06003986 */ /* 0x0003e2000c10153c */
[----:B------:R-:W-:Y:S02]  /*2ea50*/  ISETP.GT.AND P3, PT, R3, 0x90, PT ;  /* 0x000000900300780c */ /* 0x000fe40003f64270 */
[C---:B------:R-:W-:Y:S01]  /*2ea60*/  ISETP.GT.AND P4, PT, R0.reuse, RZ, P2 ;  /* 0x000000ff0000720c */ /* 0x040fe20001784270 */
[----:B------:R1:W-:Y:S01]  /*2ea70*/  @P0 STG.E.U16 desc[UR60][R10.64+0x110], R222 ;  /* 0x000110de0a000986 */ /* 0x0003e2000c10153c */
[----:B------:R-:W-:-:S03]  /*2ea80*/  ISETP.GT.AND P0, PT, R0, RZ, P3 ;  /* 0x000000ff0000720c */ /* 0x000fc60001f04270 */
[----:B------:R1:W-:Y:S01]  /*2ea90*/  @P1 STG.E.U16 desc[UR60][R10.64+0x112], R223 ;  /* 0x000112df0a001986 */ /* 0x0003e2000c10153c */
[C---:B------:R-:W-:Y:S02]  /*2eaa0*/  ISETP.GT.AND P1, PT, R0.reuse, 0x8, P2 ;  /* 0x000000080000780c */ /* 0x040fe40001724270 */
[----:B------:R-:W-:-:S05]  /*2eab0*/  ISETP.GT.AND P5, PT, R0, 0x8, P3 ;  /* 0x000000080000780c */ /* 0x000fca0001fa4270 */
[----:B------:R1:W-:Y:S04]  /*2eac0*/  @P4 STG.E.U16 desc[UR60][R12.64+0x122], R209 ;  /* 0x000122d10c004986 */ /* 0x0003e8000c10153c */
[----:B------:R1:W-:Y:S01]  /*2ead0*/  @P0 STG.E.U16 desc[UR60][R12.64+0x120], R208 ;  /* 0x000120d00c000986 */ /* 0x0003e2000c10153c */
[----:B------:R-:W-:-:S03]  /*2eae0*/  ISETP.GT.AND P0, PT, R3, 0x98, PT ;  /* 0x000000980300780c */ /* 0x000fc60003f04270 */
[----:B------:R1:W-:Y:S01]  /*2eaf0*/  @P1 STG.E.U16 desc[UR60][R20.64+0x122], R211 ;  /* 0x000122d314001986 */ /* 0x0003e2000c10153c */
[----:B------:R-:W-:-:S03]  /*2eb00*/  ISETP.GT.AND P1, PT, R3, 0x99, PT ;  /* 0x000000990300780c */ /* 0x000fc60003f24270 */
[----:B------:R1:W-:Y:S01]  /*2eb10*/  @P5 STG.E.U16 desc[UR60][R20.64+0x120], R210 ;  /* 0x000120d214005986 */ /* 0x0003e2000c10153c */
[C---:B------:R-:W-:Y:S02]  /*2eb20*/  ISETP.GT.AND P5, PT, R0.reuse, RZ, P0 ;  /* 0x000000ff0000720c */ /* 0x040fe400007a4270 */
[----:B------:R-:W-:-:S11]  /*2eb30*/  ISETP.GT.AND P4, PT, R0, RZ, P1 ;  /* 0x000000ff0000720c */ /* 0x000fd60000f84270 */
[----:B------:R1:W-:Y:S01]  /*2eb40*/  @P5 STG.E.U16 desc[UR60][R12.64+0x130], R212 ;  /* 0x000130d40c005986 */ /* 0x0003e2000c10153c */
[----:B------:R-:W-:-:S03]  /*2eb50*/  ISETP.GT.AND P5, PT, R0, 0x8, P0 ;  /* 0x000000080000780c */ /* 0x000fc600007a4270 */
[----:B------:R1:W-:Y:S01]  /*2eb60*/  @P4 STG.E.U16 desc[UR60][R12.64+0x132], R213 ;  /* 0x000132d50c004986 */ /* 0x0003e2000c10153c */
[----:B------:R-:W-:-:S09]  /*2eb70*/  ISETP.GT.AND P4, PT, R0, 0x8, P1 ;  /* 0x000000080000780c */ /* 0x000fd20000f84270 */
[----:B------:R1:W-:Y:S01]  /*2eb80*/  @P5 STG.E.U16 desc[UR60][R20.64+0x130], R214 ;  /* 0x000130d614005986 */ /* 0x0003e2000c10153c */
[----:B------:R-:W-:-:S03]  /*2eb90*/  ISETP.GT.AND P5, PT, R0, 0x80, P2 ;  /* 0x000000800000780c */ /* 0x000fc600017a4270 */
[----:B------:R1:W-:Y:S01]  /*2eba0*/  @P4 STG.E.U16 desc[UR60][R20.64+0x132], R215 ;  /* 0x000132d714004986 */ /* 0x0003e2000c10153c */
[----:B------:R-:W-:Y:S02]  /*2ebb0*/  ISETP.GT.AND P4, PT, R0, 0x80, P3 ;  /* 0x000000800000780c */ /* 0x000fe40001f84270 */
[----:B------:R-:W-:Y:S02]  /*2ebc0*/  F2FP.F16.F32.PACK_AB R200, RZ, R200 ;  /* 0x000000c8ffc8723e */ /* 0x000fe400000000ff */
[----:B------:R-:W-:Y:S01]  /*2ebd0*/  F2FP.F16.F32.PACK_AB R201, RZ, R201 ;  /* 0x000000c9ffc9723e */ /* 0x000fe200000000ff */
[----:B------:R-:W-:-:S04]  /*2ebe0*/  FMUL R202, R202, R2 ;  /* 0x00000002caca7220 */ /* 0x000fc80000400000 */
[----:B------:R1:W-:Y:S01]  /*2ebf0*/  @P5 STG.E.U16 desc[UR60][R8.64+0x122], R201 ;  /* 0x000122c908005986 */ /* 0x0003e2000c10153c */
[----:B------:R-:W-:-:S03]  /*2ec00*/  ISETP.GT.AND P5, PT, R0, 0x88, P2 ;  /* 0x000000880000780c */ /* 0x000fc600017a4270 */
[----:B------:R1:W-:Y:S01]  /*2ec10*/  @P4 STG.E.U16 desc[UR60][R8.64+0x120], R200 ;  /* 0x000120c808004986 */ /* 0x0003e2000c10153c */
[----:B------:R-:W-:Y:S01]  /*2ec20*/  ISETP.GT.AND P4, PT, R0, 0x88, P3 ;  /* 0x000000880000780c */ /* 0x000fe20001f84270 */
[----:B------:R-:W-:Y:S01]  /*2ec30*/  FMUL R203, R203, R2 ;  /* 0x00000002cbcb7220 */ /* 0x000fe20000400000 */
[----:B------:R-:W-:-:S04]  /*2ec40*/  F2FP.F16.F32.PACK_AB R202, RZ, R202 ;  /* 0x000000caffca723e */ /* 0x000fc800000000ff */
        /* <DEDUP_REMOVED lines=8> */
[----:B------:R-:W-:-:S03]  /*2ecd0*/  F2FP.F16.F32.PACK_AB R205, RZ, R205 ;  /* 0x000000cdffcd723e */ /* 0x000fc600000000ff */
[----:B------:R1:W-:Y:S01]  /*2ece0*/  @P5 STG.E.U16 desc[UR60][R8.64+0x130], R204 ;  /* 0x000130cc08005986 */ /* 0x0003e2000c10153c */
[----:B------:R-:W-:-:S03]  /*2ecf0*/  ISETP.GT.AND P5, PT, R0, 0x88, P0 ;  /* 0x000000880000780c */ /* 0x000fc600007a4270 */
[----:B------:R1:W-:Y:S01]  /*2ed00*/  @P4 STG.E.U16 desc[UR60][R8.64+0x132], R205 ;  /* 0x000132cd08004986 */ /* 0x0003e2000c10153c */
[----:B------:R-:W-:Y:S01]  /*2ed10*/  ISETP.GT.AND P4, PT, R0, 0x88, P1 ;  /* 0x000000880000780c */ /* 0x000fe20000f84270 */
[-C--:B------:R-:W-:Y:S01]  /*2ed20*/  FMUL R206, R206, R2.reuse ;  /* 0x00000002cece7220 */ /* 0x080fe20000400000 */
[----:B------:R-:W-:-:S04]  /*2ed30*/  FMUL R207, R207, R2 ;  /* 0x00000002cfcf7220 */ /* 0x000fc80000400000 */
[----:B------:R-:W-:Y:S02]  /*2ed40*/  F2FP.F16.F32.PACK_AB R206, RZ, R206 ;  /* 0x000000ceffce723e */ /* 0x000fe400000000ff */
        /* <DEDUP_REMOVED lines=36> */
[C---:B------:R-:W-:Y:S02]  /*2ef90*/  ISETP.GT.AND P4, PT, R0.reuse, 0x180, P2 ;  /* 0x000001800000780c */ /* 0x040fe40001784270 */
[----:B------:R-:W-:Y:S01]  /*2efa0*/  ISETP.GT.AND P3, PT, R0, 0x188, P3 ;  /* 0x000001880000780c */ /* 0x000fe20001f64270 */
[-C--:B------:R-:W-:Y:S01]  /*2efb0*/  FMUL R184, R184, R2.reuse ;  /* 0x00000002b8b87220 */ /* 0x080fe20000400000 */
[-C--:B------:R-:W-:Y:S01]  /*2efc0*/  FMUL R185, R185, R2.reuse ;  /* 0x00000002b9b97220 */ /* 0x080fe20000400000 */
[----:B------:R-:W-:-:S03]  /*2efd0*/  FMUL R186, R186, R2 ;  /* 0x00000002baba7220 */ /* 0x000fc60000400000 */
[----:B------:R-:W-:Y:S02]  /*2efe0*/  F2FP.F16.F32.PACK_AB R184, RZ, R184 ;  /* 0x000000b8ffb8723e */ /* 0x000fe400000000ff */
[----:B------:R-:W-:Y:S02]  /*2eff0*/  F2FP.F16.F32.PACK_AB R185, RZ, R185 ;  /* 0x000000b9ffb9723e */ /* 0x000fe400000000ff */
[----:B------:R-:W-:Y:S01]  /*2f000*/  F2FP.F16.F32.PACK_AB R186, RZ, R186 ;  /* 0x000000baffba723e */ /* 0x000fe200000000ff */
[----:B------:R1:W-:Y:S01]  /*2f010*/  @P5 STG.E.U16 desc[UR60][R6.64+0x120], R184 ;  /* 0x000120b806005986 */ /* 0x0003e2000c10153c */
[----:B------:R-:W-:-:S03]  /*2f020*/  ISETP.GT.AND P2, PT, R0, 0x188, P2 ;  /* 0x000001880000780c */ /* 0x000fc60001744270 */
[----:B------:R1:W-:Y:S01]  /*2f030*/  @P4 STG.E.U16 desc[UR60][R6.64+0x122], R185 ;  /* 0x000122b906004986 */ /* 0x0003e2000c10153c */
[----:B------:R-:W-:-:S03]  /*2f040*/  FMUL R187, R187, R2 ;  /* 0x00000002bbbb7220 */ /* 0x000fc60000400000 */
[----:B------:R1:W-:Y:S01]  /*2f050*/  @P3 STG.E.U16 desc[UR60][R10.64+0x120], R186 ;  /* 0x000120ba0a003986 */ /* 0x0003e2000c10153c */
[C---:B------:R-:W-:Y:S01]  /*2f060*/  ISETP.GT.AND P3, PT, R0.reuse, 0x180, P1 ;  /* 0x000001800000780c */ /* 0x040fe20000f64270 */
[-C--:B------:R-:W-:Y:S01]  /*2f070*/  FMUL R189, R189, R2.reuse ;  /* 0x00000002bdbd7220 */ /* 0x080fe20000400000 */
[C---:B------:R-:W-:Y:S02]  /*2f080*/  ISETP.GT.AND P4, PT, R0.reuse, 0x180, P0 ;  /* 0x000001800000780c */ /* 0x040fe40000784270 */
[----:B------:R-:W-:Y:S01]  /*2f090*/  ISETP.GT.AND P0, PT, R0, 0x188, P0 ;  /* 0x000001880000780c */ /* 0x000fe20000704270 */
[-C--:B------:R-:W-:Y:S01]  /*2f0a0*/  FMUL R188, R188, R2.reuse ;  /* 0x00000002bcbc7220 */ /* 0x080fe20000400000 */
[----:B------:R-:W-:Y:S01]  /*2f0b0*/  ISETP.GT.AND P1, PT, R0, 0x188, P1 ;  /* 0x000001880000780c */ /* 0x000fe20000f24270 */
[-C--:B------:R-:W-:Y:S01]  /*2f0c0*/  FMUL R190, R190, R2.reuse ;  /* 0x00000002bebe7220 */ /* 0x080fe20000400000 */
[----:B------:R-:W-:Y:S01]  /*2f0d0*/  F2FP.F16.F32.PACK_AB R187, RZ, R187 ;  /* 0x000000bbffbb723e */ /* 0x000fe200000000ff */
[----:B------:R-:W-:Y:S01]  /*2f0e0*/  FMUL R191, R191, R2 ;  /* 0x00000002bfbf7220 */ /* 0x000fe20000400000 */
[----:B------:R-:W-:-:S02]  /*2f0f0*/  F2FP.F16.F32.PACK_AB R189, RZ, R189 ;  /* 0x000000bdffbd723e */ /* 0x000fc400000000ff */
[----:B------:R-:W-:Y:S01]  /*2f100*/  F2FP.F16.F32.PACK_AB R188, RZ, R188 ;  /* 0x000000bcffbc723e */ /* 0x000fe200000000ff */
[----:B------:R1:W-:Y:S01]  /*2f110*/  @P2 STG.E.U16 desc[UR60][R10.64+0x122], R187 ;  /* 0x000122bb0a002986 */ /* 0x0003e2000c10153c */
[----:B------:R-:W-:Y:S02]  /*2f120*/  F2FP.F16.F32.PACK_AB R190, RZ, R190 ;  /* 0x000000beffbe723e */ /* 0x000fe400000000ff */
[----:B------:R-:W-:Y:S01]  /*2f130*/  F2FP.F16.F32.PACK_AB R191, RZ, R191 ;  /* 0x000000bfffbf723e */ /* 0x000fe200000000ff */
[----:B------:R1:W-:Y:S01]  /*2f140*/  @P3 STG.E.U16 desc[UR60][R6.64+0x132], R189 ;  /* 0x000132bd06003986 */ /* 0x0003e2000c10153c */
[C---:B------:R-:W-:Y:S02]  /*2f150*/  ISETP.GT.AND P3, PT, R3.reuse, 0xa0, PT ;  /* 0x000000a00300780c */ /* 0x040fe40003f64270 */
[----:B------:R-:W-:Y:S01]  /*2f160*/  ISETP.GT.AND P2, PT, R3, 0xa1, PT ;  /* 0x000000a10300780c */ /* 0x000fe20003f44270 */
[----:B------:R1:W-:Y:S03]  /*2f170*/  @P4 STG.E.U16 desc[UR60][R6.64+0x130], R188 ;  /* 0x000130bc06004986 */ /* 0x0003e6000c10153c */
[C---:B------:R-:W-:Y:S01]  /*2f180*/  ISETP.GT.AND P4, PT, R0.reuse, RZ, P2 ;  /* 0x000000ff0000720c */ /* 0x040fe20001784270 */
[----:B------:R1:W-:Y:S01]  /*2f190*/  @P0 STG.E.U16 desc[UR60][R10.64+0x130], R190 ;  /* 0x000130be0a000986 */ /* 0x0003e2000c10153c */
[----:B------:R-:W-:-:S03]  /*2f1a0*/  ISETP.GT.AND P0, PT, R0, RZ, P3 ;  /* 0x000000ff0000720c */ /* 0x000fc60001f04270 */
[----:B------:R1:W-:Y:S01]  /*2f1b0*/  @P1 STG.E.U16 desc[UR60][R10.64+0x132], R191 ;  /* 0x000132bf0a001986 */ /* 0x0003e2000c10153c */
[----:B------:R-:W-:Y:S01]  /*2f1c0*/  ISETP.GT.AND P1, PT, R0, 0x8, P2 ;  /* 0x000000080000780c */ /* 0x000fe20001724270 */
[-C--:B------:R-:W-:Y:S01]  /*2f1d0*/  FMUL R176, R176, R2.reuse ;  /* 0x00000002b0b07220 */ /* 0x080fe20000400000 */
[-C--:B------:R-:W-:Y:S01]  /*2f1e0*/  FMUL R177, R177, R2.reuse ;  /* 0x00000002b1b17220 */ /* 0x080fe20000400000 */
[-C--:B------:R-:W-:Y:S01]  /*2f1f0*/  FMUL R179, R179, R2.reuse ;  /* 0x00000002b3b37220 */ /* 0x080fe20000400000 */
[----:B------:R-:W-:Y:S01]  /*2f200*/  ISETP.GT.AND P5, PT, R0, 0x8, P3 ;  /* 0x000000080000780c */ /* 0x000fe20001fa4270 */
[----:B------:R-:W-:Y:S01]  /*2f210*/  FMUL R178, R178, R2 ;  /* 0x00000002b2b27220 */ /* 0x000fe20000400000 */
[----:B------:R-:W-:Y:S02]  /*2f220*/  F2FP.F16.F32.PACK_AB R176, RZ, R176 ;  /* 0x000000b0ffb0723e */ /* 0x000fe400000000ff */
[----:B------:R-:W-:Y:S02]  /*2f230*/  F2FP.F16.F32.PACK_AB R177, RZ, R177 ;  /* 0x000000b1ffb1723e */ /* 0x000fe400000000ff */
[----:B------:R-:W-:Y:S01]  /*2f240*/  F2FP.F16.F32.PACK_AB R179, RZ, R179 ;  /* 0x000000b3ffb3723e */ /* 0x000fe200000000ff */
[----:B------:R1:W-:Y:S01]  /*2f250*/  @P0 STG.E.U16 desc[UR60][R12.64+0x140], R176 ;  /* 0x000140b00c000986 */ /* 0x0003e2000c10153c */
[----:B------:R-:W-:-:S03]  /*2f260*/  F2FP.F16.F32.PACK_AB R178, RZ, R178 ;  /* 0x000000b2ffb2723e */ /* 0x000fc600000000ff */
[----:B------:R1:W-:Y:S01]  /*2f270*/  @P4 STG.E.U16 desc[UR60][R12.64+0x142], R177 ;  /* 0x000142b10c004986 */ /* 0x0003e2000c10153c */
[----:B------:R-:W-:-:S03]  /*2f280*/  ISETP.GT.AND P0, PT, R3, 0xa8, PT ;  /* 0x000000a80300780c */ /* 0x000fc60003f04270 */
[----:B------:R1:W-:Y:S01]  /*2f290*/  @P1 STG.E.U16 desc[UR60][R20.64+0x142], R179 ;  /* 0x000142b314001986 */ /* 0x0003e2000c10153c */
[----:B------:R-:W-:-:S03]  /*2f2a0*/  ISETP.GT.AND P1, PT, R3, 0xa9, PT ;  /* 0x000000a90300780c */ /* 0x000fc60003f24270 */
[----:B------:R1:W-:Y:S01]  /*2f2b0*/  @P5 STG.E.U16 desc[UR60][R20.64+0x140], R178 ;  /* 0x000140b214005986 */ /* 0x0003e2000c10153c */
[C---:B------:R-:W-:Y:S02]  /*2f2c0*/  ISETP.GT.AND P5, PT, R0.reuse, RZ, P0 ;  /* 0x000000ff0000720c */ /* 0x040fe400007a4270 */
[----:B------:R-:W-:Y:S01]  /*2f2d0*/  ISETP.GT.AND P4, PT, R0, RZ, P1 ;  /* 0x000000ff0000720c */ /* 0x000fe20000f84270 */
        /* <DEDUP_REMOVED lines=505> */
[----:B------:R1:W-:Y:S04]  /*31270*/  @P4 STG.E.U16 desc[UR60][R6.64+0x1b0], R60 ;  /* 0x0001b03c06004986 */ /* 0x0003e8000c10153c */
[----:B------:R1:W-:Y:S01]  /*31280*/  @P1 STG.E.U16 desc[UR60][R10.64+0x1b2], R63 ;  /* 0x0001b23f0a001986 */ /* 0x0003e2000c10153c */
[----:B------:R-:W-:-:S03]  /*31290*/  ISETP.GT.AND P1, PT, R0, RZ, P3 ;  /* 0x000000ff0000720c */ /* 0x000fc60001f24270 */
[----:B------:R1:W-:Y:S01]  /*312a0*/  @P0 STG.E.U16 desc[UR60][R10.64+0x1b0], R62 ;  /* 0x0001b03e0a000986 */ /* 0x0003e2000c10153c */
[----:B------:R-:W-:Y:S01]  /*312b0*/  ISETP.GT.AND P0, PT, R0, RZ, P2 ;  /* 0x000000ff0000720c */ /* 0x000fe20001704270 */
[-C--:B------:R-:W-:Y:S01]  /*312c0*/  FMUL R49, R49, R2.reuse ;  /* 0x0000000231317220 */ /* 0x080fe20000400000 */
[-C--:B------:R-:W-:Y:S01]  /*312d0*/  FMUL R48, R48, R2.reuse ;  /* 0x0000000230307220 */ /* 0x080fe20000400000 */
[C---:B------:R-:W-:Y:S02]  /*312e0*/  ISETP.GT.AND P5, PT, R0.reuse, 0x8, P3 ;  /* 0x000000080000780c */ /* 0x040fe40001fa4270 */
        /* <DEDUP_REMOVED lines=8> */
[C---:B------:R-:W-:Y:S01]  /*31370*/  ISETP.GT.AND P1, PT, R3.reuse, 0xe8, PT ;  /* 0x000000e80300780c */ /* 0x040fe20003f24270 */
[----:B------:R1:W-:Y:S01]  /*31380*/  @P0 STG.E.U16 desc[UR60][R12.64+0x1c0], R48 ;  /* 0x0001c0300c000986 */ /* 0x0003e2000c10153c */
[----:B------:R-:W-:-:S03]  /*31390*/  ISETP.GT.AND P0, PT, R3, 0xe9, PT ;  /* 0x000000e90300780c */ /* 0x000fc60003f04270 */
[----:B------:R1:W-:Y:S01]  /*313a0*/  @P5 STG.E.U16 desc[UR60][R20.64+0x1c2], R51 ;  /* 0x0001c23314005986 */ /* 0x0003e2000c10153c */
[----:B------:R-:W-:-:S03]  /*313b0*/  ISETP.GT.AND P5, PT, R0, RZ, P1 ;  /* 0x000000ff0000720c */ /* 0x000fc60000fa4270 */
[----:B------:R1:W-:Y:S01]  /*313c0*/  @P4 STG.E.U16 desc[UR60][R20.64+0x1c0], R50 ;  /* 0x0001c03214004986 */ /* 0x0003e2000c10153c */
        /* <DEDUP_REMOVED lines=84> */
[----:B------:R-:W-:Y:S02]  /*31910*/  F2FP.F16.F32.PACK_AB R25, RZ, R25 ;  /* 0x00000019ff19723e */ /* 0x000fe400000000ff */
[C---:B------:R-:W-:Y:S02]  /*31920*/  ISETP.GT.AND P2, PT, R0.reuse, 0x188, P2 ;  /* 0x000001880000780c */ /* 0x040fe40001744270 */
[C---:B------:R-:W-:Y:S01]  /*31930*/  ISETP.GT.AND P3, PT, R0.reuse, 0x188, P3 ;  /* 0x000001880000780c */ /* 0x040fe20001f64270 */
[----:B------:R1:W-:Y:S01]  /*31940*/  @P4 STG.E.U16 desc[UR60][R6.64+0x1c0], R24 ;  /* 0x0001c01806004986 */ /* 0x0003e2000c10153c */
[----:B------:R-:W-:-:S03]  /*31950*/  ISETP.GT.AND P4, PT, R0, 0x180, P0 ;  /* 0x000001800000780c */ /* 0x000fc60000784270 */
[----:B------:R1:W-:Y:S01]  /*31960*/  @P5 STG.E.U16 desc[UR60][R6.64+0x1c2], R25 ;  /* 0x0001c21906005986 */ /* 0x0003e2000c10153c */
[----:B------:R-:W-:Y:S01]  /*31970*/  ISETP.GT.AND P5, PT, R0, 0x180, P1 ;  /* 0x000001800000780c */ /* 0x000fe20000fa4270 */
[-C--:B------:R-:W-:Y:S01]  /*31980*/  FMUL R26, R26, R2.reuse ;  /* 0x000000021a1a7220 */ /* 0x080fe20000400000 */
[C---:B------:R-:W-:Y:S01]  /*31990*/  ISETP.GT.AND P1, PT, R0.reuse, 0x188, P1 ;  /* 0x000001880000780c */ /* 0x040fe20000f24270 */
[-C--:B------:R-:W-:Y:S01]  /*319a0*/  FMUL R27, R27, R2.reuse ;  /* 0x000000021b1b7220 */ /* 0x080fe20000400000 */
[----:B------:R-:W-:Y:S01]  /*319b0*/  ISETP.GT.AND P0, PT, R0, 0x188, P0 ;  /* 0x000001880000780c */ /* 0x000fe20000704270 */
[-C--:B------:R-:W-:Y:S01]  /*319c0*/  FMUL R28, R28, R2.reuse ;  /* 0x000000021c1c7220 */ /* 0x080fe20000400000 */
[-C--:B------:R-:W-:Y:S01]  /*319d0*/  FMUL R29, R29, R2.reuse ;  /* 0x000000021d1d7220 */ /* 0x080fe20000400000 */
[-C--:B------:R-:W-:Y:S01]  /*319e0*/  FMUL R30, R30, R2.reuse ;  /* 0x000000021e1e7220 */ /* 0x080fe20000400000 */
[----:B------:R-:W-:Y:S01]  /*319f0*/  FMUL R31, R31, R2 ;  /* 0x000000021f1f7220 */ /* 0x000fe20000400000 */
[----:B------:R-:W-:-:S02]  /*31a00*/  F2FP.F16.F32.PACK_AB R26, RZ, R26 ;  /* 0x0000001aff1a723e */ /* 0x000fc400000000ff */
[----:B------:R-:W-:Y:S02]  /*31a10*/  F2FP.F16.F32.PACK_AB R27, RZ, R27 ;  /* 0x0000001bff1b723e */ /* 0x000fe400000000ff */
[----:B------:R-:W-:Y:S02]  /*31a20*/  F2FP.F16.F32.PACK_AB R28, RZ, R28 ;  /* 0x0000001cff1c723e */ /* 0x000fe400000000ff */
[----:B------:R-:W-:Y:S02]  /*31a30*/  F2FP.F16.F32.PACK_AB R29, RZ, R29 ;  /* 0x0000001dff1d723e */ /* 0x000fe400000000ff */
[----:B------:R-:W-:Y:S02]  /*31a40*/  F2FP.F16.F32.PACK_AB R30, RZ, R30 ;  /* 0x0000001eff1e723e */ /* 0x000fe400000000ff */
[----:B------:R-:W-:Y:S01]  /*31a50*/  F2FP.F16.F32.PACK_AB R31, RZ, R31 ;  /* 0x0000001fff1f723e */ /* 0x000fe200000000ff */
[----:B------:R1:W-:Y:S04]  /*31a60*/  @P2 STG.E.U16 desc[UR60][R10.64+0x1c0], R26 ;  /* 0x0001c01a0a002986 */ /* 0x0003e8000c10153c */
[----:B------:R1:W-:Y:S04]  /*31a70*/  @P3 STG.E.U16 desc[UR60][R10.64+0x1c2], R27 ;  /* 0x0001c21b0a003986 */ /* 0x0003e8000c10153c */
[----:B------:R1:W-:Y:S04]  /*31a80*/  @P5 STG.E.U16 desc[UR60][R6.64+0x1d0], R28 ;  /* 0x0001d01c06005986 */ /* 0x0003e8000c10153c */
[----:B------:R1:W-:Y:S04]  /*31a90*/  @P4 STG.E.U16 desc[UR60][R6.64+0x1d2], R29 ;  /* 0x0001d21d06004986 */ /* 0x0003e8000c10153c */
[----:B------:R1:W-:Y:S04]  /*31aa0*/  @P1 STG.E.U16 desc[UR60][R10.64+0x1d0], R30 ;  /* 0x0001d01e0a001986 */ /* 0x0003e8000c10153c */
[----:B------:R1:W-:Y:S02]  /*31ab0*/  @P0 STG.E.U16 desc[UR60][R10.64+0x1d2], R31 ;  /* 0x0001d21f0a000986 */ /* 0x0003e4000c10153c */
.L_x_979:
[----:B------:R-:W-:Y:S05]  /*31ac0*/  BSYNC B0 ;  /* 0x0000000000007941 */ /* 0x000fea0003800000 */
.L_x_33:
[----:B-1----:R-:W2:Y:S04]  /*31ad0*/  LDL.LU R5, [R1+0x474] ;  /* 0x0004740001057983 */ /* 0x002ea80000300800 */
[----:B0-----:R-:W2:Y:S01]  /*31ae0*/  LDL.LU R4, [R1+0x48c] ;  /* 0x00048c0001047983 */ /* 0x001ea20000300800 */
[----:B------:R-:W-:Y:S01]  /*31af0*/  ULDC UR4, c[0x0][0xc] ;  /* 0x0000030000047ab9 */ /* 0x000fe20000000800 */
[----:B------:R-:W-:Y:S01]  /*31b00*/  ULDC UR5, c[0x0][0x10] ;  /* 0x0000040000057ab9 */ /* 0x000fe20000000800 */
[----:B------:R-:W2:Y:S01]  /*31b10*/  LDC R3, c[0x0][0x14] ;  /* 0x00000500ff037b82 */ /* 0x000ea20000000800 */
[----:B------:R-:W-:Y:S01]  /*31b20*/  UIMAD.WIDE.U32 UR4, UR4, UR5, URZ ;  /* 0x00000005040472a5 */ /* 0x000fe2000f8e003f */
[----:B------:R-:W-:-:S05]  /*31b30*/  PRMT R0, RZ, 0x7610, R0 ;  /* 0x00007610ff007816 */ /* 0x000fca0000000000 */
[----:B--2---:R-:W-:-:S04]  /*31b40*/  IMAD.WIDE.U32 R4, R3, UR4, R4 ;  /* 0x0000000403047c25 */ /* 0x004fc8000f8e0004 */
[----:B------:R-:W-:Y:S01]  /*31b50*/  IMAD R3, R3, UR5, RZ ;  /* 0x0000000503037c24 */ /* 0x000fe2000f8e02ff */
[----:B------:R-:W-:Y:S01]  /*31b60*/  ULDC.64 UR4, c[0x0][0x650] ;  /* 0x0001940000047ab9 */ /* 0x000fe20000000a00 */
[----:B------:R-:W-:Y:S01]  /*31b70*/  IMAD.MOV.U32 R21, RZ, RZ, R4 ;  /* 0x000000ffff157224 */ /* 0x000fe200078e0004 */
[----:B------:R-:W-:Y:S01]  /*31b80*/  ISETP.GE.U32.AND P0, PT, R4, UR4, PT ;  /* 0x0000000404007c0c */ /* 0x000fe2000bf06070 */
[----:B------:R-:W-:Y:S01]  /*31b90*/  IMAD.IADD R23, R5, 0x1, R3 ;  /* 0x0000000105177824 */ /* 0x000fe200078e0203 */
[----:B------:R-:W-:Y:S02]  /*31ba0*/  UMOV UR4, 0xffffffff ;  /* 0xffffffff00047882 */ /* 0x000fe40000000000 */
[----:B------:R-:W-:Y:S02]  /*31bb0*/  IMAD.U32 R3, RZ, RZ, UR4 ;  /* 0x00000004ff037e24 */ /* 0x000fe4000f8e00ff */
[----:B------:R0:W-:Y:S01]  /*31bc0*/  STL [R1+0x474], R23 ;  /* 0x0004741701007387 */ /* 0x0001e20000100800 */
[----:B------:R-:W-:Y:S01]  /*31bd0*/  ISETP.GE.U32.AND.EX P0, PT, R23, UR5, PT, P0 ;  /* 0x0000000517007c0c */ /* 0x000fe2000bf06100 */
[----:B------:R-:W-:-:S02]  /*31be0*/  UMOV UR5, 0xffffffff ;  /* 0xffffffff00057882 */ /* 0x000fc40000000000 */
[----:B------:R0:W-:Y:S01]  /*31bf0*/  STL [R1+0x48c], R21 ;  /* 0x00048c1501007387 */ /* 0x0001e20000100800 */
[----:B------:R-:W-:-:S03]  /*31c00*/  IMAD.U32 R18, RZ, RZ, UR5 ;  /* 0x00000005ff127e24 */ /* 0x000fc6000f8e00ff */
[----:B------:R0:W-:Y:S06]  /*31c10*/  STL [R1+0x464], R3 ;  /* 0x0004640301007387 */ /* 0x0001ec0000100800 */
[----:B------:R-:W-:Y:S05]  /*31c20*/  @P0 BRA `(.L_x_980) ;  /* 0x0000000400840947 */ /* 0x000fea0003800000 */
[----:B-----5:R-:W1:Y:S01]  /*31c30*/  S2R R17, SR_CTAID.X ;  /* 0x0000000000117919 */ /* 0x020e620000002500 */
[----:B------:R-:W2:Y:S01]  /*31c40*/  LDC.64 R10, c[0x0][0x628] ;  /* 0x00018a00ff0a7b82 */ /* 0x000ea20000000a00 */
[----:B------:R-:W-:Y:S01]  /*31c50*/  ULDC UR4, c[0x0][0x150] ;  /* 0x0000540000047ab9 */ /* 0x000fe20000000800 */
[----:B------:R-:W-:Y:S01]  /*31c60*/  IMAD.MOV.U32 R8, RZ, RZ, R21 ;  /* 0x000000ffff087224 */ /* 0x000fe200078e0015 */
[----:B------:R-:W0:Y:S01]  /*31c70*/  S2R R19, SR_CTAID.Y ;  /* 0x0000000000137919 */ /* 0x000e220000002600 */
[----:B------:R-:W-:-:S04]  /*31c80*/  IMAD.MOV.U32 R9, RZ, RZ, R23 ;  /* 0x000000ffff097224 */ /* 0x000fc800078e0017 */
[----:B------:R-:W0:Y:S08]  /*31c90*/  LDC R20, c[0x0][0x144] ;  /* 0x00005100ff147b82 */ /* 0x000e300000000800 */
[----:B------:R-:W0:Y:S08]  /*31ca0*/  LDC R12, c[0x0][0x630] ;  /* 0x00018c00ff0c7b82 */ /* 0x000e300000000800 */
[----:B------:R-:W0:Y:S01]  /*31cb0*/  LDC.64 R14, c[0x0][0x620] ;  /* 0x00018800ff0e7b82 */ /* 0x000e220000000a00 */
[----:B--2---:R-:W-:-:S04]  /*31cc0*/  ISETP.NE.U32.AND P0, PT, R10, RZ, PT ;  /* 0x000000ff0a00720c */ /* 0x004fc80003f05070 */
[----:B------:R-:W-:Y:S02]  /*31cd0*/  ISETP.NE.AND.EX P0, PT, R11, RZ, PT, P0 ;  /* 0x000000ff0b00720c */ /* 0x000fe40003f05300 */
[----:B-1----:R-:W-:-:S05]  /*31ce0*/  I2FP.F32.U32 R0, R17 ;  /* 0x0000001100007245 */ /* 0x002fca0000201000 */
[----:B------:R-:W-:-:S04]  /*31cf0*/  FMUL R0, R0, UR4 ;  /* 0x0000000400007c20 */ /* 0x000fc80008400000 */
[----:B------:R1:W2:Y:S02]  /*31d00*/  F2I.U32.TRUNC.NTZ R18, R0 ;  /* 0x0000000000127305 */ /* 0x0002a4000020f000 */
[----:B------:R-:W-:Y:S05]  /*31d10*/  @!P0 BRA `(.L_x_981) ;  /* 0x0000000000288947 */ /* 0x000fea0003800000 */
[----:B-1----:R-:W0:Y:S02]  /*31d20*/  LDC R0, c[0x0][0x634] ;  /* 0x00018d00ff007b82 */ /* 0x002e240000000800 */
[----:B0-----:R-:W-:-:S05]  /*31d30*/  IADD3 R3, P0, R21, R0, RZ ;  /* 0x0000000015037210 */ /* 0x001fca0007f1e0ff */
        /* <DEDUP_REMOVED lines=8> */
.L_x_981:
[-CC-:B0-----:R-:W-:Y:S01]  /*31dc0*/  SHF.R.U64 R27, R8, R12.reuse, R9.reuse ;  /* 0x0000000c081b7219 */ /* 0x181fe20000001209 */
[----:B------:R-:W0:Y:S01]  /*31dd0*/  LDC.64 R24, c[0x0][0x640] ;  /* 0x00019000ff187b82 */ /* 0x000e220000000a00 */
[----:B-1----:R-:W-:Y:S01]  /*31de0*/  SHF.R.U32.HI R0, RZ, R12, R9 ;  /* 0x0000000cff007219 */ /* 0x002fe20000011609 */
[----:B------:R-:W-:Y:S01]  /*31df0*/  IMAD.MOV.U32 R4, RZ, RZ, R21 ;  /* 0x000000ffff047224 */ /* 0x000fe200078e0015 */
[----:B------:R-:W-:Y:S01]  /*31e00*/  IADD3 R3, P0, RZ, -R27, RZ ;  /* 0x8000001bff037210 */ /* 0x000fe20007f1e0ff */
[----:B--2---:R-:W-:Y:S01]  /*31e10*/  IMAD.MOV R18, RZ, RZ, -R18 ;  /* 0x000000ffff127224 */ /* 0x004fe200078e0a12 */
[----:B------:R-:W-:Y:S01]  /*31e20*/  ULDC UR4, c[0x0][0x154] ;  /* 0x0000550000047ab9 */ /* 0x000fe20000000800 */
[----:B------:R-:W-:Y:S02]  /*31e30*/  IMAD.MOV.U32 R7, RZ, RZ, 0x1 ;  /* 0x00000001ff077424 */ /* 0x000fe400078e00ff */
[----:B------:R-:W1:Y:S01]  /*31e40*/  LDC R6, c[0x0][0x618] ;  /* 0x00018600ff067b82 */ /* 0x000e620000000800 */
[----:B------:R-:W-:-:S02]  /*31e50*/  IMAD.X R5, RZ, RZ, ~R0, P0 ;  /* 0x000000ffff057224 */ /* 0x000fc400000e0e00 */
[----:B------:R-:W-:Y:S02]  /*31e60*/  IMAD R17, R20, R18, R17 ;  /* 0x0000001214117224 */ /* 0x000fe400078e0211 */
[-C--:B------:R-:W-:Y:S02]  /*31e70*/  IMAD R0, R5, R14.reuse, RZ ;  /* 0x0000000e05007224 */ /* 0x080fe400078e02ff */
[----:B------:R-:W-:Y:S01]  /*31e80*/  IMAD.MOV.U32 R5, RZ, RZ, R23 ;  /* 0x000000ffff057224 */ /* 0x000fe200078e0017 */
[----:B------:R-:W2:Y:S01]  /*31e90*/  LDC R8, c[0x0][0x608] ;  /* 0x00018200ff087b82 */ /* 0x000ea20000000800 */
[----:B------:R-:W-:-:S04]  /*31ea0*/  IMAD.WIDE.U32 R4, R3, R14, R4 ;  /* 0x0000000e03047225 */ /* 0x000fc800078e0004 */
[----:B------:R-:W-:-:S03]  /*31eb0*/  IMAD R3, R3, R15, R0 ;  /* 0x0000000f03037224 */ /* 0x000fc600078e0200 */
[----:B------:R-:W5:Y:S01]  /*31ec0*/  LDC R22, c[0x0][0x658] ;  /* 0x00019600ff167b82 */ /* 0x000f620000000800 */
[----:B------:R-:W-:Y:S01]  /*31ed0*/  I2FP.F32.U32 R0, R19 ;  /* 0x0000001300007245 */ /* 0x000fe20000201000 */
[----:B------:R-:W-:Y:S01]  /*31ee0*/  IMAD.IADD R3, R5, 0x1, R3 ;  /* 0x0000000105037824 */ /* 0x000fe200078e0203 */
[----:B0-----:R-:W-:Y:S01]  /*31ef0*/  ISETP.NE.U32.AND P0, PT, R24, RZ, PT ;  /* 0x000000ff1800720c */ /* 0x001fe20003f05070 */
[----:B------:R-:W-:Y:S02]  /*31f00*/  IMAD.MOV.U32 R5, RZ, RZ, -0x1 ;  /* 0xffffffffff057424 */ /* 0x000fe400078e00ff */
[----:B------:R-:W-:Y:S02]  /*31f10*/  FMUL R0, R0, UR4 ;  /* 0x0000000400007c20 */ /* 0x000fe40008400000 */
[----:B------:R-:W0:Y:S01]  /*31f20*/  LDC R18, c[0x0][0x148] ;  /* 0x00005200ff127b82 */ /* 0x000e220000000800 */
[----:B-1----:R-:W-:Y:S01]  /*31f30*/  SHF.R.U64 R12, R4, R6, R3 ;  /* 0x00000006040c7219 */ /* 0x002fe20000001203 */
[----:B------:R1:W0:Y:S01]  /*31f40*/  F2I.U32.TRUNC.NTZ R13, R0 ;  /* 0x00000000000d7305 */ /* 0x000222000020f000 */
[----:B------:R-:W-:-:S02]  /*31f50*/  ISETP.NE.AND.EX P0, PT, R25, RZ, PT, P0 ;  /* 0x000000ff1900720c */ /* 0x000fc40003f05300 */
[----:B------:R-:W-:-:S03]  /*31f60*/  SHF.R.U32.HI R3, RZ, R6, R3 ;  /* 0x00000006ff037219 */ /* 0x000fc60000011603 */
[----:B------:R-:W0:Y:S01]  /*31f70*/  LDC R15, c[0x0][0x600] ;  /* 0x00018000ff0f7b82 */ /* 0x000e220000000800 */
[-CC-:B--2---:R-:W-:Y:S02]  /*31f80*/  SHF.R.U64 R10, R12, R8.reuse, R3.reuse ;  /* 0x000000080c0a7219 */ /* 0x184fe40000001203 */
[----:B------:R-:W-:-:S05]  /*31f90*/  SHF.R.U32.HI R3, RZ, R8, R3 ;  /* 0x00000008ff037219 */ /* 0x000fca0000011603 */
[----:B------:R-:W2:Y:S01]  /*31fa0*/  LDC R20, c[0x0][0x648] ;  /* 0x00019200ff147b82 */ /* 0x000ea20000000800 */
[-C--:B-----5:R-:W-:Y:S02]  /*31fb0*/  SHF.L.U32 R4, R5, R22.reuse, RZ ;  /* 0x0000001605047219 */ /* 0x0a0fe400000006ff */
[-CC-:B------:R-:W-:Y:S02]  /*31fc0*/  SHF.R.U64 R14, R10, R22.reuse, R3.reuse ;  /* 0x000000160a0e7219 */ /* 0x180fe40000001203 */
[----:B------:R-:W-:Y:S02]  /*31fd0*/  SHF.R.U32.HI R5, RZ, R22, R3 ;  /* 0x00000016ff057219 */ /* 0x000fe40000011603 */
[----:B------:R-:W-:Y:S01]  /*31fe0*/  LOP3.LUT R21, RZ, R4, RZ, 0x33, !PT ;  /* 0x00000004ff157212 */ /* 0x000fe200078e33ff */
[----:B------:R-:W0:Y:S01]  /*31ff0*/  LDC R23, c[0x0][0x638] ;  /* 0x00018e00ff177b82 */ /* 0x000e220000000800 */
[----:B------:R-:W-:Y:S01]  /*32000*/  SHF.L.U32 R22, R7, R22, RZ ;  /* 0x0000001607167219 */ /* 0x000fe200000006ff */
[----:B------:R-:W-:-:S06]  /*32010*/  IMAD.MOV.U32 R4, RZ, RZ, R14 ;  /* 0x000000ffff047224 */ /* 0x000fcc00078e000e */
[----:B------:R-:W0:Y:S01]  /*32020*/  LDC R26, c[0x0][0x610] ;  /* 0x00018400ff1a7b82 */ /* 0x000e220000000800 */
[----:B-1----:R-:W-:Y:S05]  /*32030*/  @!P0 BRA `(.L_x_982) ;  /* 0x0000000000288947 */ /* 0x002fea0003800000 */
        /* <DEDUP_REMOVED lines=10> */
.L_x_982:
[----:B------:R-:W1:Y:S01]  /*320e0*/  LDC R3, c[0x0][0x65c] ;  /* 0x00019700ff037b82 */ /* 0x000e620000000800 */
[----:B--2---:R-:W-:Y:S01]  /*320f0*/  SHF.R.U64 R0, R4, R20, R5 ;  /* 0x0000001404007219 */ /* 0x004fe20000001205 */
[----:B0-----:R-:W-:Y:S01]  /*32100*/  VIADD R7, R15, 0xffffffff ;  /* 0xffffffff0f077836 */ /* 0x001fe20000000000 */
[----:B------:R-:W-:Y:S01]  /*32110*/  LOP3.LUT R5, R10, R21, RZ, 0xc0, !PT ;  /* 0x000000150a057212 */ /* 0x000fe200078ec0ff */
[----:B------:R-:W-:Y:S01]  /*32120*/  IMAD.MOV R13, RZ, RZ, -R13 ;  /* 0x000000ffff0d7224 */ /* 0x000fe200078e0a0d */
[----:B------:R-:W-:Y:S02]  /*32130*/  R2UR UR5, R27 ;  /* 0x000000001b0572ca */ /* 0x000fe400000e0000 */
[----:B------:R-:W-:Y:S02]  /*32140*/  LOP3.LUT R12, R12, R7, RZ, 0xc0, !PT ;  /* 0x000000070c0c7212 */ /* 0x000fe400078ec0ff */
[----:B-1----:R-:W-:Y:S01]  /*32150*/  ISETP.NE.AND P0, PT, R3, 0x1, PT ;  /* 0x000000010300780c */ /* 0x002fe20003f05270 */
[----:B------:R-:W-:-:S02]  /*32160*/  IMAD.MOV R3, RZ, RZ, -R0 ;  /* 0x000000ffff037224 */ /* 0x000fc400078e0a00 */
[----:B------:R-:W-:Y:S02]  /*32170*/  IMAD R0, R22, R0, R5 ;  /* 0x0000000016007224 */ /* 0x000fe400078e0205 */
[----:B------:R-:W-:-:S04]  /*32180*/  IMAD R3, R3, R23, R14 ;  /* 0x0000001703037224 */ /* 0x000fc800078e020e */
[----:B------:R-:W-:-:S04]  /*32190*/  IMAD R3, R3, R15, R12 ;  /* 0x0000000f03037224 */ /* 0x000fc800078e020c */
[----:B------:R-:W-:-:S04]  /*321a0*/  @P0 IMAD R17, R18, R13, R19 ;  /* 0x0000000d12110224 */ /* 0x000fc800078e0213 */
[----:B------:R-:W-:-:S05]  /*321b0*/  IMAD R0, R0, R26, R17 ;  /* 0x0000001a00007224 */ /* 0x000fca00078e0211 */
[----:B------:R-:W-:Y:S02]  /*321c0*/  SEL R4, R3, R0, !P0 ;  /* 0x0000000003047207 */ /* 0x000fe40004000000 */
[----:B------:R-:W-:Y:S01]  /*321d0*/  SEL R0, R0, R3, !P0 ;  /* 0x0000000300007207 */ /* 0x000fe20004000000 */
[----:B------:R-:W-:Y:S01]  /*321e0*/  IMAD.U32 R3, RZ, RZ, UR5 ;  /* 0x00000005ff037e24 */ /* 0x000fe2000f8e00ff */
[----:B------:R-:W-:Y:S02]  /*321f0*/  R2UR UR4, R4 ;  /* 0x00000000040472ca */ /* 0x000fe400000e0000 */
[----:B------:R-:W-:Y:S01]  /*32200*/  R2UR UR6, R0 ;  /* 0x00000000000672ca */ /* 0x000fe200000e0000 */
[----:B------:R-:W-:Y:S01]  /*32210*/  IMAD.MOV.U32 R0, RZ, RZ, 0x1 ;  /* 0x00000001ff007424 */ /* 0x000fe200078e00ff */
[----:B------:R1:W-:Y:S09]  /*32220*/  STL [R1+0x464], R3 ;  /* 0x0004640301007387 */ /* 0x0003f20000100800 */
[----:B------:R-:W-:-:S07]  /*32230*/  IMAD.U32 R18, RZ, RZ, UR4 ;  /* 0x00000004ff127e24 */ /* 0x000fce000f8e00ff */
.L_x_980:
[----:B------:R-:W-:Y:S01]  /*32240*/  LOP3.LUT P0, RZ, R0, 0xff, RZ, 0xc0, !PT ;  /* 0x000000ff00ff7812 */ /* 0x000fe2000780c0ff */
[----:B------:R-:W-:-:S12]  /*32250*/  IMAD.U32 R19, RZ, RZ, UR6 ;  /* 0x00000006ff137e24 */ /* 0x000fd8000f8e00ff */
[----:B------:R-:W-:Y:S05]  /*32260*/  @P0 BRA `(.L_x_983) ;  /* 0xfffffcf0007c0947 */ /* 0x000fea000383ffff */
[----:B------:R-:W-:Y:S05]  /*32270*/  EXIT ;  /* 0x000000000000794d */ /* 0x000fea0003800000 */
.L_x_8:
[----:B------:R-:W2:Y:S01]  /*32280*/  LDL R163, [R1+0x48c] ;  /* 0x00048c0001a37983 */ /* 0x000ea20000100800 */
[----:B------:R-:W-:-:S03]  /*32290*/  ULDC.64 UR4, c[0x0][0x650] ;  /* 0x0001940000047ab9 */ /* 0x000fc60000000a00 */
[----:B------:R-:W3:Y:S01]  /*322a0*/  LDL R162, [R1+0x474] ;  /* 0x0004740001a27983 */ /* 0x000ee20000100800 */
[----:B------:R-:W-:Y:S01]  /*322b0*/  PRMT R6, RZ, 0x7610, R6 ;  /* 0x00007610ff067816 */ /* 0x000fe20000000006 */
[----:B------:R-:W-:Y:S02]  /*322c0*/  IMAD.MOV.U32 R4, RZ, RZ, -0x1 ;  /* 0xffffffffff047424 */ /* 0x000fe400078e00ff */
[----:B------:R-:W-:Y:S02]  /*322d0*/  IMAD.MOV.U32 R5, RZ, RZ, -0x1 ;  /* 0xffffffffff057424 */ /* 0x000fe400078e00ff */
[----:B------:R-:W-:Y:S01]  /*322e0*/  IMAD.MOV.U32 R10, RZ, RZ, -0x1 ;  /* 0xffffffffff0a7424 */ /* 0x000fe200078e00ff */
[----:B--2---:R-:W-:-:S04]  /*322f0*/  ISETP.GE.U32.AND P0, PT, R163, UR4, PT ;  /* 0x00000004a3007c0c */ /* 0x004fc8000bf06070 */
[----:B---3--:R-:W-:-:S13]  /*32300*/  ISETP.GE.U32.AND.EX P0, PT, R162, UR5, PT, P0 ;  /* 0x00000005a2007c0c */ /* 0x008fda000bf06100 */
[----:B------:R-:W-:Y:S05]  /*32310*/  @P0 BRA `(.L_x_984) ;  /* 0x0000000400340947 */ /* 0x000fea0003800000 */
[----:B------:R-:W1:Y:S01]  /*32320*/  LDC.64 R14, c[0x0][0x628] ;  /* 0x00018a00ff0e7b82 */ /* 0x000e620000000a00 */
[----:B------:R-:W-:Y:S02]  /*32330*/  IMAD.MOV.U32 R8, RZ, RZ, R163 ;  /* 0x000000ffff087224 */ /* 0x000fe400078e00a3 */
[----:B------:R-:W-:-:S05]  /*32340*/  IMAD.MOV.U32 R9, RZ, RZ, R162 ;  /* 0x000000ffff097224 */ /* 0x000fca00078e00a2 */
[----:B------:R-:W2:Y:S08]  /*32350*/  LDC R10, c[0x0][0x630] ;  /* 0x00018c00ff0a7b82 */ /* 0x000eb00000000800 */
[----:B------:R-:W3:Y:S01]  /*32360*/  LDC.64 R16, c[0x0][0x620] ;  /* 0x00018800ff107b82 */ /* 0x000ee20000000a00 */
[----:B-1----:R-:W-:-:S04]  /*32370*/  ISETP.NE.U32.AND P0, PT, R14, RZ, PT ;  /* 0x000000ff0e00720c */ /* 0x002fc80003f05070 */
[----:B------:R-:W-:-:S13]  /*32380*/  ISETP.NE.AND.EX P0, PT, R15, RZ, PT, P0 ;  /* 0x000000ff0f00720c */ /* 0x000fda0003f05300 */
[----:B--23--:R-:W-:Y:S05]  /*32390*/  @!P0 BRA `(.L_x_985) ;  /* 0x0000000000288947 */ /* 0x00cfea0003800000 */
        /* <DEDUP_REMOVED lines=10> */
.L_x_985:
[----:B------:R-:W1:Y:S01]  /*32440*/  LDC.64 R20, c[0x0][0x640] ;  /* 0x00019000ff147b82 */ /* 0x000e620000000a00 */
[-CC-:B------:R-:W-:Y:S02]  /*32450*/  SHF.R.U64 R14, R8, R10.reuse, R9.reuse ;  /* 0x0000000a080e7219 */ /* 0x180fe40000001209 */
[----:B------:R-:W-:Y:S02]  /*32460*/  SHF.R.U32.HI R4, RZ, R10, R9 ;  /* 0x0000000aff047219 */ /* 0x000fe40000011609 */
[----:B------:R-:W-:-:S03]  /*32470*/  IADD3 R7, P0, RZ, -R14, RZ ;  /* 0x8000000eff077210 */ /* 0x000fc60007f1e0ff */
[----:B------:R-:W2:Y:S02]  /*32480*/  LDC R8, c[0x0][0x618] ;  /* 0x00018600ff087b82 */ /* 0x000ea40000000800 */
[----:B------:R-:W-:Y:S02]  /*32490*/  IMAD.X R5, RZ, RZ, ~R4, P0 ;  /* 0x000000ffff057224 */ /* 0x000fe400000e0e04 */
[----:B------:R-:W-:Y:S02]  /*324a0*/  IMAD.MOV.U32 R4, RZ, RZ, R163 ;  /* 0x000000ffff047224 */ /* 0x000fe400078e00a3 */
[-C--:B------:R-:W-:Y:S02]  /*324b0*/  IMAD R6, R5, R16.reuse, RZ ;  /* 0x0000001005067224 */ /* 0x080fe400078e02ff */
[----:B------:R-:W3:Y:S01]  /*324c0*/  LDC R18, c[0x0][0x608] ;  /* 0x00018200ff127b82 */ /* 0x000ee20000000800 */
[----:B------:R-:W-:Y:S02]  /*324d0*/  IMAD.MOV.U32 R5, RZ, RZ, R162 ;  /* 0x000000ffff057224 */ /* 0x000fe400078e00a2 */
[----:B------:R-:W-:-:S05]  /*324e0*/  IMAD.WIDE.U32 R4, R7, R16, R4 ;  /* 0x0000001007047225 */ /* 0x000fca00078e0004 */
[----:B------:R-:W4:Y:S01]  /*324f0*/  LDC R19, c[0x0][0x658] ;  /* 0x00019600ff137b82 */ /* 0x000f220000000800 */
[----:B------:R-:W-:Y:S01]  /*32500*/  IMAD R7, R7, R17, R6 ;  /* 0x0000001107077224 */ /* 0x000fe200078e0206 */
[----:B-1----:R-:W-:Y:S01]  /*32510*/  ISETP.NE.U32.AND P0, PT, R20, RZ, PT ;  /* 0x000000ff1400720c */ /* 0x002fe20003f05070 */
[----:B------:R-:W-:Y:S02]  /*32520*/  IMAD.MOV.U32 R6, RZ, RZ, -0x1 ;  /* 0xffffffffff067424 */ /* 0x000fe400078e00ff */
[----:B------:R-:W-:Y:S01]  /*32530*/  IMAD.IADD R5, R5, 0x1, R7 ;  /* 0x0000000105057824 */ /* 0x000fe200078e0207 */
[----:B------:R-:W-:Y:S02]  /*32540*/  ISETP.NE.AND.EX P0, PT, R21, RZ, PT, P0 ;  /* 0x000000ff1500720c */ /* 0x000fe40003f05300 */
[----:B------:R-:W1:Y:S02]  /*32550*/  LDC R17, c[0x0][0x600] ;  /* 0x00018000ff117b82 */ /* 0x000e640000000800 */
[----:B--2---:R-:W-:-:S02]  /*32560*/  SHF.R.U64 R10, R4, R8, R5 ;  /* 0x00000008040a7219 */ /* 0x004fc40000001205 */
[----:B------:R-:W-:-:S04]  /*32570*/  SHF.R.U32.HI R5, RZ, R8, R5 ;  /* 0x00000008ff057219 */ /* 0x000fc80000011605 */
[----:B------:R-:W2:Y:S01]  /*32580*/  LDC R22, c[0x0][0x648] ;  /* 0x00019200ff167b82 */ /* 0x000ea20000000800 */
[-CC-:B---3--:R-:W-:Y:S02]  /*32590*/  SHF.R.U64 R15, R10, R18.reuse, R5.reuse ;  /* 0x000000120a0f7219 */ /* 0x188fe40000001205 */
[----:B------:R-:W-:Y:S01]  /*325a0*/  SHF.R.U32.HI R4, RZ, R18, R5 ;  /* 0x00000012ff047219 */ /* 0x000fe20000011605 */
[----:B------:R-:W-:-:S04]  /*325b0*/  IMAD.MOV.U32 R18, RZ, RZ, 0x1 ;  /* 0x00000001ff127424 */ /* 0x000fc800078e00ff */
[----:B0-----:R-:W0:Y:S01]  /*325c0*/  LDC R23, c[0x0][0x638] ;  /* 0x00018e00ff177b82 */ /* 0x001e220000000800 */
[-CC-:B----4-:R-:W-:Y:S02]  /*325d0*/  SHF.R.U64 R16, R15, R19.reuse, R4.reuse ;  /* 0x000000130f107219 */ /* 0x190fe40000001204 */
[-C--:B------:R-:W-:Y:S02]  /*325e0*/  SHF.L.U32 R6, R6, R19.reuse, RZ ;  /* 0x0000001306067219 */ /* 0x080fe400000006ff */
[----:B------:R-:W-:Y:S01]  /*325f0*/  SHF.R.U32.HI R5, RZ, R19, R4 ;  /* 0x00000013ff057219 */ /* 0x000fe20000011604 */
[----:B------:R-:W-:Y:S01]  /*32600*/  IMAD.MOV.U32 R4, RZ, RZ, R16 ;  /* 0x000000ffff047224 */ /* 0x000fe200078e0010 */
[----:B------:R-:W-:Y:S01]  /*32610*/  LOP3.LUT R24, RZ, R6, RZ, 0x33, !PT ;  /* 0x00000006ff187212 */ /* 0x000fe200078e33ff */
[----:B------:R-:W3:Y:S01]  /*32620*/  LDC R25, c[0x0][0x610] ;  /* 0x00018400ff197b82 */ /* 0x000ee20000000800 */
[----:B------:R-:W-:Y:S05]  /*32630*/  @!P0 BRA `(.L_x_986) ;  /* 0x0000000000288947 */ /* 0x000fea0003800000 */
        /* <DEDUP_REMOVED lines=10> */
.L_x_986:
[----:B------:R-:W4:Y:S01]  /*326e0*/  LDC R6, c[0x0][0x65c] ;  /* 0x00019700ff067b82 */ /* 0x000f220000000800 */
[----:B--2---:R-:W-:Y:S01]  /*326f0*/  SHF.R.U64 R4, R4, R22, R5 ;  /* 0x0000001604047219 */ /* 0x004fe20000001205 */
[----:B-1----:R-:W-:Y:S01]  /*32700*/  VIADD R7, R17, 0xffffffff ;  /* 0xffffffff11077836 */ /* 0x002fe20000000000 */
[----:B------:R-:W-:Y:S02]  /*32710*/  SHF.L.U32 R18, R18, R19, RZ ;  /* 0x0000001312127219 */ /* 0x000fe400000006ff */
[----:B------:R-:W-:Y:S01]  /*32720*/  LOP3.LUT R3, R15, R24, RZ, 0xc0, !PT ;  /* 0x000000180f037212 */ /* 0x000fe200078ec0ff */
[----:B------:R-:W-:Y:S01]  /*32730*/  IMAD.MOV R5, RZ, RZ, -R4 ;  /* 0x000000ffff057224 */ /* 0x000fe200078e0a04 */
[----:B------:R-:W-:Y:S01]  /*32740*/  LOP3.LUT R7, R10, R7, RZ, 0xc0, !PT ;  /* 0x000000070a077212 */ /* 0x000fe200078ec0ff */
[----:B------:R-:W-:Y:S02]  /*32750*/  IMAD.MOV.U32 R10, RZ, RZ, R14 ;  /* 0x000000ffff0a7224 */ /* 0x000fe400078e000e */
[----:B------:R-:W-:Y:S01]  /*32760*/  IMAD R3, R18, R4, R3 ;  /* 0x0000000412037224 */ /* 0x000fe200078e0203 */
[----:B----4-:R-:W-:Y:S01]  /*32770*/  ISETP.NE.AND P0, PT, R6, 0x1, PT ;  /* 0x000000010600780c */ /* 0x010fe20003f05270 */
[----:B------:R-:W-:-:S12]  /*32780*/  IMAD.MOV.U32 R6, RZ, RZ, 0x1 ;  /* 0x00000001ff067424 */ /* 0x000fd800078e00ff */
[----:B------:R-:W-:Y:S02]  /*32790*/  @P0 IMAD R0, R11, R12, R2 ;  /* 0x0000000c0b000224 */ /* 0x000fe400078e0202 */
[----:B0-----:R-:W-:Y:S02]  /*327a0*/  IMAD R2, R5, R23, R16 ;  /* 0x0000001705027224 */ /* 0x001fe400078e0210 */
[----:B---3--:R-:W-:Y:S02]  /*327b0*/  IMAD R0, R3, R25, R0 ;  /* 0x0000001903007224 */ /* 0x008fe400078e0200 */
[----:B------:R-:W-:-:S05]  /*327c0*/  IMAD R3, R2, R17, R7 ;  /* 0x0000001102037224 */ /* 0x000fca00078e0207 */
[----:B------:R-:W-:Y:S02]  /*327d0*/  SEL R5, R3, R0, !P0 ;  /* 0x0000000003057207 */ /* 0x000fe40004000000 */
[----:B------:R-:W-:-:S07]  /*327e0*/  SEL R4, R0, R3, !P0 ;  /* 0x0000000300047207 */ /* 0x000fce0004000000 */
.L_x_984:
[----:B------:R-:W-:-:S08]  /*327f0*/  NOP ;  /* 0x0000000000007918 */ /* 0x000fd00000000000 */
[----:B0-----:R-:W0:-:S00]  /*32800*/  USETMAXREG.DEALLOC.CTAPOOL 0x18 ;  /* 0x00000018000079c8 */ /* 0x001e0000080e0500 */
[----:B------:R-:W-:-:S13]  /*32810*/  ISETP.NE.AND P0, PT, RZ, UR8, PT ;  /* 0x00000008ff007c0c */ /* 0x000fda000bf05270 */
[----:B------:R-:W-:Y:S05]  /*32820*/  @P0 EXIT ;  /* 0x000000000000094d */ /* 0x000fea0003800000 */
[----:B0-----:R-:W-:Y:S01]  /*32830*/  LOP3.LUT P0, RZ, R6, 0xff, RZ, 0xc0, !PT ;  /* 0x000000ff06ff7812 */ /* 0x001fe2000780c0ff */
[----:B------:R-:W-:Y:S02]  /*32840*/  IMAD.MOV.U32 R6, RZ, RZ, 0x1 ;  /* 0x00000001ff067424 */ /* 0x000fe400078e00ff */
[----:B------:R-:W-:-:S10]  /*32850*/  IMAD.MOV.U32 R7, RZ, RZ, RZ ;  /* 0x000000ffff077224 */ /* 0x000fd400078e00ff */
[----:B------:R-:W-:Y:S05]  /*32860*/  @!P0 BRA `(.L_x_987) ;  /* 0x0000000c00608947 */ /* 0x000fea0003800000 */
[----:B------:R-:W2:Y:S01]  /*32870*/  LDL R0, [R1+0x460] ;  /* 0x0004600001007983 */ /* 0x000ea20000100800 */
[----:B------:R-:W-:Y:S01]  /*32880*/  ULDC UR5, c[0x0][0x658] ;  /* 0x0001960000057ab9 */ /* 0x000fe20000000800 */
[----:B------:R-:W-:Y:S01]  /*32890*/  UMOV UR7, 0xffffffff ;  /* 0xffffffff00077882 */ /* 0x000fe20000000000 */
[----:B------:R-:W-:Y:S01]  /*328a0*/  ULDC UR6, c[0x0][0xc] ;  /* 0x0000030000067ab9 */ /* 0x000fe20000000800 */
[----:B------:R-:W0:Y:S01]  /*328b0*/  S2R R16, SR_CgaCtaId ;  /* 0x0000000000107919 */ /* 0x000e220000008800 */
[----:B------:R-:W-:Y:S01]  /*328c0*/  UMOV UR9, 0x1 ;  /* 0x0000000100097882 */ /* 0x000fe20000000000 */
[----:B------:R-:W-:Y:S01]  /*328d0*/  BSSY B0, `(.L_x_987) ;  /* 0x00000d1000007945 */ /* 0x000fe20003800000 */
[----:B------:R-:W-:Y:S01]  /*328e0*/  USHF.L.U32 UR18, UR9, UR5, URZ ;  /* 0x0000000509127299 */ /* 0x000fe2000800063f */
[----:B------:R-:W-:Y:S01]  /*328f0*/  IMAD.MOV.U32 R9, RZ, RZ, 0x1 ;  /* 0x00000001ff097424 */ /* 0x000fe200078e00ff */
[----:B------:R-:W-:Y:S01]  /*32900*/  ULDC UR4, c[0x0][0x600] ;  /* 0x0001800000047ab9 */ /* 0x000fe20000000800 */
[----:B------:R-:W-:Y:S01]  /*32910*/  IMAD.MOV.U32 R6, RZ, RZ, 0x1 ;  /* 0x00000001ff067424 */ /* 0x000fe200078e00ff */
[----:B------:R-:W-:Y:S01]  /*32920*/  UIADD3 UR4, UR4, -0x1, URZ ;  /* 0xffffffff04047890 */ /* 0x000fe2000fffe03f */
[----:B------:R-:W-:Y:S01]  /*32930*/  IMAD.MOV.U32 R7, RZ, RZ, RZ ;  /* 0x000000ffff077224 */ /* 0x000fe200078e00ff */
[----:B------:R-:W-:Y:S01]  /*32940*/  ULDC.64 UR22, c[0x0][0x198] ;  /* 0x0000660000167ab9 */ /* 0x000fe20000000a00 */
[----:B0-----:R-:W-:-:S02]  /*32950*/  LOP3.LUT R16, R16, 0x1, RZ, 0xc0, !PT ;  /* 0x0000000110107812 */ /* 0x001fc400078ec0ff */
[----:B--2---:R-:W-:Y:S02]  /*32960*/  R2UR UR8, R0 ;  /* 0x00000000000872ca */ /* 0x004fe400000e0000 */
[----:B------:R-:W0:Y:S11]  /*32970*/  LDC R0, c[0x0][0x28c] ;  /* 0x0000a300ff007b82 */ /* 0x000e360000000800 */
[----:B------:R-:W-:-:S02]  /*32980*/  ULOP3.LUT UR24, UR8, 0x2, URZ, 0xfc, !UPT ;  /* 0x0000000208187892 */ /* 0x000fc4000f8efc3f */
[----:B------:R-:W-:-:S03]  /*32990*/  USHF.L.U32 UR8, UR7, UR5, URZ ;  /* 0x0000000507087299 */ /* 0x000fc6000800063f */
[----:B------:R-:W-:Y:S01]  /*329a0*/  ULDC UR7, c[0x0][0x10] ;  /* 0x0000040000077ab9 */ /* 0x000fe20000000800 */
[----:B------:R-:W-:Y:S01]  /*329b0*/  ULDC UR5, c[0x0][0x14] ;  /* 0x0000050000057ab9 */ /* 0x000fe20000000800 */
[----:B------:R-:W-:Y:S02]  /*329c0*/  UIMAD.WIDE.U32 UR6, UR6, UR7, URZ ;  /* 0x00000007060672a5 */ /* 0x000fe4000f8e003f */
[----:B------:R-:W-:Y:S02]  /*329d0*/  ULOP3.LUT UR17, URZ, UR8, URZ, 0x33, !UPT ;  /* 0x000000083f117292 */ /* 0x000fe4000f8e333f */
[----:B------:R-:W-:Y:S01]  /*329e0*/  UIMAD.WIDE.U32 UR20, UR6, UR5, URZ ;  /* 0x00000005061472a5 */ /* 0x000fe2000f8e003f */
[----:B0-----:R-:W-:Y:S01]  /*329f0*/  VIADD R0, R0, 0xf ;  /* 0x0000000f00007836 */ /* 0x001fe20000000000 */
[----:B------:R-:W-:-:S04]  /*32a00*/  UIMAD UR13, UR7, UR5, URZ ;  /* 0x00000005070d72a4 */ /* 0x000fc8000f8e023f */
[----:B------:R-:W-:Y:S01]  /*32a10*/  SHF.R.S32.HI R3, RZ, 0x1f, R0 ;  /* 0x0000001fff037819 */ /* 0x000fe20000011400 */
[----:B------:R-:W-:-:S03]  /*32a20*/  UIADD3 UR13, UR21, UR13, URZ ;  /* 0x0000000d150d7290 */ /* 0x000fc6000fffe03f */
[----:B------:R-:W-:-:S04]  /*32a30*/  LEA.HI R0, R3, R0, RZ, 0x4 ;  /* 0x0000000003007211 */ /* 0x000fc800078f20ff */
[----:B------:R-:W-:-:S05]  /*32a40*/  SHF.R.S32.HI R0, RZ, 0x4, R0 ;  /* 0x00000004ff007819 */ /* 0x000fca0000011400 */
[----:B------:R-:W-:-:S07]  /*32a50*/  VIADD R17, R0, 0x1 ;  /* 0x0000000100117836 */ /* 0x000fce0000000000 */
.L_x_998:
[----:B------:R-:W-:-:S03]  /*32a60*/  UMOV UR5, 0xffffffff ;  /* 0xffffffff00057882 */ /* 0x000fc60000000000 */
[----:B------:R-:W-:Y:S05]  /*32a70*/  BRA.DIV UR5, `(.L_x_988) ;  /* 0x0000001205887947 */ /* 0x000fea000b800000 */
[----:B------:R-:W-:-:S13]  /*32a80*/  ELECT P6, URZ, PT ;  /* 0x00000000003f782f */ /* 0x000fda00038c0000 */
.L_x_1014:
[----:B------:R-:W0:Y:S01]  /*32a90*/  LDC R2, c[0x0][0x28c] ;  /* 0x0000a300ff027b82 */ /* 0x000e220000000800 */
[----:B------:R-:W-:Y:S01]  /*32aa0*/  BSSY B1, `(.L_x_989) ;  /* 0x000003c000017945 */ /* 0x000fe20003800000 */
[----:B0-----:R-:W-:-:S13]  /*32ab0*/  ISETP.LT.OR P6, PT, R2, 0x1, !P6 ;  /* 0x000000010200780c */ /* 0x001fda00077c1670 */
[----:B------:R-:W-:Y:S05]  /*32ac0*/  @P6 BRA `(.L_x_990) ;  /* 0x0000000000e46947 */ /* 0x000fea0003800000 */
[----:B------:R-:W-:Y:S02]  /*32ad0*/  IMAD R5, R5, 0x2, R16 ;  /* 0x0000000205057824 */ /* 0x000fe400078e0210 */
[----:B------:R-:W-:Y:S02]  /*32ae0*/  IMAD.SHL.U32 R4, R4, 0x200, RZ ;  /* 0x0000020004047824 */ /* 0x000fe400078e00ff */
[----:B------:R-:W-:Y:S02]  /*32af0*/  IMAD R5, R5, 0x78, RZ ;  /* 0x0000007805057824 */ /* 0x000fe400078e02ff */
[----:B------:R-:W-:Y:S02]  /*32b00*/  IMAD.MOV.U32 R14, RZ, RZ, RZ ;  /* 0x000000ffff0e7224 */ /* 0x000fe400078e00ff */
[----:B------:R-:W-:Y:S02]  /*32b10*/  IMAD.MOV.U32 R3, RZ, RZ, R17 ;  /* 0x000000ffff037224 */ /* 0x000fe400078e0011 */
[----:B------:R-:W-:-:S02]  /*32b20*/  IMAD.MOV.U32 R2, RZ, RZ, R6 ;  /* 0x000000ffff027224 */ /* 0x000fc400078e0006 */
[----:B------:R-:W-:-:S07]  /*32b30*/  IMAD.MOV.U32 R11, RZ, RZ, R7 ;  /* 0x000000ffff0b7224 */ /* 0x000fce00078e0007 */
.L_x_993:
[----:B------:R-:W0:Y:S01]  /*32b40*/  S2R R13, SR_CgaCtaId ;  /* 0x00000000000d7919 */ /* 0x000e220000008800 */
[----:B------:R-:W-:-:S04]  /*32b50*/  MOV R8, 0x400 ;  /* 0x0000040000087802 */ /* 0x000fc80000000f00 */
[----:B0-----:R-:W-:Y:S02]  /*32b60*/  LEA R8, R13, R8, 0x18 ;  /* 0x000000080d087211 */ /* 0x001fe400078ec0ff */
[----:B------:R-:W-:-:S03]  /*32b70*/  SHF.L.U32 R13, R2, 0x1f, RZ ;  /* 0x0000001f020d7819 */ /* 0x000fc600000006ff */
[----:B------:R-:W-:-:S04]  /*32b80*/  IMAD R12, R11, 0x8, R8 ;  /* 0x000000080b0c7824 */ /* 0x000fc800078e0208 */
[----:B------:R-:W0:Y:S02]  /*32b90*/  SYNCS.PHASECHK.TRANS64.TRYWAIT P0, [R12+URZ+0x48], R13 ;  /* 0x0000480d0c0075a7 */ /* 0x000e24000800017f */
[----:B0-----:R-:W-:Y:S05]  /*32ba0*/  @!P0 BRA `(.L_x_991) ;  /* 0x00000010005c8947 */ /* 0x001fea0003800000 */
.L_x_1015:
[----:B------:R-:W1:Y:S01]  /*32bb0*/  S2R R15, SR_TID.X ;  /* 0x00000000000f7919 */ /* 0x000e620000002100 */
[----:B------:R-:W-:-:S04]  /*32bc0*/  UPRMT UR5, UR24, 0x9910, URZ ;  /* 0x0000991018057896 */ /* 0x000fc8000800003f */
[----:B------:R-:W-:Y:S01]  /*32bd0*/  UISETP.NE.AND UP0, UPT, UR5, 0x2, UPT ;  /* 0x000000020500788c */ /* 0x000fe2000bf05270 */
[----:B-1----:R-:W-:-:S13]  /*32be0*/  LOP3.LUT P0, RZ, R15, 0x7f, RZ, 0xc0, !PT ;  /* 0x0000007f0fff7812 */ /* 0x002fda000780c0ff */
[----:B0-----:R-:W0:Y:S02]  /*32bf0*/  @!P0 LDC R13, c[0x0][0x500] ;  /* 0x00014000ff0d8b82 */ /* 0x001e240000000800 */
[----:B0-----:R0:W-:Y:S01]  /*32c00*/  @!P0 SYNCS.ARRIVE.TRANS64 RZ, [R12+URZ], R13 ;  /* 0x0000000d0cff89a7 */ /* 0x0011e2000800003f */
[----:B------:R-:W-:-:S13]  /*32c10*/  PLOP3.LUT P0, PT, PT, PT, UP0, 0x80, 0x0 ;  /* 0x000000000000781c */ /* 0x000fda0003f0f008 */
[----:B0-----:R-:W-:Y:S05]  /*32c20*/  @P0 BRA `(.L_x_992) ;  /* 0x0000000000040947 */ /* 0x001fea0003800000 */
[----:B------:R-:W-:Y:S01]  /*32c30*/  BPT.TRAP 0x1 ;  /* 0x000000040000795c */ /* 0x000fe20000300000 */
.L_x_992:
[C---:B------:R-:W-:Y:S01]  /*32c40*/  IMAD R13, R11.reuse, 0x2, R16 ;  /* 0x000000020b0d7824 */ /* 0x040fe200078e0210 */
[----:B------:R-:W-:Y:S01]  /*32c50*/  R2UR UR9, R12 ;  /* 0x000000000c0972ca */ /* 0x000fe200000e0000 */
[--C-:B------:R-:W-:Y:S01]  /*32c60*/  IMAD R12, R11, 0x4000, R8.reuse ;  /* 0x000040000b0c7824 */ /* 0x100fe200078e0208 */
[----:B------:R-:W-:Y:S01]  /*32c70*/  UIADD3 UR6, UP0, UR22, 0xf0, URZ ;  /* 0x000000f016067890 */ /* 0x000fe2000ff1e03f */
[----:B------:R-:W-:Y:S01]  /*32c80*/  IMAD R13, R13, 0x780, RZ ;  /* 0x000007800d0d7824 */ /* 0x000fe200078e02ff */
[----:B------:R-:W-:Y:S01]  /*32c90*/  R2UR UR11, R4 ;  /* 0x00000000040b72ca */ /* 0x000fe200000e0000 */
[----:B------:R-:W-:Y:S01]  /*32ca0*/  VIADD R3, R3, 0xffffffff ;  /* 0xffffffff03037836 */ /* 0x000fe20000000000 */
[----:B------:R-:W-:Y:S01]  /*32cb0*/  R2UR UR5, R12 ;  /* 0x000000000c0572ca */ /* 0x000fe200000e0000 */
[----:B------:R-:W-:Y:S01]  /*32cc0*/  IMAD R13, R13, 0x2, R8 ;  /* 0x000000020d0d7824 */ /* 0x000fe200078e0208 */
[----:B------:R-:W-:Y:S01]  /*32cd0*/  R2UR UR10, R14 ;  /* 0x000000000e0a72ca */ /* 0x000fe200000e0000 */
[----:B------:R-:W-:Y:S01]  /*32ce0*/  UIADD3 UR26, UP1, UR22, 0x1f0, URZ ;  /* 0x000001f0161a7890 */ /* 0x000fe2000ff3e03f */
[----:B------:R-:W-:Y:S01]  /*32cf0*/  R2UR UR12, R10 ;  /* 0x000000000a0c72ca */ /* 0x000fe200000e0000 */
[----:B------:R-:W-:Y:S01]  /*32d00*/  UIADD3.X UR7, URZ, UR23, URZ, UP0, !UPT ;  /* 0x000000173f077290 */ /* 0x000fe200087fe43f */
[----:B------:R-:W-:Y:S01]  /*32d10*/  R2UR UR8, R13 ;  /* 0x000000000d0872ca */ /* 0x000fe200000e0000 */
[----:B------:R-:W-:Y:S01]  /*32d20*/  VIADD R11, R11, 0x1 ;  /* 0x000000010b0b7836 */ /* 0x000fe20000000000 */
[----:B------:R-:W-:Y:S01]  /*32d30*/  R2UR UR19, R5 ;  /* 0x00000000051372ca */ /* 0x000fe200000e0000 */
[----:B------:R-:W-:Y:S01]  /*32d40*/  UIADD3.X UR27, URZ, UR23, URZ, UP1, !UPT ;  /* 0x000000173f1b7290 */ /* 0x000fe20008ffe43f */
[----:B------:R-:W-:Y:S01]  /*32d50*/  ISETP.GT.AND P1, PT, R3, 0x1, PT ;  /* 0x000000010300780c */ /* 0x000fe20003f24270 */
[----:B------:R-:W-:Y:S01]  /*32d60*/  UMOV UR14, 0x0 ;  /* 0x00000000000e7882 */ /* 0x000fe20000000000 */
[----:B------:R-:W-:Y:S01]  /*32d70*/  UMOV UR15, 0x10000000 ;  /* 0x10000000000f7882 */ /* 0x000fe20000000000 */
[----:B------:R-:W-:Y:S01]  /*32d80*/  UIADD3 UR5, UR5, 0x180, URZ ;  /* 0x0000018005057890 */ /* 0x000fe2000fffe03f */
[----:B------:R-:W-:Y:S01]  /*32d90*/  ISETP.NE.AND P0, PT, R11, 0x9, PT ;  /* 0x000000090b00780c */ /* 0x000fe20003f05270 */
[----:B------:R-:W-:Y:S01]  /*32da0*/  UMOV UR25, 0x30000 ;  /* 0x0003000000197882 */ /* 0x000fe20000000000 */
[----:B------:R-:W-:-:S02]  /*32db0*/  VIADD R14, R14, 0x10 ;  /* 0x000000100e0e7836 */ /* 0x000fc40000000000 */
[----:B------:R-:W-:Y:S01]  /*32dc0*/  SEL R13, RZ, 0x1, P0 ;  /* 0x00000001ff0d7807 */ /* 0x000fe20000000000 */
[----:B------:R-:W-:Y:S01]  /*32dd0*/  UIADD3 UR16, UR8, 0x24180, URZ ;  /* 0x0002418008107890 */ /* 0x000fe2000fffe03f */
[----:B------:R-:W-:Y:S02]  /*32de0*/  SEL R11, R11, RZ, P0 ;  /* 0x000000ff0b0b7207 */ /* 0x000fe40000000000 */
[----:B------:R-:W-:Y:S01]  /*32df0*/  UMOV UR8, UR5 ;  /* 0x0000000500087c82 */ /* 0x000fe20008000000 */
[----:B------:R-:W-:Y:S01]  /*32e00*/  LOP3.LUT R2, R2, R13, RZ, 0x3c, !PT ;  /* 0x0000000d02027212 */ /* 0x000fe200078e3cff */
[----:B------:R0:W-:Y:S02]  /*32e10*/  UTMALDG.3D [UR8], [UR6], desc[UR14] ;  /* 0x00000e08060075b4 */ /* 0x0001e40008011000 */
[----:B0-----:R-:W-:Y:S01]  /*32e20*/  UMOV UR8, UR16 ;  /* 0x0000001000087c82 */ /* 0x001fe20008000000 */
[----:B------:R-:W-:Y:S02]  /*32e30*/  UMOV UR11, UR19 ;  /* 0x00000013000b7c82 */ /* 0x000fe40008000000 */
[----:B------:R0:W-:Y:S02]  /*32e40*/  UTMALDG.3D.MULTICAST [UR8], [UR26], UR25, desc[UR14] ;  /* 0x00000e081a0073b4 */ /* 0x0001e40008011819 */
[----:B0-----:R-:W-:Y:S05]  /*32e50*/  @P1 BRA `(.L_x_993) ;  /* 0xfffffffc00381947 */ /* 0x001fea000383ffff */
.L_x_990:
[----:B------:R-:W-:Y:S05]  /*32e60*/  BSYNC B1 ;  /* 0x0000000000017941 */ /* 0x000fea0003800000 */
.L_x_989:
[----:B------:R-:W2:Y:S01]  /*32e70*/  LDL.LU R13, [R1+0x474] ;  /* 0x00047400010d7983 */ /* 0x000ea20000300800 */
[----:B------:R-:W-:Y:S01]  /*32e80*/  LOP3.LUT P0, RZ, R9, 0xff, RZ, 0xc0, !PT ;  /* 0x000000ff09ff7812 */ /* 0x000fe2000780c0ff */
[C---:B------:R-:W-:Y:S01]  /*32e90*/  IMAD.IADD R4, R0.reuse, 0x1, R7 ;  /* 0x0000000100047824 */ /* 0x040fe200078e0207 */
[----:B------:R-:W-:Y:S01]  /*32ea0*/  ULDC.64 UR6, c[0x0][0x650] ;  /* 0x0001940000067ab9 */ /* 0x000fe20000000a00 */
[----:B------:R-:W3:Y:S01]  /*32eb0*/  LDL.LU R12, [R1+0x48c] ;  /* 0x00048c00010c7983 */ /* 0x000ee20000300800 */
[----:B------:R-:W-:Y:S01]  /*32ec0*/  ISETP.GE.U32.AND P1, PT, R0, 0x9, PT ;  /* 0x000000090000780c */ /* 0x000fe20003f26070 */
[----:B------:R-:W-:Y:S01]  /*32ed0*/  BSSY B1, `(.L_x_994) ;  /* 0x000006e000017945 */ /* 0x000fe20003800000 */
[----:B------:R-:W-:Y:S01]  /*32ee0*/  IMAD.MOV.U32 R10, RZ, RZ, -0x1 ;  /* 0xffffffffff0a7424 */ /* 0x000fe200078e00ff */
[----:B------:R-:W-:-:S06]  /*32ef0*/  PRMT R9, RZ, 0x7610, R9 ;  /* 0x00007610ff097816 */ /* 0x000fcc0000000009 */
[----:B------:R-:W0:Y:S01]  /*32f00*/  @P0 S2R R3, SR_CgaCtaId ;  /* 0x0000000000030919 */ /* 0x000e220000008800 */
[----:B------:R-:W-:-:S04]  /*32f10*/  @P0 MOV R2, 0x400 ;  /* 0x0000040000020802 */ /* 0x000fc80000000f00 */
[----:B0-----:R-:W-:-:S04]  /*32f20*/  @P0 LEA R2, R3, R2, 0x18 ;  /* 0x0000000203020211 */ /* 0x001fc800078ec0ff */
[----:B------:R0:W-:Y:S01]  /*32f30*/  @P0 SYNCS.ARRIVE.TRANS64.A1T0 RZ, [R2+URZ+0xa8], RZ ;  /* 0x0000a8ff02ff09a7 */ /* 0x0001e2000810003f */
[----:B------:R-:W-:-:S04]  /*32f40*/  ISETP.GT.U32.AND P0, PT, R4, 0x8, PT ;  /* 0x000000080400780c */ /* 0x000fc80003f04070 */
[----:B------:R-:W-:Y:S01]  /*32f50*/  ISETP.LT.U32.AND P0, PT, R0, 0x9, P0 ;  /* 0x000000090000780c */ /* 0x000fe20000701070 */
[----:B0-----:R-:W-:-:S05]  /*32f60*/  IMAD.WIDE.U32 R2, R4, 0x38e38e39, RZ ;  /* 0x38e38e3904027825 */ /* 0x001fca00078e00ff */
[----:B------:R-:W-:Y:S02]  /*32f70*/  SHF.R.U32.HI R5, RZ, 0x1, R3 ;  /* 0x00000001ff057819 */ /* 0x000fe40000011603 */
[----:B------:R-:W-:Y:S02]  /*32f80*/  SEL R3, RZ, 0x1, !P0 ;  /* 0x00000001ff037807 */ /* 0x000fe40004000000 */
[----:B------:R-:W-:Y:S01]  /*32f90*/  PRMT R2, RZ, 0x7610, R2 ;  /* 0x00007610ff027816 */ /* 0x000fe20000000002 */
[----:B------:R-:W-:Y:S01]  /*32fa0*/  IMAD R7, R5, -0x9, R4 ;  /* 0xfffffff705077824 */ /* 0x000fe200078e0204 */
[----:B------:R-:W-:Y:S01]  /*32fb0*/  LOP3.LUT R6, R6, R3, RZ, 0x3c, !PT ;  /* 0x0000000306067212 */ /* 0x000fe200078e3cff */
[----:B------:R-:W-:-:S03]  /*32fc0*/  IMAD.MOV.U32 R4, RZ, RZ, -0x1 ;  /* 0xffffffffff047424 */ /* 0x000fc600078e00ff */
[----:B------:R-:W-:Y:S01]  /*32fd0*/  @P1 LOP3.LUT R6, R6, 0x1, R5, 0x78, !PT ;  /* 0x0000000106061812 */ /* 0x000fe200078e7805 */
[----:B------:R-:W-:Y:S01]  /*32fe0*/  IMAD.MOV.U32 R5, RZ, RZ, -0x1 ;  /* 0xffffffffff057424 */ /* 0x000fe200078e00ff */
[----:B---3--:R-:W-:-:S04]  /*32ff0*/  IADD3 R12, P0, R12, UR20, RZ ;  /* 0x000000140c0c7c10 */ /* 0x008fc8000ff1e0ff */
[----:B--2---:R-:W-:Y:S01]  /*33000*/  IADD3.X R13, R13, UR13, RZ, P0, !PT ;  /* 0x0000000d0d0d7c10 */ /* 0x004fe200087fe4ff */
[----:B------:R0:W-:Y:S01]  /*33010*/  STL [R1+0x48c], R12 ;  /* 0x00048c0c01007387 */ /* 0x0001e20000100800 */
[----:B------:R-:W-:-:S03]  /*33020*/  ISETP.GE.U32.AND P0, PT, R12, UR6, PT ;  /* 0x000000060c007c0c */ /* 0x000fc6000bf06070 */
[----:B------:R0:W-:Y:S01]  /*33030*/  STL [R1+0x474], R13 ;  /* 0x0004740d01007387 */ /* 0x0001e20000100800 */
[----:B------:R-:W-:-:S13]  /*33040*/  ISETP.GE.U32.AND.EX P0, PT, R13, UR7, PT, P0 ;  /* 0x000000070d007c0c */ /* 0x000fda000bf06100 */
[----:B0-----:R-:W-:Y:S05]  /*33050*/  @P0 BRA `(.L_x_995) ;  /* 0x0000000400540947 */ /* 0x001fea0003800000 */
[----:B------:R-:W0:Y:S01]  /*33060*/  S2R R8, SR_CTAID.X ;  /* 0x0000000000087919 */ /* 0x000e220000002500 */
[----:B------:R-:W1:Y:S01]  /*33070*/  LDC R15, c[0x0][0x65c] ;  /* 0x00019700ff0f7b82 */ /* 0x000e620000000800 */
[----:B------:R-:W-:Y:S01]  /*33080*/  ULDC UR5, c[0x0][0x150] ;  /* 0x0000540000057ab9 */ /* 0x000fe20000000800 */
[----:B------:R-:W-:Y:S01]  /*33090*/  ULDC.64 UR6, c[0x0][0x628] ;  /* 0x00018a0000067ab9 */ /* 0x000fe20000000a00 */
[----:B------:R-:W2:Y:S01]  /*330a0*/  S2R R2, SR_CTAID.Y ;  /* 0x0000000000027919 */ /* 0x000ea20000002600 */
[----:B------:R-:W-:Y:S01]  /*330b0*/  ISETP.NE.U32.AND P0, PT, RZ, UR6, PT ;  /* 0x00000006ff007c0c */ /* 0x000fe2000bf05070 */
[----:B------:R-:W-:-:S03]  /*330c0*/  ULDC UR8, c[0x0][0x630] ;  /* 0x00018c0000087ab9 */ /* 0x000fc60000000800 */
[----:B------:R-:W3:Y:S01]  /*330d0*/  LDC R5, c[0x0][0x144] ;  /* 0x00005100ff057b82 */ /* 0x000ee20000000800 */
[----:B------:R-:W-:-:S07]  /*330e0*/  ISETP.NE.AND.EX P0, PT, RZ, UR7, PT, P0 ;  /* 0x00000007ff007c0c */ /* 0x000fce000bf05300 */
[----:B------:R-:W4:Y:S01]  /*330f0*/  LDC R11, c[0x0][0x148] ;  /* 0x00005200ff0b7b82 */ /* 0x000f220000000800 */
[----:B-1----:R-:W-:Y:S02]  /*33100*/  ISETP.NE.AND P2, PT, R15, 0x1, PT ;  /* 0x000000010f00780c */ /* 0x002fe40003f45270 */
[----:B0-----:R-:W-:Y:S02]  /*33110*/  I2FP.F32.U32 R3, R8 ;  /* 0x0000000800037245 */ /* 0x001fe40000201000 */
[----:B--2---:R-:W-:-:S03]  /*33120*/  I2FP.F32.U32 R4, R2 ;  /* 0x0000000200047245 */ /* 0x004fc60000201000 */
[----:B------:R-:W-:Y:S01]  /*33130*/  FMUL R3, R3, UR5 ;  /* 0x0000000503037c20 */ /* 0x000fe20008400000 */
[----:B------:R-:W-:Y:S02]  /*33140*/  ULDC UR5, c[0x0][0x154] ;  /* 0x0000550000057ab9 */ /* 0x000fe40000000800 */
[----:B------:R-:W-:-:S03]  /*33150*/  FMUL R10, R4, UR5 ;  /* 0x00000005040a7c20 */ /* 0x000fc60008400000 */
[----:B------:R-:W0:Y:S08]  /*33160*/  F2I.U32.TRUNC.NTZ R3, R3 ;  /* 0x0000000300037305 */ /* 0x000e30000020f000 */
[----:B------:R-:W1:Y:S01]  /*33170*/  F2I.U32.TRUNC.NTZ R10, R10 ;  /* 0x0000000a000a7305 */ /* 0x000e62000020f000 */
[----:B0-----:R-:W-:Y:S02]  /*33180*/  IMAD.MOV R4, RZ, RZ, -R3 ;  /* 0x000000ffff047224 */ /* 0x001fe400078e0a03 */
[----:B------:R-:W-:-:S02]  /*33190*/  IMAD.MOV.U32 R3, RZ, RZ, R13 ;  /* 0x000000ffff037224 */ /* 0x000fc400078e000d */
[----:B---3--:R-:W-:Y:S02]  /*331a0*/  IMAD R8, R5, R4, R8 ;  /* 0x0000000405087224 */ /* 0x008fe400078e0208 */
[----:B-1----:R-:W-:-:S04]  /*331b0*/  IMAD.MOV R4, RZ, RZ, -R10 ;  /* 0x000000ffff047224 */ /* 0x002fc800078e0a0a */
[----:B----4-:R-:W-:Y:S02]  /*331c0*/  @P2 IMAD R8, R11, R4, R2 ;  /* 0x000000040b082224 */ /* 0x010fe400078e0202 */
[----:B------:R-:W-:Y:S01]  /*331d0*/  IMAD.MOV.U32 R2, RZ, RZ, R12 ;  /* 0x000000ffff027224 */ /* 0x000fe200078e000c */
[----:B------:R-:W-:Y:S06]  /*331e0*/  @!P0 BRA `(.L_x_996) ;  /* 0x0000000000288947 */ /* 0x000fec0003800000 */
[----:B------:R-:W-:Y:S02]  /*331f0*/  ULDC UR5, c[0x0][0x634] ;  /* 0x00018d0000057ab9 */ /* 0x000fe40000000800 */
[----:B------:R-:W-:-:S05]  /*33200*/  IADD3 R3, P0, R12, UR5, RZ ;  /* 0x000000050c037c10 */ /* 0x000fca000ff1e0ff */
[----:B------:R-:W-:-:S04]  /*33210*/  IMAD.X R11, RZ, RZ, R13, P0 ;  /* 0x000000ffff0b7224 */ /* 0x000fc800000e060d */
[----:B------:R-:W-:-:S04]  /*33220*/  IMAD.WIDE.U32 R4, R11, UR6, RZ ;  /* 0x000000060b047c25 */ /* 0x000fc8000f8e00ff */
[----:B------:R-:W-:-:S04]  /*33230*/  IMAD.WIDE.U32 R4, P0, R3, UR7, R4 ;  /* 0x0000000703047c25 */ /* 0x000fc8000f800004 */
[----:B------:R-:W-:-:S04]  /*33240*/  IMAD.WIDE.U32 R2, R3, UR6, RZ ;  /* 0x0000000603027c25 */ /* 0x000fc8000f8e00ff */
[----:B------:R-:W-:Y:S01]  /*33250*/  IMAD.MOV.U32 R2, RZ, RZ, R5 ;  /* 0x000000ffff027224 */ /* 0x000fe200078e0005 */
[----:B------:R-:W-:Y:S01]  /*33260*/  IADD3 RZ, P1, R3, R4, RZ ;  /* 0x0000000403ff7210 */ /* 0x000fe20007f3e0ff */
[----:B------:R-:W-:-:S04]  /*33270*/  IMAD.X R3, RZ, RZ, RZ, P0 ;  /* 0x000000ffff037224 */ /* 0x000fc800000e06ff */
[----:B------:R-:W-:-:S08]  /*33280*/  IMAD.WIDE.U32.X R2, R11, UR7, R2, P1 ;  /* 0x000000070b027c25 */ /* 0x000fd000088e0402 */
.L_x_996:
[--C-:B------:R-:W-:Y:S01]  /*33290*/  SHF.R.U64 R10, R2, UR8, R3.reuse ;  /* 0x00000008020a7c19 */ /* 0x100fe20008001203 */
[----:B------:R-:W-:Y:S01]  /*332a0*/  ULDC.64 UR6, c[0x0][0x620] ;  /* 0x0001880000067ab9 */ /* 0x000fe20000000a00 */
[----:B------:R-:W-:Y:S01]  /*332b0*/  SHF.R.U32.HI R2, RZ, UR8, R3 ;  /* 0x00000008ff027c19 */ /* 0x000fe20008011603 */
[----:B------:R-:W-:Y:S01]  /*332c0*/  IMAD.MOV.U32 R3, RZ, RZ, R13 ;  /* 0x000000ffff037224 */ /* 0x000fe200078e000d */
[----:B------:R-:W-:Y:S01]  /*332d0*/  IADD3 R11, P0, RZ, -R10, RZ ;  /* 0x8000000aff0b7210 */ /* 0x000fe20007f1e0ff */
[----:B------:R-:W-:-:S04]  /*332e0*/  ULDC UR5, c[0x0][0x618] ;  /* 0x0001860000057ab9 */ /* 0x000fc80000000800 */
[----:B------:R-:W-:-:S04]  /*332f0*/  IMAD.X R2, RZ, RZ, ~R2, P0 ;  /* 0x000000ffff027224 */ /* 0x000fc800000e0e02 */
[----:B------:R-:W-:-:S04]  /*33300*/  IMAD R2, R2, UR6, RZ ;  /* 0x0000000602027c24 */ /* 0x000fc8000f8e02ff */
[----:B------:R-:W-:Y:S02]  /*33310*/  IMAD R5, R11, UR7, R2 ;  /* 0x000000070b057c24 */ /* 0x000fe4000f8e0202 */
[----:B------:R-:W-:-:S04]  /*33320*/  IMAD.MOV.U32 R2, RZ, RZ, R12 ;  /* 0x000000ffff027224 */ /* 0x000fc800078e000c */
[----:B------:R-:W-:Y:S01]  /*33330*/  IMAD.WIDE.U32 R2, R11, UR6, R2 ;  /* 0x000000060b027c25 */ /* 0x000fe2000f8e0002 */
[----:B------:R-:W-:Y:S02]  /*33340*/  ULDC.64 UR6, c[0x0][0x640] ;  /* 0x0001900000067ab9 */ /* 0x000fe40000000a00 */
[----:B------:R-:W-:Y:S01]  /*33350*/  ISETP.NE.U32.AND P0, PT, RZ, UR6, PT ;  /* 0x00000006ff007c0c */ /* 0x000fe2000bf05070 */
[----:B------:R-:W-:-:S03]  /*33360*/  IMAD.IADD R3, R3, 0x1, R5 ;  /* 0x0000000103037824 */ /* 0x000fc600078e0205 */
[----:B------:R-:W-:Y:S02]  /*33370*/  ISETP.NE.AND.EX P0, PT, RZ, UR7, PT, P0 ;  /* 0x00000007ff007c0c */ /* 0x000fe4000bf05300 */
[--C-:B------:R-:W-:Y:S02]  /*33380*/  SHF.R.U64 R11, R2, UR5, R3.reuse ;  /* 0x00000005020b7c19 */ /* 0x100fe40008001203 */
[----:B------:R-:W-:Y:S01]  /*33390*/  SHF.R.U32.HI R2, RZ, UR5, R3 ;  /* 0x00000005ff027c19 */ /* 0x000fe20008011603 */
[----:B------:R-:W-:-:S03]  /*333a0*/  ULDC UR5, c[0x0][0x608] ;  /* 0x0001820000057ab9 */ /* 0x000fc60000000800 */
[--C-:B------:R-:W-:Y:S02]  /*333b0*/  SHF.R.U64 R12, R11, UR5, R2.reuse ;  /* 0x000000050b0c7c19 */ /* 0x100fe40008001202 */
[----:B------:R-:W-:Y:S01]  /*333c0*/  SHF.R.U32.HI R3, RZ, UR5, R2 ;  /* 0x00000005ff037c19 */ /* 0x000fe20008011602 */
[----:B------:R-:W-:-:S03]  /*333d0*/  ULDC UR5, c[0x0][0x658] ;  /* 0x0001960000057ab9 */ /* 0x000fc60000000800 */
[--C-:B------:R-:W-:Y:S02]  /*333e0*/  SHF.R.U64 R13, R12, UR5, R3.reuse ;  /* 0x000000050c0d7c19 */ /* 0x100fe40008001203 */
[----:B------:R-:W-:-:S03]  /*333f0*/  SHF.R.U32.HI R3, RZ, UR5, R3 ;  /* 0x00000005ff037c19 */ /* 0x000fc60008011603 */
        /* <DEDUP_REMOVED lines=12> */
.L_x_997:
[----:B------:R-:W-:Y:S01]  /*334c0*/  ULDC UR5, c[0x0][0x648] ;  /* 0x0001920000057ab9 */ /* 0x000fe20000000800 */
[----:B------:R-:W-:Y:S02]  /*334d0*/  LOP3.LUT R12, R12, UR17, RZ, 0xc0, !PT ;  /* 0x000000110c0c7c12 */ /* 0x000fe4000f8ec0ff */
[----:B------:R-:W-:Y:S01]  /*334e0*/  SHF.R.U64 R3, R2, UR5, R3 ;  /* 0x0000000502037c19 */ /* 0x000fe20008001203 */
[----:B------:R-:W-:-:S04]  /*334f0*/  ULDC UR5, c[0x0][0x638] ;  /* 0x00018e0000057ab9 */ /* 0x000fc80000000800 */
[----:B------:R-:W-:Y:S02]  /*33500*/  IMAD.MOV R2, RZ, RZ, -R3 ;  /* 0x000000ffff027224 */ /* 0x000fe400078e0a03 */
[----:B------:R-:W-:Y:S02]  /*33510*/  IMAD R5, R3, UR18, R12 ;  /* 0x0000001203057c24 */ /* 0x000fe4000f8e020c */
[----:B------:R-:W-:Y:S01]  /*33520*/  IMAD R13, R2, UR5, R13 ;  /* 0x00000005020d7c24 */ /* 0x000fe2000f8e020d */
[----:B------:R-:W-:Y:S01]  /*33530*/  ULDC UR5, c[0x0][0x610] ;  /* 0x0001840000057ab9 */ /* 0x000fe20000000800 */
[----:B------:R-:W-:Y:S01]  /*33540*/  LOP3.LUT R2, R11, UR4, RZ, 0xc0, !PT ;  /* 0x000000040b027c12 */ /* 0x000fe2000f8ec0ff */
[----:B------:R-:W-:Y:S01]  /*33550*/  IMAD R8, R5, UR5, R8 ;  /* 0x0000000505087c24 */ /* 0x000fe2000f8e0208 */
[----:B------:R-:W-:-:S03]  /*33560*/  ULDC UR5, c[0x0][0x600] ;  /* 0x0001800000057ab9 */ /* 0x000fc60000000800 */
[----:B------:R-:W-:Y:S02]  /*33570*/  IMAD R13, R13, UR5, R2 ;  /* 0x000000050d0d7c24 */ /* 0x000fe4000f8e0202 */
[----:B------:R-:W-:-:S03]  /*33580*/  IMAD.MOV.U32 R2, RZ, RZ, 0x1 ;  /* 0x00000001ff027424 */ /* 0x000fc600078e00ff */
[----:B------:R-:W-:Y:S02]  /*33590*/  SEL R5, R13, R8, !P2 ;  /* 0x000000080d057207 */ /* 0x000fe40005000000 */
[----:B------:R-:W-:-:S07]  /*335a0*/  SEL R4, R8, R13, !P2 ;  /* 0x0000000d08047207 */ /* 0x000fce0005000000 */
.L_x_995:
[----:B------:R-:W-:Y:S05]  /*335b0*/  BSYNC B1 ;  /* 0x0000000000017941 */ /* 0x000fea0003800000 */
.L_x_994:
[----:B------:R-:W-:-:S13]  /*335c0*/  LOP3.LUT P0, RZ, R2, 0xff, RZ, 0xc0, !PT ;  /* 0x000000ff02ff7812 */ /* 0x000fda000780c0ff */
[----:B------:R-:W-:Y:S05]  /*335d0*/  @P0 BRA `(.L_x_998) ;  /* 0xfffffff400200947 */ /* 0x000fea000383ffff */
[----:B------:R-:W-:Y:S05]  /*335e0*/  BSYNC B0 ;  /* 0x0000000000007941 */ /* 0x000fea0003800000 */
.L_x_987:
[----:B------:R-:W-:-:S03]  /*335f0*/  UMOV UR5, 0xffffffff ;  /* 0xffffffff00057882 */ /* 0x000fc60000000000 */
[----:B------:R-:W-:Y:S05]  /*33600*/  BRA.DIV UR5, `(.L_x_999) ;  /* 0x0000000605d87947 */ /* 0x000fea000b800000 */
[----:B------:R-:W-:-:S13]  /*33610*/  ELECT P6, URZ, PT ;  /* 0x00000000003f782f */ /* 0x000fda00038c0000 */
.L_x_1018:
[----:B------:R-:W-:Y:S04]  /*33620*/  BSSY B0, `(.L_x_1000) ;  /* 0x000005b000007945 */ /* 0x000fe80003800000 */
[----:B------:R-:W-:Y:S05]  /*33630*/  @!P6 BRA `(.L_x_1001) ;  /* 0x000000040064e947 */ /* 0x000fea0003800000 */
[----:B------:R-:W2:Y:S02]  /*33640*/  LDL R0, [R1+0x460] ;  /* 0x0004600001007983 */ /* 0x000ea40000100800 */
[----:B--2---:R-:W-:-:S13]  /*33650*/  R2UR UR5, R0 ;  /* 0x00000000000572ca */ /* 0x004fda00000e0000 */
[----:B------:R-:W-:-:S04]  /*33660*/  ULOP3.LUT UR5, UR5, 0x2, URZ, 0xfc, !UPT ;  /* 0x0000000205057892 */ /* 0x000fc8000f8efc3f */
[----:B------:R-:W-:-:S06]  /*33670*/  UISETP.NE.AND UP0, UPT, UR5, 0x3, UPT ;  /* 0x000000030500788c */ /* 0x000fcc000bf05270 */
[----:B------:R-:W-:-:S13]  /*33680*/  PLOP3.LUT P0, PT, PT, PT, UP0, 0x80, 0x0 ;  /* 0x000000000000781c */ /* 0x000fda0003f0f008 */
[----:B------:R-:W-:Y:S05]  /*33690*/  @!P0 BRA `(.L_x_1002) ;  /* 0x0000000000048947 */ /* 0x000fea0003800000 */
[----:B------:R-:W-:Y:S01]  /*336a0*/  BPT.TRAP 0x1 ;  /* 0x000000040000795c */ /* 0x000fe20000300000 */
.L_x_1002:
[----:B------:R-:W0:Y:S01]  /*336b0*/  S2R R3, SR_CgaCtaId ;  /* 0x0000000000037919 */ /* 0x000e220000008800 */
[----:B------:R-:W-:Y:S02]  /*336c0*/  MOV R0, 0x400 ;  /* 0x0000040000007802 */ /* 0x000fe40000000f00 */
[----:B------:R-:W-:Y:S02]  /*336d0*/  SHF.L.U32 R2, R6, 0x1f, RZ ;  /* 0x0000001f06027819 */ /* 0x000fe400000006ff */
[----:B0-----:R-:W-:-:S05]  /*336e0*/  LEA R0, R3, R0, 0x18 ;  /* 0x0000000003007211 */ /* 0x001fca00078ec0ff */
[----:B------:R-:W-:-:S04]  /*336f0*/  VIADD R0, R0, 0x48 ;  /* 0x0000004800007836 */ /* 0x000fc80000000000 */
[----:B------:R-:W-:-:S04]  /*33700*/  IMAD R3, R7, 0x8, R0 ;  /* 0x0000000807037824 */ /* 0x000fc800078e0200 */
[----:B------:R-:W0:Y:S02]  /*33710*/  SYNCS.PHASECHK.TRANS64.TRYWAIT P0, [R3+URZ], R2 ;  /* 0x00000002030075a7 */ /* 0x000e24000800017f */
[----:B0-----:R-:W-:Y:S05]  /*33720*/  @!P0 BRA `(.L_x_1003) ;  /* 0x0000000400b08947 */ /* 0x001fea0003800000 */
.L_x_1019:
[----:B------:R-:W-:-:S05]  /*33730*/  VIADD R7, R7, 0x1 ;  /* 0x0000000107077836 */ /* 0x000fca0000000000 */
[----:B------:R-:W-:-:S04]  /*33740*/  ISETP.NE.AND P0, PT, R7, 0x9, PT ;  /* 0x000000090700780c */ /* 0x000fc80003f05270 */
[----:B0-----:R-:W-:Y:S02]  /*33750*/  SEL R3, RZ, 0x1, P0 ;  /* 0x00000001ff037807 */ /* 0x001fe40000000000 */
[----:B------:R-:W-:Y:S02]  /*33760*/  SEL R7, R7, RZ, P0 ;  /* 0x000000ff07077207 */ /* 0x000fe40000000000 */
[----:B------:R-:W-:-:S03]  /*33770*/  LOP3.LUT R6, R6, R3, RZ, 0x3c, !PT ;  /* 0x0000000306067212 */ /* 0x000fc600078e3cff */
[----:B------:R-:W-:Y:S01]  /*33780*/  IMAD R3, R7, 0x8, R0 ;  /* 0x0000000807037824 */ /* 0x000fe200078e0200 */
[----:B------:R-:W-:-:S04]  /*33790*/  SHF.L.U32 R2, R6, 0x1f, RZ ;  /* 0x0000001f06027819 */ /* 0x000fc800000006ff */
[----:B------:R-:W0:Y:S02]  /*337a0*/  SYNCS.PHASECHK.TRANS64.TRYWAIT P0, [R3+URZ], R2 ;  /* 0x00000002030075a7 */ /* 0x000e24000800017f */
[----:B0-----:R-:W-:Y:S05]  /*337b0*/  @!P0 BRA `(.L_x_1004) ;  /* 0x0000000400a08947 */ /* 0x001fea0003800000 */
.L_x_1020:
[----:B0-----:R-:W-:-:S05]  /*337c0*/  VIADD R2, R7, 0x1 ;  /* 0x0000000107027836 */ /* 0x001fca0000000000 */
[----:B------:R-:W-:-:S04]  /*337d0*/  ISETP.NE.AND P0, PT, R2, 0x9, PT ;  /* 0x000000090200780c */ /* 0x000fc80003f05270 */
[----:B------:R-:W-:Y:S02]  /*337e0*/  SEL R3, RZ, 0x1, P0 ;  /* 0x00000001ff037807 */ /* 0x000fe40000000000 */
[----:B------:R-:W-:Y:S02]  /*337f0*/  SEL R5, R2, RZ, P0 ;  /* 0x000000ff02057207 */ /* 0x000fe40000000000 */
[----:B------:R-:W-:-:S03]  /*33800*/  LOP3.LUT R6, R6, R3, RZ, 0x3c, !PT ;  /* 0x0000000306067212 */ /* 0x000fc600078e3cff */
[----:B------:R-:W-:Y:S01]  /*33810*/  IMAD R3, R5, 0x8, R0 ;  /* 0x0000000805037824 */ /* 0x000fe200078e0200 */
[----:B------:R-:W-:-:S04]  /*33820*/  SHF.L.U32 R2, R6, 0x1f, RZ ;  /* 0x0000001f06027819 */ /* 0x000fc800000006ff */
[----:B------:R-:W0:Y:S02]  /*33830*/  SYNCS.PHASECHK.TRANS64.TRYWAIT P0, [R3+URZ], R2 ;  /* 0x00000002030075a7 */ /* 0x000e24000800017f */
[----:B0-----:R-:W-:Y:S05]  /*33840*/  @!P0 BRA `(.L_x_1005) ;  /* 0x0000000400908947 */ /* 0x001fea0003800000 */
.L_x_1021:
        /* <DEDUP_REMOVED lines=9> */
.L_x_1022:
        /* <DEDUP_REMOVED lines=9> */
.L_x_1023:
        /* <DEDUP_REMOVED lines=9> */
.L_x_1024:
        /* <DEDUP_REMOVED lines=9> */
.L_x_1025:
        /* <DEDUP_REMOVED lines=9> */
.L_x_1026:
[----:B0-----:R-:W-:-:S05]  /*33b20*/  VIADD R2, R5, 0x1 ;  /* 0x0000000105027836 */ /* 0x001fca0000000000 */
[----:B------:R-:W-:-:S04]  /*33b30*/  ISETP.NE.AND P0, PT, R2, 0x9, PT ;  /* 0x000000090200780c */ /* 0x000fc80003f05270 */
[----:B------:R-:W-:Y:S02]  /*33b40*/  SEL R4, RZ, 0x1, P0 ;  /* 0x00000001ff047807 */ /* 0x000fe40000000000 */
[----:B------:R-:W-:Y:S02]  /*33b50*/  SEL R3, R2, RZ, P0 ;  /* 0x000000ff02037207 */ /* 0x000fe40000000000 */
[----:B------:R-:W-:-:S03]  /*33b60*/  LOP3.LUT R4, R7, R4, RZ, 0x3c, !PT ;  /* 0x0000000407047212 */ /* 0x000fc600078e3cff */
[----:B------:R-:W-:Y:S01]  /*33b70*/  IMAD R3, R3, 0x8, R0 ;  /* 0x0000000803037824 */ /* 0x000fe200078e0200 */
[----:B------:R-:W-:-:S07]  /*33b80*/  SHF.L.U32 R0, R4, 0x1f, RZ ;  /* 0x0000001f04007819 */ /* 0x000fce00000006ff */
.L_x_1011:
[----:B0-----:R0:W1:Y:S02]  /*33b90*/  SYNCS.PHASECHK.TRANS64.TRYWAIT P0, [R3+URZ], R0 ;  /* 0x00000000030075a7 */ /* 0x001064000800017f */
[----:B-1----:R-:W-:Y:S05]  /*33ba0*/  @!P0 NANOSLEEP.SYNCS 0x989680 ;  /* 0x009896800000895d */ /* 0x002fea0003900000 */
[----:B------:R-:W1:Y:S02]  /*33bb0*/  @!P0 SYNCS.PHASECHK.TRANS64 P0, [R3+URZ], R0 ;  /* 0x00000000030085a7 */ /* 0x000e64000800007f */
[----:B-1----:R-:W-:Y:S05]  /*33bc0*/  @!P0 BRA `(.L_x_1011) ;  /* 0xfffffffc00f08947 */ /* 0x002fea000383ffff */
.L_x_1001:
[----:B------:R-:W-:Y:S05]  /*33bd0*/  BSYNC B0 ;  /* 0x0000000000007941 */ /* 0x000fea0003800000 */
.L_x_1000:
[----:B------:R-:W-:Y:S05]  /*33be0*/  EXIT ;  /* 0x000000000000794d */ /* 0x000fea0003800000 */
.L_x_22:
[----:B-1----:R1:W2:Y:S02]  /*33bf0*/  SYNCS.PHASECHK.TRANS64.TRYWAIT P1, [R3+URZ], R0 ;  /* 0x00000000030075a7 */ /* 0x0022a4000802017f */
[----:B--2---:R-:W-:Y:S05]  /*33c00*/  @!P1 NANOSLEEP.SYNCS 0x989680 ;  /* 0x009896800000995d */ /* 0x004fea0003900000 */
[----:B------:R-:W2:Y:S02]  /*33c10*/  @!P1 SYNCS.PHASECHK.TRANS64 P1, [R3+URZ], R0 ;  /* 0x00000000030095a7 */ /* 0x000ea4000802007f */
[----:B--2---:R-:W-:Y:S05]  /*33c20*/  @!P1 BRA `(.L_x_22) ;  /* 0xfffffffc00f09947 */ /* 0x004fea000383ffff */
[----:B------:R-:W-:Y:S05]  /*33c30*/  BRA `(.L_x_21) ;  /* 0xfffffcd800ec7947 */ /* 0x000fea000383ffff */
.L_x_27:
[----:B-1----:R-:W-:-:S04]  /*33c40*/  IMAD.U32 R7, RZ, RZ, UR4 ;  /* 0x00000004ff077e24 */ /* 0x002fc8000f8e00ff */
[----:B------:R1:W3:Y:S03]  /*33c50*/  SYNCS.PHASECHK.TRANS64.TRYWAIT P1, [R7+URZ], R6 ;  /* 0x00000006070075a7 */ /* 0x0002e6000802017f */
[----:B---3--:R-:W-:Y:S05]  /*33c60*/  @!P1 NANOSLEEP.SYNCS 0x989680 ;  /* 0x009896800000995d */ /* 0x008fea0003900000 */
[----:B------:R-:W3:Y:S02]  /*33c70*/  @!P1 SYNCS.PHASECHK.TRANS64 P1, [R7+URZ], R6 ;  /* 0x00000006070095a7 */ /* 0x000ee4000802007f */
[----:B---3--:R-:W-:Y:S05]  /*33c80*/  @!P1 BRA `(.L_x_27) ;  /* 0xfffffffc00ec9947 */ /* 0x008fea000383ffff */
[----:B------:R-:W-:Y:S05]  /*33c90*/  BRA `(.L_x_26) ;  /* 0xfffffcfc00747947 */ /* 0x000fea000383ffff */
.L_x_988:
[----:B------:R-:W-:Y:S01]  /*33ca0*/  BSSY B1, `(.L_x_1012) ;  /* 0x0000006000017945 */ /* 0x000fe20003800000 */
[----:B------:R-:W-:-:S07]  /*33cb0*/  IMAD.MOV.U32 R15, RZ, RZ, -0x1 ;  /* 0xffffffffff0f7424 */ /* 0x000fce00078e00ff */
[----:B------:R-:W-:Y:S05]  /*33cc0*/  WARPSYNC.COLLECTIVE R15, `(.L_x_1013) ;  /* 0x000000000f0c7348 */ /* 0x000fea0003c00000 */
[----:B------:R-:W-:Y:S02]  /*33cd0*/  ELECT P6, UR62, PT ;  /* 0x00000000003e782f */ /* 0x000fe400038c0000 */
[----:B------:R-:W-:Y:S01]  /*33ce0*/  MOV R14, UR62 ;  /* 0x0000003e000e7c02 */ /* 0x000fe20008000f00 */
[----:B------:R-:W-:Y:S10]  /*33cf0*/  ENDCOLLECTIVE ;  /* 0x000000000000791b */ /* 0x000ff40003800000 */
.L_x_1013:
[----:B------:R-:W-:Y:S05]  /*33d00*/  BSYNC B1 ;  /* 0x0000000000017941 */ /* 0x000fea0003800000 */
.L_x_1012:
[----:B------:R-:W-:Y:S05]  /*33d10*/  BRA `(.L_x_1014) ;  /* 0xffffffec005c7947 */ /* 0x000fea000383ffff */
.L_x_991:
[----:B0-----:R0:W1:Y:S02]  /*33d20*/  SYNCS.PHASECHK.TRANS64.TRYWAIT P0, [R12+URZ+0x48], R13 ;  /* 0x0000480d0c0075a7 */ /* 0x001064000800017f */
[----:B-1----:R-:W-:Y:S05]  /*33d30*/  @!P0 NANOSLEEP.SYNCS 0x989680 ;  /* 0x009896800000895d */ /* 0x002fea0003900000 */
[----:B------:R-:W1:Y:S02]  /*33d40*/  @!P0 SYNCS.PHASECHK.TRANS64 P0, [R12+URZ+0x48], R13 ;  /* 0x0000480d0c0085a7 */ /* 0x000e64000800007f */
[----:B-1----:R-:W-:Y:S05]  /*33d50*/  @!P0 BRA `(.L_x_991) ;  /* 0xfffffffc00f08947 */ /* 0x002fea000383ffff */
[----:B------:R-:W-:Y:S05]  /*33d60*/  BRA `(.L_x_1015) ;  /* 0xffffffec00907947 */ /* 0x000fea000383ffff */
.L_x_999:
[----:B------:R-:W-:Y:S01]  /*33d70*/  BSSY B0, `(.L_x_1016) ;  /* 0x0000006000007945 */ /* 0x000fe20003800000 */
[----:B------:R-:W-:-:S07]  /*33d80*/  IMAD.MOV.U32 R15, RZ, RZ, -0x1 ;  /* 0xffffffffff0f7424 */ /* 0x000fce00078e00ff */
[----:B------:R-:W-:Y:S05]  /*33d90*/  WARPSYNC.COLLECTIVE R15, `(.L_x_1017) ;  /* 0x000000000f0c7348 */ /* 0x000fea0003c00000 */
[----:B------:R-:W-:Y:S02]  /*33da0*/  ELECT P6, UR62, PT ;  /* 0x00000000003e782f */ /* 0x000fe400038c0000 */
[----:B------:R-:W-:Y:S01]  /*33db0*/  MOV R14, UR62 ;  /* 0x0000003e000e7c02 */ /* 0x000fe20008000f00 */
[----:B------:R-:W-:Y:S10]  /*33dc0*/  ENDCOLLECTIVE ;  /* 0x000000000000791b */ /* 0x000ff40003800000 */
.L_x_1017:
[----:B------:R-:W-:Y:S05]  /*33dd0*/  BSYNC B0 ;  /* 0x0000000000007941 */ /* 0x000fea0003800000 */
.L_x_1016:
[----:B------:R-:W-:Y:S05]  /*33de0*/  BRA `(.L_x_1018) ;  /* 0xfffffff8000c7947 */ /* 0x000fea000383ffff */
.L_x_1003:
[----:B0-----:R0:W1:Y:S02]  /*33df0*/  SYNCS.PHASECHK.TRANS64.TRYWAIT P0, [R3+URZ], R2 ;  /* 0x00000002030075a7 */ /* 0x001064000800017f */
[----:B-1----:R-:W-:Y:S05]  /*33e00*/  @!P0 NANOSLEEP.SYNCS 0x989680 ;  /* 0x009896800000895d */ /* 0x002fea0003900000 */
[----:B------:R-:W1:Y:S02]  /*33e10*/  @!P0 SYNCS.PHASECHK.TRANS64 P0, [R3+URZ], R2 ;  /* 0x00000002030085a7 */ /* 0x000e64000800007f */
[----:B-1----:R-:W-:Y:S05]  /*33e20*/  @!P0 BRA `(.L_x_1003) ;  /* 0xfffffffc00f08947 */ /* 0x002fea000383ffff */
[----:B------:R-:W-:Y:S05]  /*33e30*/  BRA `(.L_x_1019) ;  /* 0xfffffff8003c7947 */ /* 0x000fea000383ffff */
.L_x_1004:
[----:B0-----:R0:W1:Y:S02]  /*33e40*/  SYNCS.PHASECHK.TRANS64.TRYWAIT P0, [R3+URZ], R2 ;  /* 0x00000002030075a7 */ /* 0x001064000800017f */
[----:B-1----:R-:W-:Y:S05]  /*33e50*/  @!P0 NANOSLEEP.SYNCS 0x989680 ;  /* 0x009896800000895d */ /* 0x002fea0003900000 */
[----:B------:R-:W1:Y:S02]  /*33e60*/  @!P0 SYNCS.PHASECHK.TRANS64 P0, [R3+URZ], R2 ;  /* 0x00000002030085a7 */ /* 0x000e64000800007f */
[----:B-1----:R-:W-:Y:S05]  /*33e70*/  @!P0 BRA `(.L_x_1004) ;  /* 0xfffffffc00f08947 */ /* 0x002fea000383ffff */
[----:B------:R-:W-:Y:S05]  /*33e80*/  BRA `(.L_x_1020) ;  /* 0xfffffff8004c7947 */ /* 0x000fea000383ffff */
.L_x_1005:
[----:B0-----:R0:W1:Y:S02]  /*33e90*/  SYNCS.PHASECHK.TRANS64.TRYWAIT P0, [R3+URZ], R2 ;  /* 0x00000002030075a7 */ /* 0x001064000800017f */
[----:B-1----:R-:W-:Y:S05]  /*33ea0*/  @!P0 NANOSLEEP.SYNCS 0x989680 ;  /* 0x009896800000895d */ /* 0x002fea0003900000 */
[----:B------:R-:W1:Y:S02]  /*33eb0*/  @!P0 SYNCS.PHASECHK.TRANS64 P0, [R3+URZ], R2 ;  /* 0x00000002030085a7 */ /* 0x000e64000800007f */
[----:B-1----:R-:W-:Y:S05]  /*33ec0*/  @!P0 BRA `(.L_x_1005) ;  /* 0xfffffffc00f08947 */ /* 0x002fea000383ffff */
[----:B------:R-:W-:Y:S05]  /*33ed0*/  BRA `(.L_x_1021) ;  /* 0xfffffff8005c7947 */ /* 0x000fea000383ffff */
.L_x_1006:
[----:B0-----:R0:W1:Y:S02]  /*33ee0*/  SYNCS.PHASECHK.TRANS64.TRYWAIT P0, [R3+URZ], R2 ;  /* 0x00000002030075a7 */ /* 0x001064000800017f */
[----:B-1----:R-:W-:Y:S05]  /*33ef0*/  @!P0 NANOSLEEP.SYNCS 0x989680 ;  /* 0x009896800000895d */ /* 0x002fea0003900000 */
[----:B------:R-:W1:Y:S02]  /*33f00*/  @!P0 SYNCS.PHASECHK.TRANS64 P0, [R3+URZ], R2 ;  /* 0x00000002030085a7 */ /* 0x000e64000800007f */
[----:B-1----:R-:W-:Y:S05]  /*33f10*/  @!P0 BRA `(.L_x_1006) ;  /* 0xfffffffc00f08947 */ /* 0x002fea000383ffff */
[----:B------:R-:W-:Y:S05]  /*33f20*/  BRA `(.L_x_1022) ;  /* 0xfffffff8006c7947 */ /* 0x000fea000383ffff */
.L_x_1007:
[----:B0-----:R0:W1:Y:S02]  /*33f30*/  SYNCS.PHASECHK.TRANS64.TRYWAIT P0, [R3+URZ], R2 ;  /* 0x00000002030075a7 */ /* 0x001064000800017f */
[----:B-1----:R-:W-:Y:S05]  /*33f40*/  @!P0 NANOSLEEP.SYNCS 0x989680 ;  /* 0x009896800000895d */ /* 0x002fea0003900000 */
[----:B------:R-:W1:Y:S02]  /*33f50*/  @!P0 SYNCS.PHASECHK.TRANS64 P0, [R3+URZ], R2 ;  /* 0x00000002030085a7 */ /* 0x000e64000800007f */
[----:B-1----:R-:W-:Y:S05]  /*33f60*/  @!P0 BRA `(.L_x_1007) ;  /* 0xfffffffc00f08947 */ /* 0x002fea000383ffff */
[----:B------:R-:W-:Y:S05]  /*33f70*/  BRA `(.L_x_1023) ;  /* 0xfffffff8007c7947 */ /* 0x000fea000383ffff */
.L_x_1008:
[----:B0-----:R0:W1:Y:S02]  /*33f80*/  SYNCS.PHASECHK.TRANS64.TRYWAIT P0, [R3+URZ], R2 ;  /* 0x00000002030075a7 */ /* 0x001064000800017f */
[----:B-1----:R-:W-:Y:S05]  /*33f90*/  @!P0 NANOSLEEP.SYNCS 0x989680 ;  /* 0x009896800000895d */ /* 0x002fea0003900000 */
[----:B------:R-:W1:Y:S02]  /*33fa0*/  @!P0 SYNCS.PHASECHK.TRANS64 P0, [R3+URZ], R2 ;  /* 0x00000002030085a7 */ /* 0x000e64000800007f */
[----:B-1----:R-:W-:Y:S05]  /*33fb0*/  @!P0 BRA `(.L_x_1008) ;  /* 0xfffffffc00f08947 */ /* 0x002fea000383ffff */
[----:B------:R-:W-:Y:S05]  /*33fc0*/  BRA `(.L_x_1024) ;  /* 0xfffffff8008c7947 */ /* 0x000fea000383ffff */
.L_x_1009:
[----:B0-----:R0:W1:Y:S02]  /*33fd0*/  SYNCS.PHASECHK.TRANS64.TRYWAIT P0, [R3+URZ], R2 ;  /* 0x00000002030075a7 */ /* 0x001064000800017f */
[----:B-1----:R-:W-:Y:S05]  /*33fe0*/  @!P0 NANOSLEEP.SYNCS 0x989680 ;  /* 0x009896800000895d */ /* 0x002fea0003900000 */
[----:B------:R-:W1:Y:S02]  /*33ff0*/  @!P0 SYNCS.PHASECHK.TRANS64 P0, [R3+URZ], R2 ;  /* 0x00000002030085a7 */ /* 0x000e64000800007f */
[----:B-1----:R-:W-:Y:S05]  /*34000*/  @!P0 BRA `(.L_x_1009) ;  /* 0xfffffffc00f08947 */ /* 0x002fea000383ffff */
[----:B------:R-:W-:Y:S05]  /*34010*/  BRA `(.L_x_1025) ;  /* 0xfffffff8009c7947 */ /* 0x000fea000383ffff */
.L_x_1010:
[----:B0-----:R0:W1:Y:S02]  /*34020*/  SYNCS.PHASECHK.TRANS64.TRYWAIT P0, [R3+URZ], R2 ;  /* 0x00000002030075a7 */ /* 0x001064000800017f */
[----:B-1----:R-:W-:Y:S05]  /*34030*/  @!P0 NANOSLEEP.SYNCS 0x989680 ;  /* 0x009896800000895d */ /* 0x002fea0003900000 */
[----:B------:R-:W1:Y:S02]  /*34040*/  @!P0 SYNCS.PHASECHK.TRANS64 P0, [R3+URZ], R2 ;  /* 0x00000002030085a7 */ /* 0x000e64000800007f */
[----:B-1----:R-:W-:Y:S05]  /*34050*/  @!P0 BRA `(.L_x_1010) ;  /* 0xfffffffc00f08947 */ /* 0x002fea000383ffff */
[----:B------:R-:W-:Y:S05]  /*34060*/  BRA `(.L_x_1026) ;  /* 0xfffffff800ac7947 */ /* 0x000fea000383ffff */
.L_x_1027:
[----:B------:R-:W-:-:S00]  /*34070*/  BRA `(.L_x_1027) ;  /* 0xfffffffc00fc7947 */ /* 0x000fc0000383ffff */
[----:B------:R-:W-:-:S00]  /*34080*/  NOP ;  /* 0x0000000000007918 */ /* 0x000fc00000000000 */
[----:B------:R-:W-:-:S00]  /*34090*/  NOP ;  /* 0x0000000000007918 */ /* 0x000fc00000000000 */
[----:B------:R-:W-:-:S00]  /*340a0*/  NOP ;  /* 0x0000000000007918 */ /* 0x000fc00000000000 */
[----:B------:R-:W-:-:S00]  /*340b0*/  NOP ;  /* 0x0000000000007918 */ /* 0x000fc00000000000 */
[----:B------:R-:W-:-:S00]  /*340c0*/  NOP ;  /* 0x0000000000007918 */ /* 0x000fc00000000000 */
[----:B------:R-:W-:-:S00]  /*340d0*/  NOP ;  /* 0x0000000000007918 */ /* 0x000fc00000000000 */
[----:B------:R-:W-:-:S00]  /*340e0*/  NOP ;  /* 0x0000000000007918 */ /* 0x000fc00000000000 */
[----:B------:R-:W-:-:S00]  /*340f0*/  NOP ;  /* 0x0000000000007918 */ /* 0x000fc00000000000 */
.L_x_1028:


//--------------------- .nv.global.init           --------------------------
	.section	.nv.global.init,"aw",@progbits
.nv.global.init:
	.type		$str$22,@object
	.size		$str$22,($str$23 - $str$22)
$str$22:
        /*0000*/ 	.byte	0x6b, 0x5f, 0x74, 0x69, 0x6c, 0x65, 0x5f, 0x63, 0x6f, 0x75, 0x6e, 0x74, 0x20, 0x3e, 0x3d, 0x20
        /*0010*/ 	.byte	0x31, 0x00
	.type		$str$23,@object
	.size		$str$23,(__unnamed_1 - $str$23)
$str$23:
        /*0012*/ 	.byte	0x2f, 0x74, 0x6d, 0x70, 0x2f, 0x63, 0x75, 0x74, 0x6c, 0x61, 0x73, 0x73, 0x5f, 0x73, 0x77, 0x65
        /*0022*/ 	.byte	0x65, 0x70, 0x5f, 0x73, 0x72, 0x63, 0x2f, 0x69, 0x6e, 0x63, 0x6c, 0x75, 0x64, 0x65, 0x2f, 0x63
        /*0032*/ 	.byte	0x75, 0x74, 0x6c, 0x61, 0x73, 0x73, 0x2f, 0x67, 0x65, 0x6d, 0x6d, 0x2f, 0x63, 0x6f, 0x6c, 0x6c
        /*0042*/ 	.byte	0x65, 0x63, 0x74, 0x69, 0x76, 0x65, 0x2f, 0x73, 0x6d, 0x39, 0x30, 0x5f, 0x6d, 0x6d, 0x61, 0x5f
        /*0052*/ 	.byte	0x74, 0x6d, 0x61, 0x5f, 0x67, 0x6d, 0x6d, 0x61, 0x5f, 0x73, 0x73, 0x5f, 0x77, 0x61, 0x72, 0x70
        /*0062*/ 	.byte	0x73, 0x70, 0x65, 0x63, 0x69, 0x61, 0x6c, 0x69, 0x7a, 0x65, 0x64, 0x2e, 0x68, 0x70, 0x70, 0x00
	.type		__unnamed_1,@object
	.size		__unnamed_1,(.L_0 - __unnamed_1)
__unnamed_1:
        /* <DEDUP_REMOVED lines=181> */
        /*0bc2*/ 	.byte	0x74, 0x69, 0x74, 0x79, 0x5d, 0x00
.L_0:


//--------------------- .nv.shared._ZN7cutlass13device_kernelINS_4gemm6kernel13GemmUniversalIN4cute5tupleIJiiiiEEENS1_10collective13CollectiveMmaINS1_34MainloopSm90TmaGmmaWarpSpecializedILi9ENS5_IJNS4_1CILi2EEENSA_ILi1EEESC_EEENS1_35KernelTmaWarpSpecializedCooperativeEEENS5_IJNSA_ILi512EEENSA_ILi240EEENSA_ILi16EEEEEENS_6half_tENS5_IJlSC_lEEESK_SL_NS4_8TiledMMAINS4_8MMA_AtomIJNS4_4SM904GMMA25MMA_64x16x16_F32F16F16_SSILNSP_5MajorE0ELSR_0ELNSP_7ScaleInE1ELSS_1EEEEEENS4_6LayoutISD_NS5_IJSC_NSA_ILi0EEESW_EEEEENS5_IJNS4_10UnderscoreESZ_SZ_EEEEENS4_13SM90_TMA_LOADENS4_14ComposedLayoutINS4_7SwizzleILi1ELi4ELi3EEENS4_18smem_ptr_flag_bitsILi16EEENSV_INS5_IJNSA_ILi8EEESI_EEENS5_IJSI_SC_EEEEEEEvNS4_8identityENS4_23SM90_TMA_LOAD_MULTICASTES1C_vS1D_EENS_8epilogue10collective6detail29Sm90TmaWarpSpecializedAdapterINS1H_15DefaultEpilogueISK_SL_SL_NS1G_6thread17LinearCombinationISK_Li1EffLNS1L_9ScaleType4KindE0ELNS_15FloatRoundStyleE2ESK_EENS1_15EpilogueDefaultEEEEEvvEEEEvNT_6ParamsE --------------------------
	.section	.nv.shared._ZN7cutlass13device_kernelINS_4gemm6kernel13GemmUniversalIN4cute5tupleIJiiiiEEENS1_10collective13CollectiveMmaINS1_34MainloopSm90TmaGmmaWarpSpecializedILi9ENS5_IJNS4_1CILi2EEENSA_ILi1EEESC_EEENS1_35KernelTmaWarpSpecializedCooperativeEEENS5_IJNSA_ILi512EEENSA_ILi240EEENSA_ILi16EEEEEENS_6half_tENS5_IJlSC_lEEESK_SL_NS4_8TiledMMAINS4_8MMA_AtomIJNS4_4SM904GMMA25MMA_64x16x16_F32F16F16_SSILNSP_5MajorE0ELSR_0ELNSP_7ScaleInE1ELSS_1EEEEEENS4_6LayoutISD_NS5_IJSC_NSA_ILi0EEESW_EEEEENS5_IJNS4_10UnderscoreESZ_SZ_EEEEENS4_13SM90_TMA_LOADENS4_14ComposedLayoutINS4_7SwizzleILi1ELi4ELi3EEENS4_18smem_ptr_flag_bitsILi16EEENSV_INS5_IJNSA_ILi8EEESI_EEENS5_IJSI_SC_EEEEEEEvNS4_8identityENS4_23SM90_TMA_LOAD_MULTICASTES1C_vS1D_EENS_8epilogue10collective6detail29Sm90TmaWarpSpecializedAdapterINS1H_15DefaultEpilogueISK_SL_SL_NS1G_6thread17LinearCombinationISK_Li1EffLNS1L_9ScaleType4KindE0ELNS_15FloatRoundStyleE2ESK_EENS1_15EpilogueDefaultEEEEEvvEEEEvNT_6ParamsE,"aw",@nobits
	.sectionflags	@""
	.align	16
	.zero		1024


//--------------------- .nv.shared.reserved.0     --------------------------
	.section	.nv.shared.reserved.0,"aw",@nobits
	.weak		__nv_reservedSMEM_offset_0_alias
	.size		__nv_reservedSMEM_offset_0_alias, 0, 0
	.other		__nv_reservedSMEM_offset_0_alias,@"STO_CUDA_RESERVED_SHARED STV_DEFAULT"
__nv_reservedSMEM_offset_0_alias:
	.zero		0


//--------------------- .nv.global                --------------------------
	.section	.nv.global,"aw",@nobits
.nv.global:
	.type		_ZN40_INTERNAL_311dcae9_4_k_cu_d0711de1_116094cute1_E,@object
	.size		_ZN40_INTERNAL_311dcae9_4_k_cu_d0711de1_116094cute1_E,(_ZN40_INTERNAL_311dcae9_4_k_cu_d0711de1_116094cuda3std3__45__cpo6cbeginE - _ZN40_INTERNAL_311dcae9_4_k_cu_d0711de1_116094cute1_E)
_ZN40_INTERNAL_311dcae9_4_k_cu_d0711de1_116094cute1_E:
	.zero		1
	.type		_ZN40_INTERNAL_311dcae9_4_k_cu_d0711de1_116094cuda3std3__45__cpo6cbeginE,@object
	.size		_ZN40_INTERNAL_311dcae9_4_k_cu_d0711de1_116094cuda3std3__45__cpo6cbeginE,(_ZN40_INTERNAL_311dcae9_4_k_cu_d0711de1_116094cuda3std3__48in_placeE - _ZN40_INTERNAL_311dcae9_4_k_cu_d0711de1_116094cuda3std3__45__cpo6cbeginE)
_ZN40_INTERNAL_311dcae9_4_k_cu_d0711de1_116094cuda3std3__45__cpo6cbeginE:
	.zero		1
	.type		_ZN40_INTERNAL_311dcae9_4_k_cu_d0711de1_116094cuda3std3__48in_placeE,@object
	.size		_ZN40_INTERNAL_311dcae9_4_k_cu_d0711de1_116094cuda3std3__48in_placeE,(_ZN40_INTERNAL_311dcae9_4_k_cu_d0711de1_116094cuda3std6ranges3__45__cpo9iter_moveE - _ZN40_INTERNAL_311dcae9_4_k_cu_d0711de1_116094cuda3std3__48in_placeE)
_ZN40_INTERNAL_311dcae9_4_k_cu_d0711de1_116094cuda3std3__48in_placeE:
	.zero		1
	.type		_ZN40_INTERNAL_311dcae9_4_k_cu_d0711de1_116094cuda3std6ranges3__45__cpo9iter_moveE,@object
	.size		_ZN40_INTERNAL_311dcae9_4_k_cu_d0711de1_116094cuda3std6ranges3__45__cpo9iter_moveE,(_ZN40_INTERNAL_311dcae9_4_k_cu_d0711de1_116094cuda3std3__45__cpo5beginE - _ZN40_INTERNAL_311dcae9_4_k_cu_d0711de1_116094cuda3std6ranges3__45__cpo9iter_moveE)
_ZN40_INTERNAL_311dcae9_4_k_cu_d0711de1_116094cuda3std6ranges3__45__cpo9iter_moveE:
	.zero		1
	.type		_ZN40_INTERNAL_311dcae9_4_k_cu_d0711de1_116094cuda3std3__45__cpo5beginE,@object
	.size		_ZN40_INTERNAL_311dcae9_4_k_cu_d0711de1_116094cuda3std3__45__cpo5beginE,(_ZN40_INTERNAL_311dcae9_4_k_cu_d0711de1_116094cuda3std3__442_GLOBAL__N__311dcae9_4_k_cu_d0711de1_116096ignoreE - _ZN40_INTERNAL_311dcae9_4_k_cu_d0711de1_116094cuda3std3__45__cpo5beginE)
_ZN40_INTERNAL_311dcae9_4_k_cu_d0711de1_116094cuda3std3__45__cpo5beginE:
	.zero		1
	.type		_ZN40_INTERNAL_311dcae9_4_k_cu_d0711de1_116094cuda3std3__442_GLOBAL__N__311dcae9_4_k_cu_d0711de1_116096ignoreE,@object
	.size		_ZN40_INTERNAL_311dcae9_4_k_cu_d0711de1_116094cuda3std3__442_GLOBAL__N__311dcae9_4_k_cu_d0711de1_116096ignoreE,(_ZN40_INTERNAL_311dcae9_4_k_cu_d0711de1_116094cute7productE - _ZN40_INTERNAL_311dcae9_4_k_cu_d0711de1_116094cuda3std3__442_GLOBAL__N__311dcae9_4_k_cu_d0711de1_116096ignoreE)
_ZN40_INTERNAL_311dcae9_4_k_cu_d0711de1_116094cuda3std3__442_GLOBAL__N__311dcae9_4_k_cu_d0711de1_116096ignoreE:
	.zero		1
	.type		_ZN40_INTERNAL_311dcae9_4_k_cu_d0711de1_116094cute7productE,@object
	.size		_ZN40_INTERNAL_311dcae9_4_k_cu_d0711de1_116094cute7productE,(_ZN40_INTERNAL_311dcae9_4_k_cu_d0711de1_116094cuda3std3__45__cpo3endE - _ZN40_INTERNAL_311dcae9_4_k_cu_d0711de1_116094cute7productE)
_ZN40_INTERNAL_311dcae9_4_k_cu_d0711de1_116094cute7productE:
	.zero		1
	.type		_ZN40_INTERNAL_311dcae9_4_k_cu_d0711de1_116094cuda3std3__45__cpo3endE,@object
	.size		_ZN40_INTERNAL_311dcae9_4_k_cu_d0711de1_116094cuda3std3__45__cpo3endE,(_ZN40_INTERNAL_311dcae9_4_k_cu_d0711de1_116094cuda3std3__419piecewise_constructE - _ZN40_INTERNAL_311dcae9_4_k_cu_d0711de1_116094cuda3std3__45__cpo3endE)
_ZN40_INTERNAL_311dcae9_4_k_cu_d0711de1_116094cuda3std3__45__cpo3endE:
	.zero		1
	.type		_ZN40_INTERNAL_311dcae9_4_k_cu_d0711de1_116094cuda3std3__419piecewise_constructE,@object
	.size		_ZN40_INTERNAL_311dcae9_4_k_cu_d0711de1_116094cuda3std3__419piecewise_constructE,(_ZN40_INTERNAL_311dcae9_4_k_cu_d0711de1_116094cuda3std3__45__cpo4cendE - _ZN40_INTERNAL_311dcae9_4_k_cu_d0711de1_116094cuda3std3__419piecewise_constructE)
_ZN40_INTERNAL_311dcae9_4_k_cu_d0711de1_116094cuda3std3__419piecewise_constructE:
	.zero		1
	.type		_ZN40_INTERNAL_311dcae9_4_k_cu_d0711de1_116094cuda3std3__45__cpo4cendE,@object
	.size		_ZN40_INTERNAL_311dcae9_4_k_cu_d0711de1_116094cuda3std3__45__cpo4cendE,(_ZN40_INTERNAL_311dcae9_4_k_cu_d0711de1_116094cuda3std6ranges3__45__cpo4swapE - _ZN40_INTERNAL_311dcae9_4_k_cu_d0711de1_116094cuda3std3__45__cpo4cendE)
_ZN40_INTERNAL_311dcae9_4_k_cu_d0711de1_116094cuda3std3__45__cpo4cendE:
	.zero		1
	.type		_ZN40_INTERNAL_311dcae9_4_k_cu_d0711de1_116094cuda3std6ranges3__45__cpo4swapE,@object
	.size		_ZN40_INTERNAL_311dcae9_4_k_cu_d0711de1_116094cuda3std6ranges3__45__cpo4swapE,(.L_8 - _ZN40_INTERNAL_311dcae9_4_k_cu_d0711de1_116094cuda3std6ranges3__45__cpo4swapE)
_ZN40_INTERNAL_311dcae9_4_k_cu_d0711de1_116094cuda3std6ranges3__45__cpo4swapE:
	.zero		1
.L_8:


//--------------------- .nv.constant0._ZN7cutlass13device_kernelINS_4gemm6kernel13GemmUniversalIN4cute5tupleIJiiiiEEENS1_10collective13CollectiveMmaINS1_34MainloopSm90TmaGmmaWarpSpecializedILi9ENS5_IJNS4_1CILi2EEENSA_ILi1EEESC_EEENS1_35KernelTmaWarpSpecializedCooperativeEEENS5_IJNSA_ILi512EEENSA_ILi240EEENSA_ILi16EEEEEENS_6half_tENS5_IJlSC_lEEESK_SL_NS4_8TiledMMAINS4_8MMA_AtomIJNS4_4SM904GMMA25MMA_64x16x16_F32F16F16_SSILNSP_5MajorE0ELSR_0ELNSP_7ScaleInE1ELSS_1EEEEEENS4_6LayoutISD_NS5_IJSC_NSA_ILi0EEESW_EEEEENS5_IJNS4_10UnderscoreESZ_SZ_EEEEENS4_13SM90_TMA_LOADENS4_14ComposedLayoutINS4_7SwizzleILi1ELi4ELi3EEENS4_18smem_ptr_flag_bitsILi16EEENSV_INS5_IJNSA_ILi8EEESI_EEENS5_IJSI_SC_EEEEEEEvNS4_8identityENS4_23SM90_TMA_LOAD_MULTICASTES1C_vS1D_EENS_8epilogue10collective6detail29Sm90TmaWarpSpecializedAdapterINS1H_15DefaultEpilogueISK_SL_SL_NS1G_6thread17LinearCombinationISK_Li1EffLNS1L_9ScaleType4KindE0ELNS_15FloatRoundStyleE2ESK_EENS1_15EpilogueDefaultEEEEEvvEEEEvNT_6ParamsE --------------------------
	.section	.nv.constant0._ZN7cutlass13device_kernelINS_4gemm6kernel13GemmUniversalIN4cute5tupleIJiiiiEEENS1_10collective13CollectiveMmaINS1_34MainloopSm90TmaGmmaWarpSpecializedILi9ENS5_IJNS4_1CILi2EEENSA_ILi1EEESC_EEENS1_35KernelTmaWarpSpecializedCooperativeEEENS5_IJNSA_ILi512EEENSA_ILi240EEENSA_ILi16EEEEEENS_6half_tENS5_IJlSC_lEEESK_SL_NS4_8TiledMMAINS4_8MMA_AtomIJNS4_4SM904GMMA25MMA_64x16x16_F32F16F16_SSILNSP_5MajorE0ELSR_0ELNSP_7ScaleInE1ELSS_1EEEEEENS4_6LayoutISD_NS5_IJSC_NSA_ILi0EEESW_EEEEENS5_IJNS4_10UnderscoreESZ_SZ_EEEEENS4_13SM90_TMA_LOADENS4_14ComposedLayoutINS4_7SwizzleILi1ELi4ELi3EEENS4_18smem_ptr_flag_bitsILi16EEENSV_INS5_IJNSA_ILi8EEESI_EEENS5_IJSI_SC_EEEEEEEvNS4_8identityENS4_23SM90_TMA_LOAD_MULTICASTES1C_vS1D_EENS_8epilogue10collective6detail29Sm90TmaWarpSpecializedAdapterINS1H_15DefaultEpilogueISK_SL_SL_NS1G_6thread17LinearCombinationISK_Li1EffLNS1L_9ScaleType4KindE0ELNS_15FloatRoundStyleE2ESK_EENS1_15EpilogueDefaultEEEEEvvEEEEvNT_6ParamsE,"a",@progbits
	.sectionflags	@""
	.align	4
.nv.constant0._ZN7cutlass13device_kernelINS_4gemm6kernel13GemmUniversalIN4cute5tupleIJiiiiEEENS1_10collective13CollectiveMmaINS1_34MainloopSm90TmaGmmaWarpSpecializedILi9ENS5_IJNS4_1CILi2EEENSA_ILi1EEESC_EEENS1_35KernelTmaWarpSpecializedCooperativeEEENS5_IJNSA_ILi512EEENSA_ILi240EEENSA_ILi16EEEEEENS_6half_tENS5_IJlSC_lEEESK_SL_NS4_8TiledMMAINS4_8MMA_AtomIJNS4_4SM904GMMA25MMA_64x16x16_F32F16F16_SSILNSP_5MajorE0ELSR_0ELNSP_7ScaleInE1ELSS_1EEEEEENS4_6LayoutISD_NS5_IJSC_NSA_ILi0EEESW_EEEEENS5_IJNS4_10UnderscoreESZ_SZ_EEEEENS4_13SM90_TMA_LOADENS4_14ComposedLayoutINS4_7SwizzleILi1ELi4ELi3EEENS4_18smem_ptr_flag_bitsILi16EEENSV_INS5_IJNSA_ILi8EEESI_EEENS5_IJSI_SC_EEEEEEEvNS4_8identityENS4_23SM90_TMA_LOAD_MULTICASTES1C_vS1D_EENS_8epilogue10collective6detail29Sm90TmaWarpSpecializedAdapterINS1H_15DefaultEpilogueISK_SL_SL_NS1G_6thread17LinearCombinationISK_Li1EffLNS1L_9ScaleType4KindE0ELNS_15FloatRoundStyleE2ESK_EENS1_15EpilogueDefaultEEEEEvvEEEEvNT_6ParamsE:
	.zero		1664


//--------------------- SYMBOLS --------------------------

	.type		.nv.reservedSmem.offset0,@object
	.size		.nv.reservedSmem.offset0,0x4
	.type		__assertfail,@function
